//
// Generated by NVIDIA NVVM Compiler
//
// Compiler Build ID: CL-36424714
// Cuda compilation tools, release 13.0, V13.0.88
// Based on NVVM 20.0.0
//

.version 9.0
.target sm_100
.address_size 64

	// .globl	_Z6reduceILi256EEvN4cuda3std3__44spanIKiLm18446744073709551615EEENS3_IiLm18446744073709551615EEE
// _ZZ6reduceILi256EEvN4cuda3std3__44spanIKiLm18446744073709551615EEENS3_IiLm18446744073709551615EEEE12temp_storage has been demoted
// _ZZN3cub18CUB_300001_SM_10006detail6reduce28DeviceReduceSingleTileKernelINS2_10policy_hubIijN4cuda3std3__44plusIiEEE10Policy1000EN6thrust24THRUST_300001_SM_1000_NS6detail15normal_iteratorINSD_10device_ptrIiEEEEPijS9_iiNS7_10__identityEEEvT0_T1_T2_T3_T4_T6_E12temp_storage has been demoted
// _ZZN3cub18CUB_300001_SM_10006detail6reduce18DeviceReduceKernelINS2_10policy_hubIijN4cuda3std3__44plusIiEEE10Policy1000EN6thrust24THRUST_300001_SM_1000_NS6detail15normal_iteratorINSD_10device_ptrIiEEEEjS9_iNS7_10__identityEEEvT0_PT3_T1_NS0_13GridEvenShareISN_EET2_T4_E12temp_storage has been demoted
// _ZZN3cub18CUB_300001_SM_10006detail6reduce28DeviceReduceSingleTileKernelINS2_10policy_hubIijN4cuda3std3__44plusIiEEE10Policy1000EPiSC_iS9_iiNS7_10__identityEEEvT0_T1_T2_T3_T4_T6_E12temp_storage has been demoted
// _ZZN3cub18CUB_300001_SM_10006detail6reduce28DeviceReduceSingleTileKernelINS2_10policy_hubIiyN4cuda3std3__44plusIiEEE10Policy1000EN6thrust24THRUST_300001_SM_1000_NS6detail15normal_iteratorINSD_10device_ptrIiEEEEPiyS9_iiNS7_10__identityEEEvT0_T1_T2_T3_T4_T6_E12temp_storage has been demoted
// _ZZN3cub18CUB_300001_SM_10006detail6reduce18DeviceReduceKernelINS2_10policy_hubIiyN4cuda3std3__44plusIiEEE10Policy1000EN6thrust24THRUST_300001_SM_1000_NS6detail15normal_iteratorINSD_10device_ptrIiEEEEyS9_iNS7_10__identityEEEvT0_PT3_T1_NS0_13GridEvenShareISN_EET2_T4_E12temp_storage has been demoted
// _ZZN3cub18CUB_300001_SM_10006detail6reduce28DeviceReduceSingleTileKernelINS2_10policy_hubIiyN4cuda3std3__44plusIiEEE10Policy1000EPiSC_iS9_iiNS7_10__identityEEEvT0_T1_T2_T3_T4_T6_E12temp_storage has been demoted
.global .align 1 .b8 _ZN30_INTERNAL_f8eef634_4_k_cu_main4cuda3std3__45__cpo5beginE[1];
.global .align 1 .b8 _ZN30_INTERNAL_f8eef634_4_k_cu_main4cuda3std3__45__cpo3endE[1];
.global .align 1 .b8 _ZN30_INTERNAL_f8eef634_4_k_cu_main4cuda3std3__45__cpo6cbeginE[1];
.global .align 1 .b8 _ZN30_INTERNAL_f8eef634_4_k_cu_main4cuda3std3__45__cpo4cendE[1];
.global .align 1 .b8 _ZN30_INTERNAL_f8eef634_4_k_cu_main4cuda3std3__45__cpo6rbeginE[1];
.global .align 1 .b8 _ZN30_INTERNAL_f8eef634_4_k_cu_main4cuda3std3__45__cpo4rendE[1];
.global .align 1 .b8 _ZN30_INTERNAL_f8eef634_4_k_cu_main4cuda3std3__45__cpo7crbeginE[1];
.global .align 1 .b8 _ZN30_INTERNAL_f8eef634_4_k_cu_main4cuda3std3__45__cpo5crendE[1];
.global .align 1 .b8 _ZN30_INTERNAL_f8eef634_4_k_cu_main4cuda3std3__432_GLOBAL__N__f8eef634_4_k_cu_main6ignoreE[1];
.global .align 1 .b8 _ZN30_INTERNAL_f8eef634_4_k_cu_main4cuda3std3__419piecewise_constructE[1];
.global .align 1 .b8 _ZN30_INTERNAL_f8eef634_4_k_cu_main4cuda3std3__48in_placeE[1];
.global .align 1 .b8 _ZN30_INTERNAL_f8eef634_4_k_cu_main4cuda3std3__420unreachable_sentinelE[1];
.global .align 1 .b8 _ZN30_INTERNAL_f8eef634_4_k_cu_main4cuda3std3__47nulloptE[1];
.global .align 1 .b8 _ZN30_INTERNAL_f8eef634_4_k_cu_main4cuda3std3__48unexpectE[1];
.global .align 1 .b8 _ZN30_INTERNAL_f8eef634_4_k_cu_main4cuda3std6ranges3__45__cpo4swapE[1];
.global .align 1 .b8 _ZN30_INTERNAL_f8eef634_4_k_cu_main4cuda3std6ranges3__45__cpo9iter_moveE[1];
.global .align 1 .b8 _ZN30_INTERNAL_f8eef634_4_k_cu_main4cuda3std6ranges3__45__cpo5beginE[1];
.global .align 1 .b8 _ZN30_INTERNAL_f8eef634_4_k_cu_main4cuda3std6ranges3__45__cpo3endE[1];
.global .align 1 .b8 _ZN30_INTERNAL_f8eef634_4_k_cu_main4cuda3std6ranges3__45__cpo6cbeginE[1];
.global .align 1 .b8 _ZN30_INTERNAL_f8eef634_4_k_cu_main4cuda3std6ranges3__45__cpo4cendE[1];
.global .align 1 .b8 _ZN30_INTERNAL_f8eef634_4_k_cu_main4cuda3std6ranges3__45__cpo7advanceE[1];
.global .align 1 .b8 _ZN30_INTERNAL_f8eef634_4_k_cu_main4cuda3std6ranges3__45__cpo9iter_swapE[1];
.global .align 1 .b8 _ZN30_INTERNAL_f8eef634_4_k_cu_main4cuda3std6ranges3__45__cpo4nextE[1];
.global .align 1 .b8 _ZN30_INTERNAL_f8eef634_4_k_cu_main4cuda3std6ranges3__45__cpo4prevE[1];
.global .align 1 .b8 _ZN30_INTERNAL_f8eef634_4_k_cu_main4cuda3std6ranges3__45__cpo4dataE[1];
.global .align 1 .b8 _ZN30_INTERNAL_f8eef634_4_k_cu_main4cuda3std6ranges3__45__cpo5cdataE[1];
.global .align 1 .b8 _ZN30_INTERNAL_f8eef634_4_k_cu_main4cuda3std6ranges3__45__cpo4sizeE[1];
.global .align 1 .b8 _ZN30_INTERNAL_f8eef634_4_k_cu_main4cuda3std6ranges3__45__cpo5ssizeE[1];
.global .align 1 .b8 _ZN30_INTERNAL_f8eef634_4_k_cu_main4cuda3std6ranges3__45__cpo8distanceE[1];
.global .align 1 .b8 _ZN30_INTERNAL_f8eef634_4_k_cu_main6thrust24THRUST_300001_SM_1000_NS8cuda_cub3parE[1];
.global .align 1 .b8 _ZN30_INTERNAL_f8eef634_4_k_cu_main6thrust24THRUST_300001_SM_1000_NS8cuda_cub10par_nosyncE[1];
.global .align 1 .b8 _ZN30_INTERNAL_f8eef634_4_k_cu_main6thrust24THRUST_300001_SM_1000_NS6system6detail10sequential3seqE[1];
.global .align 1 .b8 _ZN30_INTERNAL_f8eef634_4_k_cu_main6thrust24THRUST_300001_SM_1000_NS6system3cpp3parE[1];
.global .align 1 .b8 _ZN30_INTERNAL_f8eef634_4_k_cu_main6thrust24THRUST_300001_SM_1000_NS12placeholders2_1E[1];
.global .align 1 .b8 _ZN30_INTERNAL_f8eef634_4_k_cu_main6thrust24THRUST_300001_SM_1000_NS12placeholders2_2E[1];
.global .align 1 .b8 _ZN30_INTERNAL_f8eef634_4_k_cu_main6thrust24THRUST_300001_SM_1000_NS12placeholders2_3E[1];
.global .align 1 .b8 _ZN30_INTERNAL_f8eef634_4_k_cu_main6thrust24THRUST_300001_SM_1000_NS12placeholders2_4E[1];
.global .align 1 .b8 _ZN30_INTERNAL_f8eef634_4_k_cu_main6thrust24THRUST_300001_SM_1000_NS12placeholders2_5E[1];
.global .align 1 .b8 _ZN30_INTERNAL_f8eef634_4_k_cu_main6thrust24THRUST_300001_SM_1000_NS12placeholders2_6E[1];
.global .align 1 .b8 _ZN30_INTERNAL_f8eef634_4_k_cu_main6thrust24THRUST_300001_SM_1000_NS12placeholders2_7E[1];
.global .align 1 .b8 _ZN30_INTERNAL_f8eef634_4_k_cu_main6thrust24THRUST_300001_SM_1000_NS12placeholders2_8E[1];
.global .align 1 .b8 _ZN30_INTERNAL_f8eef634_4_k_cu_main6thrust24THRUST_300001_SM_1000_NS12placeholders2_9E[1];
.global .align 1 .b8 _ZN30_INTERNAL_f8eef634_4_k_cu_main6thrust24THRUST_300001_SM_1000_NS12placeholders3_10E[1];
.global .align 1 .b8 _ZN30_INTERNAL_f8eef634_4_k_cu_main6thrust24THRUST_300001_SM_1000_NS3seqE[1];
.global .align 1 .b8 _ZN30_INTERNAL_f8eef634_4_k_cu_main6thrust24THRUST_300001_SM_1000_NS6deviceE[1];

.visible .entry _Z6reduceILi256EEvN4cuda3std3__44spanIKiLm18446744073709551615EEENS3_IiLm18446744073709551615EEE(
	.param .align 8 .b8 _Z6reduceILi256EEvN4cuda3std3__44spanIKiLm18446744073709551615EEENS3_IiLm18446744073709551615EEE_param_0[16],
	.param .align 8 .b8 _Z6reduceILi256EEvN4cuda3std3__44spanIKiLm18446744073709551615EEENS3_IiLm18446744073709551615EEE_param_1[16]
)
{
	.reg .pred 	%p<4>;
	.reg .b32 	%r<31>;
	.reg .b64 	%rd<9>;
	// demoted variable
	.shared .align 4 .b8 _ZZ6reduceILi256EEvN4cuda3std3__44spanIKiLm18446744073709551615EEENS3_IiLm18446744073709551615EEEE12temp_storage[44];
	ld.param.u64 	%rd3, [_Z6reduceILi256EEvN4cuda3std3__44spanIKiLm18446744073709551615EEENS3_IiLm18446744073709551615EEE_param_0];
	ld.param.u64 	%rd1, [_Z6reduceILi256EEvN4cuda3std3__44spanIKiLm18446744073709551615EEENS3_IiLm18446744073709551615EEE_param_1];
	ld.param.u64 	%rd4, [_Z6reduceILi256EEvN4cuda3std3__44spanIKiLm18446744073709551615EEENS3_IiLm18446744073709551615EEE_param_0+8];
	mov.u32 	%r1, %tid.x;
	mov.u32 	%r6, %ctaid.x;
	mov.u32 	%r7, %ntid.x;
	mad.lo.s32 	%r8, %r6, %r7, %r1;
	cvt.s64.s32 	%rd2, %r8;
	setp.le.u64 	%p1, %rd4, %rd2;
	mov.b32 	%r30, 0;
	@%p1 bra 	$L__BB0_2;
	cvta.to.global.u64 	%rd5, %rd3;
	shl.b64 	%rd6, %rd2, 2;
	add.s64 	%rd7, %rd5, %rd6;
	ld.global.u32 	%r30, [%rd7];
$L__BB0_2:
	// begin inline asm
	mov.u32 %r9, %laneid;
	// end inline asm
	mov.b32 	%r10, -1;
	redux.sync.add.s32 %r4, %r30, %r10;
	setp.ne.s32 	%p2, %r9, 0;
	@%p2 bra 	$L__BB0_4;
	shr.u32 	%r11, %r1, 3;
	and.b32  	%r12, %r11, 124;
	mov.u32 	%r13, _ZZ6reduceILi256EEvN4cuda3std3__44spanIKiLm18446744073709551615EEENS3_IiLm18446744073709551615EEEE12temp_storage;
	add.s32 	%r14, %r13, %r12;
	st.shared.u32 	[%r14+8], %r4;
$L__BB0_4:
	bar.sync 	0;
	setp.ne.s32 	%p3, %r1, 0;
	@%p3 bra 	$L__BB0_6;
	ld.shared.u32 	%r17, [_ZZ6reduceILi256EEvN4cuda3std3__44spanIKiLm18446744073709551615EEENS3_IiLm18446744073709551615EEEE12temp_storage+12];
	add.s32 	%r18, %r17, %r4;
	ld.shared.u32 	%r19, [_ZZ6reduceILi256EEvN4cuda3std3__44spanIKiLm18446744073709551615EEENS3_IiLm18446744073709551615EEEE12temp_storage+16];
	add.s32 	%r20, %r18, %r19;
	ld.shared.u32 	%r21, [_ZZ6reduceILi256EEvN4cuda3std3__44spanIKiLm18446744073709551615EEENS3_IiLm18446744073709551615EEEE12temp_storage+20];
	add.s32 	%r22, %r20, %r21;
	ld.shared.u32 	%r23, [_ZZ6reduceILi256EEvN4cuda3std3__44spanIKiLm18446744073709551615EEENS3_IiLm18446744073709551615EEEE12temp_storage+24];
	add.s32 	%r24, %r22, %r23;
	ld.shared.u32 	%r25, [_ZZ6reduceILi256EEvN4cuda3std3__44spanIKiLm18446744073709551615EEENS3_IiLm18446744073709551615EEEE12temp_storage+28];
	add.s32 	%r26, %r24, %r25;
	ld.shared.u32 	%r27, [_ZZ6reduceILi256EEvN4cuda3std3__44spanIKiLm18446744073709551615EEENS3_IiLm18446744073709551615EEEE12temp_storage+32];
	add.s32 	%r28, %r26, %r27;
	ld.shared.u32 	%r29, [_ZZ6reduceILi256EEvN4cuda3std3__44spanIKiLm18446744073709551615EEENS3_IiLm18446744073709551615EEEE12temp_storage+36];
	add.s32 	%r16, %r28, %r29;
	// begin inline asm
	atom.add.relaxed.gpu.s32 %r15,[%rd1],%r16;
	// end inline asm
$L__BB0_6:
	ret;

}
	// .globl	_ZN3cub18CUB_300001_SM_10006detail11EmptyKernelIvEEvv
.visible .entry _ZN3cub18CUB_300001_SM_10006detail11EmptyKernelIvEEvv()
{


	ret;

}
	// .globl	_ZN3cub18CUB_300001_SM_10006detail8for_each13static_kernelINS2_12policy_hub_t12policy_500_tEmN6thrust24THRUST_300001_SM_1000_NS8cuda_cub20__uninitialized_fill7functorINS7_10device_ptrIiEEiEEEEvT0_T1_
.visible .entry _ZN3cub18CUB_300001_SM_10006detail8for_each13static_kernelINS2_12policy_hub_t12policy_500_tEmN6thrust24THRUST_300001_SM_1000_NS8cuda_cub20__uninitialized_fill7functorINS7_10device_ptrIiEEiEEEEvT0_T1_(
	.param .u64 _ZN3cub18CUB_300001_SM_10006detail8for_each13static_kernelINS2_12policy_hub_t12policy_500_tEmN6thrust24THRUST_300001_SM_1000_NS8cuda_cub20__uninitialized_fill7functorINS7_10device_ptrIiEEiEEEEvT0_T1__param_0,
	.param .align 8 .b8 _ZN3cub18CUB_300001_SM_10006detail8for_each13static_kernelINS2_12policy_hub_t12policy_500_tEmN6thrust24THRUST_300001_SM_1000_NS8cuda_cub20__uninitialized_fill7functorINS7_10device_ptrIiEEiEEEEvT0_T1__param_1[16]
)
.maxntid 256
{
	.reg .pred 	%p<4>;
	.reg .b16 	%rs<5>;
	.reg .b32 	%r<12>;
	.reg .b64 	%rd<16>;

	ld.param.u32 	%r3, [_ZN3cub18CUB_300001_SM_10006detail8for_each13static_kernelINS2_12policy_hub_t12policy_500_tEmN6thrust24THRUST_300001_SM_1000_NS8cuda_cub20__uninitialized_fill7functorINS7_10device_ptrIiEEiEEEEvT0_T1__param_1+8];
	ld.param.u64 	%rd4, [_ZN3cub18CUB_300001_SM_10006detail8for_each13static_kernelINS2_12policy_hub_t12policy_500_tEmN6thrust24THRUST_300001_SM_1000_NS8cuda_cub20__uninitialized_fill7functorINS7_10device_ptrIiEEiEEEEvT0_T1__param_1];
	ld.param.u64 	%rd5, [_ZN3cub18CUB_300001_SM_10006detail8for_each13static_kernelINS2_12policy_hub_t12policy_500_tEmN6thrust24THRUST_300001_SM_1000_NS8cuda_cub20__uninitialized_fill7functorINS7_10device_ptrIiEEiEEEEvT0_T1__param_0];
	mov.u32 	%r9, %ctaid.x;
	mul.wide.u32 	%rd1, %r9, 512;
	sub.s64 	%rd2, %rd5, %rd1;
	setp.lt.u64 	%p1, %rd2, 512;
	@%p1 bra 	$L__BB2_2;
	mov.u32 	%r11, %tid.x;
	cvta.to.global.u64 	%rd11, %rd4;
	cvt.u64.u32 	%rd12, %r11;
	add.s64 	%rd13, %rd1, %rd12;
	shl.b64 	%rd14, %rd13, 2;
	add.s64 	%rd15, %rd11, %rd14;
	st.global.u32 	[%rd15], %r3;
	st.global.u32 	[%rd15+1024], %r3;
	bra.uni 	$L__BB2_6;
$L__BB2_2:
	cvta.to.global.u64 	%rd6, %rd4;
	mov.u32 	%r2, %tid.x;
	cvt.u64.u32 	%rd7, %r2;
	setp.le.u64 	%p2, %rd2, %rd7;
	add.s64 	%rd8, %rd1, %rd7;
	shl.b64 	%rd9, %rd8, 2;
	add.s64 	%rd3, %rd6, %rd9;
	@%p2 bra 	$L__BB2_4;
	st.global.u32 	[%rd3], %r3;
$L__BB2_4:
	add.s32 	%r10, %r2, 256;
	cvt.u64.u32 	%rd10, %r10;
	setp.le.u64 	%p3, %rd2, %rd10;
	@%p3 bra 	$L__BB2_6;
	st.global.u32 	[%rd3+1024], %r3;
$L__BB2_6:
	ret;

}
	// .globl	_ZN3cub18CUB_300001_SM_10006detail8for_each13static_kernelINS2_12policy_hub_t12policy_500_tElN6thrust24THRUST_300001_SM_1000_NS8cuda_cub6__fill7functorINS7_6detail15normal_iteratorINS7_10device_ptrIiEEEEiEEEEvT0_T1_
.visible .entry _ZN3cub18CUB_300001_SM_10006detail8for_each13static_kernelINS2_12policy_hub_t12policy_500_tElN6thrust24THRUST_300001_SM_1000_NS8cuda_cub6__fill7functorINS7_6detail15normal_iteratorINS7_10device_ptrIiEEEEiEEEEvT0_T1_(
	.param .u64 _ZN3cub18CUB_300001_SM_10006detail8for_each13static_kernelINS2_12policy_hub_t12policy_500_tElN6thrust24THRUST_300001_SM_1000_NS8cuda_cub6__fill7functorINS7_6detail15normal_iteratorINS7_10device_ptrIiEEEEiEEEEvT0_T1__param_0,
	.param .align 8 .b8 _ZN3cub18CUB_300001_SM_10006detail8for_each13static_kernelINS2_12policy_hub_t12policy_500_tElN6thrust24THRUST_300001_SM_1000_NS8cuda_cub6__fill7functorINS7_6detail15normal_iteratorINS7_10device_ptrIiEEEEiEEEEvT0_T1__param_1[16]
)
.maxntid 256
{
	.reg .pred 	%p<4>;
	.reg .b16 	%rs<5>;
	.reg .b32 	%r<12>;
	.reg .b64 	%rd<17>;

	ld.param.u32 	%r3, [_ZN3cub18CUB_300001_SM_10006detail8for_each13static_kernelINS2_12policy_hub_t12policy_500_tElN6thrust24THRUST_300001_SM_1000_NS8cuda_cub6__fill7functorINS7_6detail15normal_iteratorINS7_10device_ptrIiEEEEiEEEEvT0_T1__param_1+8];
	ld.param.u64 	%rd5, [_ZN3cub18CUB_300001_SM_10006detail8for_each13static_kernelINS2_12policy_hub_t12policy_500_tElN6thrust24THRUST_300001_SM_1000_NS8cuda_cub6__fill7functorINS7_6detail15normal_iteratorINS7_10device_ptrIiEEEEiEEEEvT0_T1__param_1];
	ld.param.u64 	%rd6, [_ZN3cub18CUB_300001_SM_10006detail8for_each13static_kernelINS2_12policy_hub_t12policy_500_tElN6thrust24THRUST_300001_SM_1000_NS8cuda_cub6__fill7functorINS7_6detail15normal_iteratorINS7_10device_ptrIiEEEEiEEEEvT0_T1__param_0];
	mov.u32 	%r9, %ctaid.x;
	mul.wide.u32 	%rd1, %r9, 512;
	sub.s64 	%rd2, %rd6, %rd1;
	setp.lt.s64 	%p1, %rd2, 512;
	@%p1 bra 	$L__BB3_2;
	mov.u32 	%r11, %tid.x;
	cvta.to.global.u64 	%rd12, %rd5;
	cvt.u64.u32 	%rd13, %r11;
	add.s64 	%rd14, %rd1, %rd13;
	shl.b64 	%rd15, %rd14, 2;
	add.s64 	%rd16, %rd12, %rd15;
	st.global.u32 	[%rd16], %r3;
	st.global.u32 	[%rd16+1024], %r3;
	bra.uni 	$L__BB3_6;
$L__BB3_2:
	cvta.to.global.u64 	%rd7, %rd5;
	mov.u32 	%r2, %tid.x;
	cvt.s64.s32 	%rd3, %rd2;
	cvt.u64.u32 	%rd8, %r2;
	setp.le.s64 	%p2, %rd3, %rd8;
	add.s64 	%rd9, %rd1, %rd8;
	shl.b64 	%rd10, %rd9, 2;
	add.s64 	%rd4, %rd7, %rd10;
	@%p2 bra 	$L__BB3_4;
	st.global.u32 	[%rd4], %r3;
$L__BB3_4:
	add.s32 	%r10, %r2, 256;
	cvt.u64.u32 	%rd11, %r10;
	setp.le.s64 	%p3, %rd3, %rd11;
	@%p3 bra 	$L__BB3_6;
	st.global.u32 	[%rd4+1024], %r3;
$L__BB3_6:
	ret;

}
	// .globl	_ZN3cub18CUB_300001_SM_10006detail6reduce28DeviceReduceSingleTileKernelINS2_10policy_hubIijN4cuda3std3__44plusIiEEE10Policy1000EN6thrust24THRUST_300001_SM_1000_NS6detail15normal_iteratorINSD_10device_ptrIiEEEEPijS9_iiNS7_10__identityEEEvT0_T1_T2_T3_T4_T6_
.visible .entry _ZN3cub18CUB_300001_SM_10006detail6reduce28DeviceReduceSingleTileKernelINS2_10policy_hubIijN4cuda3std3__44plusIiEEE10Policy1000EN6thrust24THRUST_300001_SM_1000_NS6detail15normal_iteratorINSD_10device_ptrIiEEEEPijS9_iiNS7_10__identityEEEvT0_T1_T2_T3_T4_T6_(
	.param .align 8 .b8 _ZN3cub18CUB_300001_SM_10006detail6reduce28DeviceReduceSingleTileKernelINS2_10policy_hubIijN4cuda3std3__44plusIiEEE10Policy1000EN6thrust24THRUST_300001_SM_1000_NS6detail15normal_iteratorINSD_10device_ptrIiEEEEPijS9_iiNS7_10__identityEEEvT0_T1_T2_T3_T4_T6__param_0[8],
	.param .u64 .ptr .align 1 _ZN3cub18CUB_300001_SM_10006detail6reduce28DeviceReduceSingleTileKernelINS2_10policy_hubIijN4cuda3std3__44plusIiEEE10Policy1000EN6thrust24THRUST_300001_SM_1000_NS6detail15normal_iteratorINSD_10device_ptrIiEEEEPijS9_iiNS7_10__identityEEEvT0_T1_T2_T3_T4_T6__param_1,
	.param .u32 _ZN3cub18CUB_300001_SM_10006detail6reduce28DeviceReduceSingleTileKernelINS2_10policy_hubIijN4cuda3std3__44plusIiEEE10Policy1000EN6thrust24THRUST_300001_SM_1000_NS6detail15normal_iteratorINSD_10device_ptrIiEEEEPijS9_iiNS7_10__identityEEEvT0_T1_T2_T3_T4_T6__param_2,
	.param .align 1 .b8 _ZN3cub18CUB_300001_SM_10006detail6reduce28DeviceReduceSingleTileKernelINS2_10policy_hubIijN4cuda3std3__44plusIiEEE10Policy1000EN6thrust24THRUST_300001_SM_1000_NS6detail15normal_iteratorINSD_10device_ptrIiEEEEPijS9_iiNS7_10__identityEEEvT0_T1_T2_T3_T4_T6__param_3[1],
	.param .u32 _ZN3cub18CUB_300001_SM_10006detail6reduce28DeviceReduceSingleTileKernelINS2_10policy_hubIijN4cuda3std3__44plusIiEEE10Policy1000EN6thrust24THRUST_300001_SM_1000_NS6detail15normal_iteratorINSD_10device_ptrIiEEEEPijS9_iiNS7_10__identityEEEvT0_T1_T2_T3_T4_T6__param_4,
	.param .align 1 .b8 _ZN3cub18CUB_300001_SM_10006detail6reduce28DeviceReduceSingleTileKernelINS2_10policy_hubIijN4cuda3std3__44plusIiEEE10Policy1000EN6thrust24THRUST_300001_SM_1000_NS6detail15normal_iteratorINSD_10device_ptrIiEEEEPijS9_iiNS7_10__identityEEEvT0_T1_T2_T3_T4_T6__param_5[1]
)
.maxntid 256
.minnctapersm 1
{
	.reg .pred 	%p<59>;
	.reg .b32 	%r<511>;
	.reg .b64 	%rd<84>;
	// demoted variable
	.shared .align 4 .b8 _ZZN3cub18CUB_300001_SM_10006detail6reduce28DeviceReduceSingleTileKernelINS2_10policy_hubIijN4cuda3std3__44plusIiEEE10Policy1000EN6thrust24THRUST_300001_SM_1000_NS6detail15normal_iteratorINSD_10device_ptrIiEEEEPijS9_iiNS7_10__identityEEEvT0_T1_T2_T3_T4_T6_E12temp_storage[44];
	ld.param.u64 	%rd9, [_ZN3cub18CUB_300001_SM_10006detail6reduce28DeviceReduceSingleTileKernelINS2_10policy_hubIijN4cuda3std3__44plusIiEEE10Policy1000EN6thrust24THRUST_300001_SM_1000_NS6detail15normal_iteratorINSD_10device_ptrIiEEEEPijS9_iiNS7_10__identityEEEvT0_T1_T2_T3_T4_T6__param_0];
	ld.param.u64 	%rd10, [_ZN3cub18CUB_300001_SM_10006detail6reduce28DeviceReduceSingleTileKernelINS2_10policy_hubIijN4cuda3std3__44plusIiEEE10Policy1000EN6thrust24THRUST_300001_SM_1000_NS6detail15normal_iteratorINSD_10device_ptrIiEEEEPijS9_iiNS7_10__identityEEEvT0_T1_T2_T3_T4_T6__param_1];
	ld.param.u32 	%r90, [_ZN3cub18CUB_300001_SM_10006detail6reduce28DeviceReduceSingleTileKernelINS2_10policy_hubIijN4cuda3std3__44plusIiEEE10Policy1000EN6thrust24THRUST_300001_SM_1000_NS6detail15normal_iteratorINSD_10device_ptrIiEEEEPijS9_iiNS7_10__identityEEEvT0_T1_T2_T3_T4_T6__param_2];
	ld.param.u32 	%r91, [_ZN3cub18CUB_300001_SM_10006detail6reduce28DeviceReduceSingleTileKernelINS2_10policy_hubIijN4cuda3std3__44plusIiEEE10Policy1000EN6thrust24THRUST_300001_SM_1000_NS6detail15normal_iteratorINSD_10device_ptrIiEEEEPijS9_iiNS7_10__identityEEEvT0_T1_T2_T3_T4_T6__param_4];
	cvta.to.global.u64 	%rd1, %rd10;
	setp.ne.s32 	%p1, %r90, 0;
	@%p1 bra 	$L__BB4_3;
	mov.u32 	%r471, %tid.x;
	setp.ne.s32 	%p58, %r471, 0;
	@%p58 bra 	$L__BB4_52;
	st.global.u32 	[%rd1], %r91;
	bra.uni 	$L__BB4_52;
$L__BB4_3:
	cvta.to.global.u64 	%rd2, %rd9;
	setp.gt.u32 	%p2, %r90, 4095;
	@%p2 bra 	$L__BB4_28;
	mov.u32 	%r1, %tid.x;
	setp.ge.u32 	%p24, %r1, %r90;
	mov.b32 	%r488, 0;
	mov.u32 	%r478, %r1;
	@%p24 bra 	$L__BB4_6;
	mul.wide.u32 	%rd73, %r1, 4;
	add.s64 	%rd74, %rd2, %rd73;
	ld.global.u32 	%r488, [%rd74];
	add.s32 	%r478, %r1, 256;
$L__BB4_6:
	setp.ge.u32 	%p25, %r478, %r90;
	@%p25 bra 	$L__BB4_19;
	not.b32 	%r298, %r478;
	add.s32 	%r299, %r90, %r298;
	shr.u32 	%r300, %r299, 8;
	add.s32 	%r6, %r300, 1;
	and.b32  	%r7, %r6, 15;
	setp.lt.u32 	%p26, %r299, 3840;
	@%p26 bra 	$L__BB4_10;
	and.b32  	%r301, %r6, 33554416;
	neg.s32 	%r474, %r301;
	mul.wide.u32 	%rd75, %r478, 4;
	add.s64 	%rd76, %rd75, %rd2;
	add.s64 	%rd82, %rd76, 8192;
$L__BB4_9:
	.pragma "nounroll";
	ld.global.u32 	%r302, [%rd82+-8192];
	add.s32 	%r303, %r302, %r488;
	ld.global.u32 	%r304, [%rd82+-7168];
	add.s32 	%r305, %r304, %r303;
	ld.global.u32 	%r306, [%rd82+-6144];
	add.s32 	%r307, %r306, %r305;
	ld.global.u32 	%r308, [%rd82+-5120];
	add.s32 	%r309, %r308, %r307;
	ld.global.u32 	%r310, [%rd82+-4096];
	add.s32 	%r311, %r310, %r309;
	ld.global.u32 	%r312, [%rd82+-3072];
	add.s32 	%r313, %r312, %r311;
	ld.global.u32 	%r314, [%rd82+-2048];
	add.s32 	%r315, %r314, %r313;
	ld.global.u32 	%r316, [%rd82+-1024];
	add.s32 	%r317, %r316, %r315;
	ld.global.u32 	%r318, [%rd82];
	add.s32 	%r319, %r318, %r317;
	ld.global.u32 	%r320, [%rd82+1024];
	add.s32 	%r321, %r320, %r319;
	ld.global.u32 	%r322, [%rd82+2048];
	add.s32 	%r323, %r322, %r321;
	ld.global.u32 	%r324, [%rd82+3072];
	add.s32 	%r325, %r324, %r323;
	ld.global.u32 	%r326, [%rd82+4096];
	add.s32 	%r327, %r326, %r325;
	ld.global.u32 	%r328, [%rd82+5120];
	add.s32 	%r329, %r328, %r327;
	ld.global.u32 	%r330, [%rd82+6144];
	add.s32 	%r331, %r330, %r329;
	ld.global.u32 	%r332, [%rd82+7168];
	add.s32 	%r488, %r332, %r331;
	add.s32 	%r478, %r478, 4096;
	add.s32 	%r474, %r474, 16;
	add.s64 	%rd82, %rd82, 16384;
	setp.ne.s32 	%p27, %r474, 0;
	@%p27 bra 	$L__BB4_9;
$L__BB4_10:
	setp.eq.s32 	%p28, %r7, 0;
	@%p28 bra 	$L__BB4_19;
	and.b32  	%r18, %r6, 7;
	setp.lt.u32 	%p29, %r7, 8;
	@%p29 bra 	$L__BB4_13;
	mul.wide.u32 	%rd77, %r478, 4;
	add.s64 	%rd78, %rd2, %rd77;
	ld.global.u32 	%r334, [%rd78];
	add.s32 	%r335, %r334, %r488;
	ld.global.u32 	%r336, [%rd78+1024];
	add.s32 	%r337, %r336, %r335;
	ld.global.u32 	%r338, [%rd78+2048];
	add.s32 	%r339, %r338, %r337;
	ld.global.u32 	%r340, [%rd78+3072];
	add.s32 	%r341, %r340, %r339;
	ld.global.u32 	%r342, [%rd78+4096];
	add.s32 	%r343, %r342, %r341;
	ld.global.u32 	%r344, [%rd78+5120];
	add.s32 	%r345, %r344, %r343;
	ld.global.u32 	%r346, [%rd78+6144];
	add.s32 	%r347, %r346, %r345;
	ld.global.u32 	%r348, [%rd78+7168];
	add.s32 	%r488, %r348, %r347;
	add.s32 	%r478, %r478, 2048;
$L__BB4_13:
	setp.eq.s32 	%p30, %r18, 0;
	@%p30 bra 	$L__BB4_19;
	and.b32  	%r24, %r6, 3;
	setp.lt.u32 	%p31, %r18, 4;
	@%p31 bra 	$L__BB4_16;
	mul.wide.u32 	%rd79, %r478, 4;
	add.s64 	%rd80, %rd2, %rd79;
	ld.global.u32 	%r350, [%rd80];
	add.s32 	%r351, %r350, %r488;
	ld.global.u32 	%r352, [%rd80+1024];
	add.s32 	%r353, %r352, %r351;
	ld.global.u32 	%r354, [%rd80+2048];
	add.s32 	%r355, %r354, %r353;
	ld.global.u32 	%r356, [%rd80+3072];
	add.s32 	%r488, %r356, %r355;
	add.s32 	%r478, %r478, 1024;
$L__BB4_16:
	setp.eq.s32 	%p32, %r24, 0;
	@%p32 bra 	$L__BB4_19;
	mul.wide.u32 	%rd81, %r478, 4;
	add.s64 	%rd83, %rd2, %rd81;
	neg.s32 	%r486, %r24;
$L__BB4_18:
	.pragma "nounroll";
	ld.global.u32 	%r357, [%rd83];
	add.s32 	%r488, %r357, %r488;
	add.s64 	%rd83, %rd83, 1024;
	add.s32 	%r486, %r486, 1;
	setp.ne.s32 	%p33, %r486, 0;
	@%p33 bra 	$L__BB4_18;
$L__BB4_19:
	setp.lt.u32 	%p34, %r90, 256;
	@%p34 bra 	$L__BB4_24;
	// begin inline asm
	mov.u32 %r421, %laneid;
	// end inline asm
	mov.b32 	%r424, 1;
	mov.b32 	%r445, 31;
	mov.b32 	%r446, -1;
	// begin inline asm
	shfl.sync.down.b32 %r422, %r488, %r424, %r445, %r446;
	// end inline asm
	setp.gt.s32 	%p50, %r421, 30;
	selp.b32 	%r447, 0, %r422, %p50;
	add.s32 	%r428, %r447, %r488;
	mov.b32 	%r429, 2;
	// begin inline asm
	shfl.sync.down.b32 %r427, %r428, %r429, %r445, %r446;
	// end inline asm
	setp.gt.s32 	%p51, %r421, 29;
	selp.b32 	%r448, 0, %r427, %p51;
	add.s32 	%r433, %r428, %r448;
	mov.b32 	%r434, 4;
	// begin inline asm
	shfl.sync.down.b32 %r432, %r433, %r434, %r445, %r446;
	// end inline asm
	setp.gt.s32 	%p52, %r421, 27;
	selp.b32 	%r449, 0, %r432, %p52;
	add.s32 	%r438, %r433, %r449;
	mov.b32 	%r439, 8;
	// begin inline asm
	shfl.sync.down.b32 %r437, %r438, %r439, %r445, %r446;
	// end inline asm
	setp.gt.s32 	%p53, %r421, 23;
	selp.b32 	%r450, 0, %r437, %p53;
	add.s32 	%r443, %r438, %r450;
	mov.b32 	%r444, 16;
	// begin inline asm
	shfl.sync.down.b32 %r442, %r443, %r444, %r445, %r446;
	// end inline asm
	setp.gt.s32 	%p54, %r421, 15;
	selp.b32 	%r451, 0, %r442, %p54;
	add.s32 	%r510, %r443, %r451;
	setp.ne.s32 	%p55, %r421, 0;
	@%p55 bra 	$L__BB4_22;
	shr.u32 	%r452, %r1, 3;
	and.b32  	%r453, %r452, 124;
	mov.u32 	%r454, _ZZN3cub18CUB_300001_SM_10006detail6reduce28DeviceReduceSingleTileKernelINS2_10policy_hubIijN4cuda3std3__44plusIiEEE10Policy1000EN6thrust24THRUST_300001_SM_1000_NS6detail15normal_iteratorINSD_10device_ptrIiEEEEPijS9_iiNS7_10__identityEEEvT0_T1_T2_T3_T4_T6_E12temp_storage;
	add.s32 	%r455, %r454, %r453;
	st.shared.u32 	[%r455+8], %r510;
$L__BB4_22:
	bar.sync 	0;
	setp.ne.s32 	%p56, %r1, 0;
	@%p56 bra 	$L__BB4_50;
	ld.shared.u32 	%r456, [_ZZN3cub18CUB_300001_SM_10006detail6reduce28DeviceReduceSingleTileKernelINS2_10policy_hubIijN4cuda3std3__44plusIiEEE10Policy1000EN6thrust24THRUST_300001_SM_1000_NS6detail15normal_iteratorINSD_10device_ptrIiEEEEPijS9_iiNS7_10__identityEEEvT0_T1_T2_T3_T4_T6_E12temp_storage+12];
	add.s32 	%r457, %r456, %r510;
	ld.shared.u32 	%r458, [_ZZN3cub18CUB_300001_SM_10006detail6reduce28DeviceReduceSingleTileKernelINS2_10policy_hubIijN4cuda3std3__44plusIiEEE10Policy1000EN6thrust24THRUST_300001_SM_1000_NS6detail15normal_iteratorINSD_10device_ptrIiEEEEPijS9_iiNS7_10__identityEEEvT0_T1_T2_T3_T4_T6_E12temp_storage+16];
	add.s32 	%r459, %r457, %r458;
	ld.shared.u32 	%r460, [_ZZN3cub18CUB_300001_SM_10006detail6reduce28DeviceReduceSingleTileKernelINS2_10policy_hubIijN4cuda3std3__44plusIiEEE10Policy1000EN6thrust24THRUST_300001_SM_1000_NS6detail15normal_iteratorINSD_10device_ptrIiEEEEPijS9_iiNS7_10__identityEEEvT0_T1_T2_T3_T4_T6_E12temp_storage+20];
	add.s32 	%r461, %r459, %r460;
	ld.shared.u32 	%r462, [_ZZN3cub18CUB_300001_SM_10006detail6reduce28DeviceReduceSingleTileKernelINS2_10policy_hubIijN4cuda3std3__44plusIiEEE10Policy1000EN6thrust24THRUST_300001_SM_1000_NS6detail15normal_iteratorINSD_10device_ptrIiEEEEPijS9_iiNS7_10__identityEEEvT0_T1_T2_T3_T4_T6_E12temp_storage+24];
	add.s32 	%r463, %r461, %r462;
	ld.shared.u32 	%r464, [_ZZN3cub18CUB_300001_SM_10006detail6reduce28DeviceReduceSingleTileKernelINS2_10policy_hubIijN4cuda3std3__44plusIiEEE10Policy1000EN6thrust24THRUST_300001_SM_1000_NS6detail15normal_iteratorINSD_10device_ptrIiEEEEPijS9_iiNS7_10__identityEEEvT0_T1_T2_T3_T4_T6_E12temp_storage+28];
	add.s32 	%r465, %r463, %r464;
	ld.shared.u32 	%r466, [_ZZN3cub18CUB_300001_SM_10006detail6reduce28DeviceReduceSingleTileKernelINS2_10policy_hubIijN4cuda3std3__44plusIiEEE10Policy1000EN6thrust24THRUST_300001_SM_1000_NS6detail15normal_iteratorINSD_10device_ptrIiEEEEPijS9_iiNS7_10__identityEEEvT0_T1_T2_T3_T4_T6_E12temp_storage+32];
	add.s32 	%r467, %r465, %r466;
	ld.shared.u32 	%r468, [_ZZN3cub18CUB_300001_SM_10006detail6reduce28DeviceReduceSingleTileKernelINS2_10policy_hubIijN4cuda3std3__44plusIiEEE10Policy1000EN6thrust24THRUST_300001_SM_1000_NS6detail15normal_iteratorINSD_10device_ptrIiEEEEPijS9_iiNS7_10__identityEEEvT0_T1_T2_T3_T4_T6_E12temp_storage+36];
	add.s32 	%r510, %r467, %r468;
	bra.uni 	$L__BB4_50;
$L__BB4_24:
	// begin inline asm
	mov.u32 %r358, %laneid;
	// end inline asm
	and.b32  	%r384, %r1, 992;
	add.s32 	%r385, %r384, 32;
	setp.gt.u32 	%p35, %r385, %r90;
	not.b32 	%r386, %r384;
	add.s32 	%r387, %r90, %r386;
	selp.b32 	%r382, %r387, 31, %p35;
	mov.b32 	%r361, 1;
	mov.b32 	%r383, -1;
	// begin inline asm
	shfl.sync.down.b32 %r359, %r488, %r361, %r382, %r383;
	// end inline asm
	setp.lt.s32 	%p36, %r358, %r382;
	selp.b32 	%r388, %r359, 0, %p36;
	add.s32 	%r365, %r388, %r488;
	mov.b32 	%r366, 2;
	// begin inline asm
	shfl.sync.down.b32 %r364, %r365, %r366, %r382, %r383;
	// end inline asm
	add.s32 	%r389, %r358, 2;
	setp.gt.s32 	%p37, %r389, %r382;
	selp.b32 	%r390, 0, %r364, %p37;
	add.s32 	%r370, %r365, %r390;
	mov.b32 	%r371, 4;
	// begin inline asm
	shfl.sync.down.b32 %r369, %r370, %r371, %r382, %r383;
	// end inline asm
	add.s32 	%r391, %r358, 4;
	setp.gt.s32 	%p38, %r391, %r382;
	selp.b32 	%r392, 0, %r369, %p38;
	add.s32 	%r375, %r370, %r392;
	mov.b32 	%r376, 8;
	// begin inline asm
	shfl.sync.down.b32 %r374, %r375, %r376, %r382, %r383;
	// end inline asm
	add.s32 	%r393, %r358, 8;
	setp.gt.s32 	%p39, %r393, %r382;
	selp.b32 	%r394, 0, %r374, %p39;
	add.s32 	%r380, %r375, %r394;
	mov.b32 	%r381, 16;
	// begin inline asm
	shfl.sync.down.b32 %r379, %r380, %r381, %r382, %r383;
	// end inline asm
	add.s32 	%r395, %r358, 16;
	setp.gt.s32 	%p40, %r395, %r382;
	selp.b32 	%r396, 0, %r379, %p40;
	add.s32 	%r510, %r380, %r396;
	setp.ne.s32 	%p41, %r358, 0;
	@%p41 bra 	$L__BB4_26;
	shr.u32 	%r397, %r1, 3;
	and.b32  	%r398, %r397, 124;
	mov.u32 	%r399, _ZZN3cub18CUB_300001_SM_10006detail6reduce28DeviceReduceSingleTileKernelINS2_10policy_hubIijN4cuda3std3__44plusIiEEE10Policy1000EN6thrust24THRUST_300001_SM_1000_NS6detail15normal_iteratorINSD_10device_ptrIiEEEEPijS9_iiNS7_10__identityEEEvT0_T1_T2_T3_T4_T6_E12temp_storage;
	add.s32 	%r400, %r399, %r398;
	st.shared.u32 	[%r400+8], %r510;
$L__BB4_26:
	bar.sync 	0;
	setp.ne.s32 	%p42, %r1, 0;
	@%p42 bra 	$L__BB4_50;
	setp.gt.u32 	%p43, %r90, 32;
	ld.shared.u32 	%r401, [_ZZN3cub18CUB_300001_SM_10006detail6reduce28DeviceReduceSingleTileKernelINS2_10policy_hubIijN4cuda3std3__44plusIiEEE10Policy1000EN6thrust24THRUST_300001_SM_1000_NS6detail15normal_iteratorINSD_10device_ptrIiEEEEPijS9_iiNS7_10__identityEEEvT0_T1_T2_T3_T4_T6_E12temp_storage+12];
	selp.b32 	%r402, %r401, 0, %p43;
	add.s32 	%r403, %r402, %r510;
	setp.gt.u32 	%p44, %r90, 64;
	ld.shared.u32 	%r404, [_ZZN3cub18CUB_300001_SM_10006detail6reduce28DeviceReduceSingleTileKernelINS2_10policy_hubIijN4cuda3std3__44plusIiEEE10Policy1000EN6thrust24THRUST_300001_SM_1000_NS6detail15normal_iteratorINSD_10device_ptrIiEEEEPijS9_iiNS7_10__identityEEEvT0_T1_T2_T3_T4_T6_E12temp_storage+16];
	selp.b32 	%r405, %r404, 0, %p44;
	add.s32 	%r406, %r403, %r405;
	setp.gt.u32 	%p45, %r90, 96;
	ld.shared.u32 	%r407, [_ZZN3cub18CUB_300001_SM_10006detail6reduce28DeviceReduceSingleTileKernelINS2_10policy_hubIijN4cuda3std3__44plusIiEEE10Policy1000EN6thrust24THRUST_300001_SM_1000_NS6detail15normal_iteratorINSD_10device_ptrIiEEEEPijS9_iiNS7_10__identityEEEvT0_T1_T2_T3_T4_T6_E12temp_storage+20];
	selp.b32 	%r408, %r407, 0, %p45;
	add.s32 	%r409, %r406, %r408;
	setp.gt.u32 	%p46, %r90, 128;
	ld.shared.u32 	%r410, [_ZZN3cub18CUB_300001_SM_10006detail6reduce28DeviceReduceSingleTileKernelINS2_10policy_hubIijN4cuda3std3__44plusIiEEE10Policy1000EN6thrust24THRUST_300001_SM_1000_NS6detail15normal_iteratorINSD_10device_ptrIiEEEEPijS9_iiNS7_10__identityEEEvT0_T1_T2_T3_T4_T6_E12temp_storage+24];
	selp.b32 	%r411, %r410, 0, %p46;
	add.s32 	%r412, %r409, %r411;
	setp.gt.u32 	%p47, %r90, 160;
	ld.shared.u32 	%r413, [_ZZN3cub18CUB_300001_SM_10006detail6reduce28DeviceReduceSingleTileKernelINS2_10policy_hubIijN4cuda3std3__44plusIiEEE10Policy1000EN6thrust24THRUST_300001_SM_1000_NS6detail15normal_iteratorINSD_10device_ptrIiEEEEPijS9_iiNS7_10__identityEEEvT0_T1_T2_T3_T4_T6_E12temp_storage+28];
	selp.b32 	%r414, %r413, 0, %p47;
	add.s32 	%r415, %r412, %r414;
	setp.gt.u32 	%p48, %r90, 192;
	ld.shared.u32 	%r416, [_ZZN3cub18CUB_300001_SM_10006detail6reduce28DeviceReduceSingleTileKernelINS2_10policy_hubIijN4cuda3std3__44plusIiEEE10Policy1000EN6thrust24THRUST_300001_SM_1000_NS6detail15normal_iteratorINSD_10device_ptrIiEEEEPijS9_iiNS7_10__identityEEEvT0_T1_T2_T3_T4_T6_E12temp_storage+32];
	selp.b32 	%r417, %r416, 0, %p48;
	add.s32 	%r418, %r415, %r417;
	setp.gt.u32 	%p49, %r90, 224;
	ld.shared.u32 	%r419, [_ZZN3cub18CUB_300001_SM_10006detail6reduce28DeviceReduceSingleTileKernelINS2_10policy_hubIijN4cuda3std3__44plusIiEEE10Policy1000EN6thrust24THRUST_300001_SM_1000_NS6detail15normal_iteratorINSD_10device_ptrIiEEEEPijS9_iiNS7_10__identityEEEvT0_T1_T2_T3_T4_T6_E12temp_storage+36];
	selp.b32 	%r420, %r419, 0, %p49;
	add.s32 	%r510, %r418, %r420;
	bra.uni 	$L__BB4_50;
$L__BB4_28:
	mov.u32 	%r40, %tid.x;
	mul.wide.u32 	%rd11, %r40, 4;
	add.s64 	%rd12, %rd2, %rd11;
	ld.global.u32 	%r93, [%rd12];
	ld.global.u32 	%r94, [%rd12+1024];
	ld.global.u32 	%r95, [%rd12+2048];
	ld.global.u32 	%r96, [%rd12+3072];
	ld.global.u32 	%r97, [%rd12+4096];
	ld.global.u32 	%r98, [%rd12+5120];
	ld.global.u32 	%r99, [%rd12+6144];
	ld.global.u32 	%r100, [%rd12+7168];
	ld.global.u32 	%r101, [%rd12+8192];
	ld.global.u32 	%r102, [%rd12+9216];
	ld.global.u32 	%r103, [%rd12+10240];
	ld.global.u32 	%r104, [%rd12+11264];
	ld.global.u32 	%r105, [%rd12+12288];
	ld.global.u32 	%r106, [%rd12+13312];
	ld.global.u32 	%r107, [%rd12+14336];
	ld.global.u32 	%r108, [%rd12+15360];
	add.s32 	%r109, %r94, %r93;
	add.s32 	%r110, %r95, %r109;
	add.s32 	%r111, %r96, %r110;
	add.s32 	%r112, %r97, %r111;
	add.s32 	%r113, %r98, %r112;
	add.s32 	%r114, %r99, %r113;
	add.s32 	%r115, %r100, %r114;
	add.s32 	%r116, %r101, %r115;
	add.s32 	%r117, %r102, %r116;
	add.s32 	%r118, %r103, %r117;
	add.s32 	%r119, %r104, %r118;
	add.s32 	%r120, %r105, %r119;
	add.s32 	%r121, %r106, %r120;
	add.s32 	%r122, %r107, %r121;
	add.s32 	%r509, %r108, %r122;
	add.s32 	%r42, %r90, -4096;
	setp.lt.u32 	%p3, %r42, 4096;
	mov.b32 	%r492, 4096;
	@%p3 bra 	$L__BB4_32;
	mov.b32 	%r492, 4096;
$L__BB4_30:
	add.s32 	%r124, %r40, %r492;
	mul.wide.u32 	%rd13, %r124, 4;
	add.s64 	%rd14, %rd2, %rd13;
	ld.global.u32 	%r125, [%rd14];
	ld.global.u32 	%r126, [%rd14+1024];
	ld.global.u32 	%r127, [%rd14+2048];
	ld.global.u32 	%r128, [%rd14+3072];
	ld.global.u32 	%r129, [%rd14+4096];
	ld.global.u32 	%r130, [%rd14+5120];
	ld.global.u32 	%r131, [%rd14+6144];
	ld.global.u32 	%r132, [%rd14+7168];
	ld.global.u32 	%r133, [%rd14+8192];
	ld.global.u32 	%r134, [%rd14+9216];
	ld.global.u32 	%r135, [%rd14+10240];
	ld.global.u32 	%r136, [%rd14+11264];
	ld.global.u32 	%r137, [%rd14+12288];
	ld.global.u32 	%r138, [%rd14+13312];
	ld.global.u32 	%r139, [%rd14+14336];
	ld.global.u32 	%r140, [%rd14+15360];
	add.s32 	%r141, %r125, %r509;
	add.s32 	%r142, %r126, %r141;
	add.s32 	%r143, %r127, %r142;
	add.s32 	%r144, %r128, %r143;
	add.s32 	%r145, %r129, %r144;
	add.s32 	%r146, %r130, %r145;
	add.s32 	%r147, %r131, %r146;
	add.s32 	%r148, %r132, %r147;
	add.s32 	%r149, %r133, %r148;
	add.s32 	%r150, %r134, %r149;
	add.s32 	%r151, %r135, %r150;
	add.s32 	%r152, %r136, %r151;
	add.s32 	%r153, %r137, %r152;
	add.s32 	%r154, %r138, %r153;
	add.s32 	%r155, %r139, %r154;
	add.s32 	%r509, %r140, %r155;
	sub.s32 	%r156, %r90, %r492;
	setp.lt.u32 	%p4, %r156, 4096;
	@%p4 bra 	$L__BB4_46;
	add.s32 	%r492, %r492, 4096;
	setp.le.u32 	%p5, %r492, %r42;
	@%p5 bra 	$L__BB4_30;
$L__BB4_32:
	setp.le.u32 	%p6, %r90, %r492;
	sub.s32 	%r157, %r90, %r492;
	setp.ge.s32 	%p7, %r40, %r157;
	or.pred  	%p8, %p6, %p7;
	@%p8 bra 	$L__BB4_46;
	not.b32 	%r160, %r40;
	add.s32 	%r161, %r90, %r160;
	sub.s32 	%r162, %r161, %r492;
	shr.u32 	%r163, %r162, 8;
	add.s32 	%r49, %r163, 1;
	and.b32  	%r50, %r49, 15;
	setp.lt.u32 	%p9, %r162, 3840;
	mov.u32 	%r501, %r40;
	@%p9 bra 	$L__BB4_37;
	or.b32  	%r495, %r40, 2048;
	add.s32 	%r494, %r40, %r492;
	and.b32  	%r164, %r49, 33554416;
	neg.s32 	%r493, %r164;
$L__BB4_35:
	.pragma "nounroll";
	mul.wide.u32 	%rd15, %r494, 4;
	add.s64 	%rd16, %rd2, %rd15;
	ld.global.u32 	%r165, [%rd16];
	add.s32 	%r166, %r165, %r509;
	add.s32 	%r167, %r494, 256;
	mul.wide.u32 	%rd17, %r167, 4;
	add.s64 	%rd18, %rd2, %rd17;
	ld.global.u32 	%r168, [%rd18];
	add.s32 	%r169, %r168, %r166;
	add.s32 	%r170, %r494, 512;
	mul.wide.u32 	%rd19, %r170, 4;
	add.s64 	%rd20, %rd2, %rd19;
	ld.global.u32 	%r171, [%rd20];
	add.s32 	%r172, %r171, %r169;
	add.s32 	%r173, %r494, 768;
	mul.wide.u32 	%rd21, %r173, 4;
	add.s64 	%rd22, %rd2, %rd21;
	ld.global.u32 	%r174, [%rd22];
	add.s32 	%r175, %r174, %r172;
	add.s32 	%r176, %r494, 1024;
	mul.wide.u32 	%rd23, %r176, 4;
	add.s64 	%rd24, %rd2, %rd23;
	ld.global.u32 	%r177, [%rd24];
	add.s32 	%r178, %r177, %r175;
	add.s32 	%r179, %r494, 1280;
	mul.wide.u32 	%rd25, %r179, 4;
	add.s64 	%rd26, %rd2, %rd25;
	ld.global.u32 	%r180, [%rd26];
	add.s32 	%r181, %r180, %r178;
	add.s32 	%r182, %r494, 1536;
	mul.wide.u32 	%rd27, %r182, 4;
	add.s64 	%rd28, %rd2, %rd27;
	ld.global.u32 	%r183, [%rd28];
	add.s32 	%r184, %r183, %r181;
	add.s32 	%r185, %r494, 1792;
	mul.wide.u32 	%rd29, %r185, 4;
	add.s64 	%rd30, %rd2, %rd29;
	ld.global.u32 	%r186, [%rd30];
	add.s32 	%r187, %r186, %r184;
	add.s32 	%r188, %r494, 2048;
	mul.wide.u32 	%rd31, %r188, 4;
	add.s64 	%rd32, %rd2, %rd31;
	ld.global.u32 	%r189, [%rd32];
	add.s32 	%r190, %r189, %r187;
	add.s32 	%r191, %r494, 2304;
	mul.wide.u32 	%rd33, %r191, 4;
	add.s64 	%rd34, %rd2, %rd33;
	ld.global.u32 	%r192, [%rd34];
	add.s32 	%r193, %r192, %r190;
	add.s32 	%r194, %r494, 2560;
	mul.wide.u32 	%rd35, %r194, 4;
	add.s64 	%rd36, %rd2, %rd35;
	ld.global.u32 	%r195, [%rd36];
	add.s32 	%r196, %r195, %r193;
	add.s32 	%r197, %r494, 2816;
	mul.wide.u32 	%rd37, %r197, 4;
	add.s64 	%rd38, %rd2, %rd37;
	ld.global.u32 	%r198, [%rd38];
	add.s32 	%r199, %r198, %r196;
	add.s32 	%r200, %r494, 3072;
	mul.wide.u32 	%rd39, %r200, 4;
	add.s64 	%rd40, %rd2, %rd39;
	ld.global.u32 	%r201, [%rd40];
	add.s32 	%r202, %r201, %r199;
	add.s32 	%r203, %r494, 3328;
	mul.wide.u32 	%rd41, %r203, 4;
	add.s64 	%rd42, %rd2, %rd41;
	ld.global.u32 	%r204, [%rd42];
	add.s32 	%r205, %r204, %r202;
	add.s32 	%r206, %r494, 3584;
	mul.wide.u32 	%rd43, %r206, 4;
	add.s64 	%rd44, %rd2, %rd43;
	ld.global.u32 	%r207, [%rd44];
	add.s32 	%r208, %r207, %r205;
	add.s32 	%r209, %r494, 3840;
	mul.wide.u32 	%rd45, %r209, 4;
	add.s64 	%rd46, %rd2, %rd45;
	ld.global.u32 	%r210, [%rd46];
	add.s32 	%r509, %r210, %r208;
	add.s32 	%r495, %r495, 4096;
	add.s32 	%r494, %r494, 4096;
	add.s32 	%r493, %r493, 16;
	setp.ne.s32 	%p10, %r493, 0;
	@%p10 bra 	$L__BB4_35;
	add.s32 	%r501, %r495, -2048;
$L__BB4_37:
	setp.eq.s32 	%p11, %r50, 0;
	@%p11 bra 	$L__BB4_46;
	and.b32  	%r66, %r49, 7;
	setp.lt.u32 	%p12, %r50, 8;
	@%p12 bra 	$L__BB4_40;
	add.s32 	%r212, %r501, %r492;
	mul.wide.u32 	%rd47, %r212, 4;
	add.s64 	%rd48, %rd2, %rd47;
	ld.global.u32 	%r213, [%rd48];
	add.s32 	%r214, %r213, %r509;
	add.s32 	%r215, %r212, 256;
	mul.wide.u32 	%rd49, %r215, 4;
	add.s64 	%rd50, %rd2, %rd49;
	ld.global.u32 	%r216, [%rd50];
	add.s32 	%r217, %r216, %r214;
	add.s32 	%r218, %r212, 512;
	mul.wide.u32 	%rd51, %r218, 4;
	add.s64 	%rd52, %rd2, %rd51;
	ld.global.u32 	%r219, [%rd52];
	add.s32 	%r220, %r219, %r217;
	add.s32 	%r221, %r212, 768;
	mul.wide.u32 	%rd53, %r221, 4;
	add.s64 	%rd54, %rd2, %rd53;
	ld.global.u32 	%r222, [%rd54];
	add.s32 	%r223, %r222, %r220;
	add.s32 	%r224, %r212, 1024;
	mul.wide.u32 	%rd55, %r224, 4;
	add.s64 	%rd56, %rd2, %rd55;
	ld.global.u32 	%r225, [%rd56];
	add.s32 	%r226, %r225, %r223;
	add.s32 	%r227, %r212, 1280;
	mul.wide.u32 	%rd57, %r227, 4;
	add.s64 	%rd58, %rd2, %rd57;
	ld.global.u32 	%r228, [%rd58];
	add.s32 	%r229, %r228, %r226;
	add.s32 	%r230, %r212, 1536;
	mul.wide.u32 	%rd59, %r230, 4;
	add.s64 	%rd60, %rd2, %rd59;
	ld.global.u32 	%r231, [%rd60];
	add.s32 	%r232, %r231, %r229;
	add.s32 	%r233, %r212, 1792;
	mul.wide.u32 	%rd61, %r233, 4;
	add.s64 	%rd62, %rd2, %rd61;
	ld.global.u32 	%r234, [%rd62];
	add.s32 	%r509, %r234, %r232;
	add.s32 	%r501, %r501, 2048;
$L__BB4_40:
	setp.eq.s32 	%p13, %r66, 0;
	@%p13 bra 	$L__BB4_46;
	and.b32  	%r72, %r49, 3;
	setp.lt.u32 	%p14, %r66, 4;
	@%p14 bra 	$L__BB4_43;
	add.s32 	%r236, %r501, %r492;
	mul.wide.u32 	%rd63, %r236, 4;
	add.s64 	%rd64, %rd2, %rd63;
	ld.global.u32 	%r237, [%rd64];
	add.s32 	%r238, %r237, %r509;
	add.s32 	%r239, %r236, 256;
	mul.wide.u32 	%rd65, %r239, 4;
	add.s64 	%rd66, %rd2, %rd65;
	ld.global.u32 	%r240, [%rd66];
	add.s32 	%r241, %r240, %r238;
	add.s32 	%r242, %r236, 512;
	mul.wide.u32 	%rd67, %r242, 4;
	add.s64 	%rd68, %rd2, %rd67;
	ld.global.u32 	%r243, [%rd68];
	add.s32 	%r244, %r243, %r241;
	add.s32 	%r245, %r236, 768;
	mul.wide.u32 	%rd69, %r245, 4;
	add.s64 	%rd70, %rd2, %rd69;
	ld.global.u32 	%r246, [%rd70];
	add.s32 	%r509, %r246, %r244;
	add.s32 	%r501, %r501, 1024;
$L__BB4_43:
	setp.eq.s32 	%p15, %r72, 0;
	@%p15 bra 	$L__BB4_46;
	add.s32 	%r507, %r501, %r492;
	neg.s32 	%r506, %r72;
$L__BB4_45:
	.pragma "nounroll";
	mul.wide.u32 	%rd71, %r507, 4;
	add.s64 	%rd72, %rd2, %rd71;
	ld.global.u32 	%r247, [%rd72];
	add.s32 	%r509, %r247, %r509;
	add.s32 	%r507, %r507, 256;
	add.s32 	%r506, %r506, 1;
	setp.ne.s32 	%p16, %r506, 0;
	@%p16 bra 	$L__BB4_45;
$L__BB4_46:
	// begin inline asm
	mov.u32 %r248, %laneid;
	// end inline asm
	mov.b32 	%r251, 1;
	mov.b32 	%r272, 31;
	mov.b32 	%r273, -1;
	// begin inline asm
	shfl.sync.down.b32 %r249, %r509, %r251, %r272, %r273;
	// end inline asm
	setp.gt.s32 	%p17, %r248, 30;
	selp.b32 	%r274, 0, %r249, %p17;
	add.s32 	%r255, %r274, %r509;
	mov.b32 	%r256, 2;
	// begin inline asm
	shfl.sync.down.b32 %r254, %r255, %r256, %r272, %r273;
	// end inline asm
	setp.gt.s32 	%p18, %r248, 29;
	selp.b32 	%r275, 0, %r254, %p18;
	add.s32 	%r260, %r255, %r275;
	mov.b32 	%r261, 4;
	// begin inline asm
	shfl.sync.down.b32 %r259, %r260, %r261, %r272, %r273;
	// end inline asm
	setp.gt.s32 	%p19, %r248, 27;
	selp.b32 	%r276, 0, %r259, %p19;
	add.s32 	%r265, %r260, %r276;
	mov.b32 	%r266, 8;
	// begin inline asm
	shfl.sync.down.b32 %r264, %r265, %r266, %r272, %r273;
	// end inline asm
	setp.gt.s32 	%p20, %r248, 23;
	selp.b32 	%r277, 0, %r264, %p20;
	add.s32 	%r270, %r265, %r277;
	mov.b32 	%r271, 16;
	// begin inline asm
	shfl.sync.down.b32 %r269, %r270, %r271, %r272, %r273;
	// end inline asm
	setp.gt.s32 	%p21, %r248, 15;
	selp.b32 	%r278, 0, %r269, %p21;
	add.s32 	%r510, %r270, %r278;
	setp.ne.s32 	%p22, %r248, 0;
	@%p22 bra 	$L__BB4_48;
	shr.u32 	%r279, %r40, 3;
	and.b32  	%r280, %r279, 124;
	mov.u32 	%r281, _ZZN3cub18CUB_300001_SM_10006detail6reduce28DeviceReduceSingleTileKernelINS2_10policy_hubIijN4cuda3std3__44plusIiEEE10Policy1000EN6thrust24THRUST_300001_SM_1000_NS6detail15normal_iteratorINSD_10device_ptrIiEEEEPijS9_iiNS7_10__identityEEEvT0_T1_T2_T3_T4_T6_E12temp_storage;
	add.s32 	%r282, %r281, %r280;
	st.shared.u32 	[%r282+8], %r510;
$L__BB4_48:
	bar.sync 	0;
	setp.ne.s32 	%p23, %r40, 0;
	@%p23 bra 	$L__BB4_50;
	ld.shared.u32 	%r283, [_ZZN3cub18CUB_300001_SM_10006detail6reduce28DeviceReduceSingleTileKernelINS2_10policy_hubIijN4cuda3std3__44plusIiEEE10Policy1000EN6thrust24THRUST_300001_SM_1000_NS6detail15normal_iteratorINSD_10device_ptrIiEEEEPijS9_iiNS7_10__identityEEEvT0_T1_T2_T3_T4_T6_E12temp_storage+12];
	add.s32 	%r284, %r283, %r510;
	ld.shared.u32 	%r285, [_ZZN3cub18CUB_300001_SM_10006detail6reduce28DeviceReduceSingleTileKernelINS2_10policy_hubIijN4cuda3std3__44plusIiEEE10Policy1000EN6thrust24THRUST_300001_SM_1000_NS6detail15normal_iteratorINSD_10device_ptrIiEEEEPijS9_iiNS7_10__identityEEEvT0_T1_T2_T3_T4_T6_E12temp_storage+16];
	add.s32 	%r286, %r284, %r285;
	ld.shared.u32 	%r287, [_ZZN3cub18CUB_300001_SM_10006detail6reduce28DeviceReduceSingleTileKernelINS2_10policy_hubIijN4cuda3std3__44plusIiEEE10Policy1000EN6thrust24THRUST_300001_SM_1000_NS6detail15normal_iteratorINSD_10device_ptrIiEEEEPijS9_iiNS7_10__identityEEEvT0_T1_T2_T3_T4_T6_E12temp_storage+20];
	add.s32 	%r288, %r286, %r287;
	ld.shared.u32 	%r289, [_ZZN3cub18CUB_300001_SM_10006detail6reduce28DeviceReduceSingleTileKernelINS2_10policy_hubIijN4cuda3std3__44plusIiEEE10Policy1000EN6thrust24THRUST_300001_SM_1000_NS6detail15normal_iteratorINSD_10device_ptrIiEEEEPijS9_iiNS7_10__identityEEEvT0_T1_T2_T3_T4_T6_E12temp_storage+24];
	add.s32 	%r290, %r288, %r289;
	ld.shared.u32 	%r291, [_ZZN3cub18CUB_300001_SM_10006detail6reduce28DeviceReduceSingleTileKernelINS2_10policy_hubIijN4cuda3std3__44plusIiEEE10Policy1000EN6thrust24THRUST_300001_SM_1000_NS6detail15normal_iteratorINSD_10device_ptrIiEEEEPijS9_iiNS7_10__identityEEEvT0_T1_T2_T3_T4_T6_E12temp_storage+28];
	add.s32 	%r292, %r290, %r291;
	ld.shared.u32 	%r293, [_ZZN3cub18CUB_300001_SM_10006detail6reduce28DeviceReduceSingleTileKernelINS2_10policy_hubIijN4cuda3std3__44plusIiEEE10Policy1000EN6thrust24THRUST_300001_SM_1000_NS6detail15normal_iteratorINSD_10device_ptrIiEEEEPijS9_iiNS7_10__identityEEEvT0_T1_T2_T3_T4_T6_E12temp_storage+32];
	add.s32 	%r294, %r292, %r293;
	ld.shared.u32 	%r295, [_ZZN3cub18CUB_300001_SM_10006detail6reduce28DeviceReduceSingleTileKernelINS2_10policy_hubIijN4cuda3std3__44plusIiEEE10Policy1000EN6thrust24THRUST_300001_SM_1000_NS6detail15normal_iteratorINSD_10device_ptrIiEEEEPijS9_iiNS7_10__identityEEEvT0_T1_T2_T3_T4_T6_E12temp_storage+36];
	add.s32 	%r510, %r294, %r295;
$L__BB4_50:
	mov.u32 	%r469, %tid.x;
	setp.ne.s32 	%p57, %r469, 0;
	@%p57 bra 	$L__BB4_52;
	add.s32 	%r470, %r510, %r91;
	st.global.u32 	[%rd1], %r470;
$L__BB4_52:
	ret;

}
	// .globl	_ZN3cub18CUB_300001_SM_10006detail6reduce18DeviceReduceKernelINS2_10policy_hubIijN4cuda3std3__44plusIiEEE10Policy1000EN6thrust24THRUST_300001_SM_1000_NS6detail15normal_iteratorINSD_10device_ptrIiEEEEjS9_iNS7_10__identityEEEvT0_PT3_T1_NS0_13GridEvenShareISN_EET2_T4_
.visible .entry _ZN3cub18CUB_300001_SM_10006detail6reduce18DeviceReduceKernelINS2_10policy_hubIijN4cuda3std3__44plusIiEEE10Policy1000EN6thrust24THRUST_300001_SM_1000_NS6detail15normal_iteratorINSD_10device_ptrIiEEEEjS9_iNS7_10__identityEEEvT0_PT3_T1_NS0_13GridEvenShareISN_EET2_T4_(
	.param .align 8 .b8 _ZN3cub18CUB_300001_SM_10006detail6reduce18DeviceReduceKernelINS2_10policy_hubIijN4cuda3std3__44plusIiEEE10Policy1000EN6thrust24THRUST_300001_SM_1000_NS6detail15normal_iteratorINSD_10device_ptrIiEEEEjS9_iNS7_10__identityEEEvT0_PT3_T1_NS0_13GridEvenShareISN_EET2_T4__param_0[8],
	.param .u64 .ptr .align 1 _ZN3cub18CUB_300001_SM_10006detail6reduce18DeviceReduceKernelINS2_10policy_hubIijN4cuda3std3__44plusIiEEE10Policy1000EN6thrust24THRUST_300001_SM_1000_NS6detail15normal_iteratorINSD_10device_ptrIiEEEEjS9_iNS7_10__identityEEEvT0_PT3_T1_NS0_13GridEvenShareISN_EET2_T4__param_1,
	.param .u32 _ZN3cub18CUB_300001_SM_10006detail6reduce18DeviceReduceKernelINS2_10policy_hubIijN4cuda3std3__44plusIiEEE10Policy1000EN6thrust24THRUST_300001_SM_1000_NS6detail15normal_iteratorINSD_10device_ptrIiEEEEjS9_iNS7_10__identityEEEvT0_PT3_T1_NS0_13GridEvenShareISN_EET2_T4__param_2,
	.param .align 4 .b8 _ZN3cub18CUB_300001_SM_10006detail6reduce18DeviceReduceKernelINS2_10policy_hubIijN4cuda3std3__44plusIiEEE10Policy1000EN6thrust24THRUST_300001_SM_1000_NS6detail15normal_iteratorINSD_10device_ptrIiEEEEjS9_iNS7_10__identityEEEvT0_PT3_T1_NS0_13GridEvenShareISN_EET2_T4__param_3[40],
	.param .align 1 .b8 _ZN3cub18CUB_300001_SM_10006detail6reduce18DeviceReduceKernelINS2_10policy_hubIijN4cuda3std3__44plusIiEEE10Policy1000EN6thrust24THRUST_300001_SM_1000_NS6detail15normal_iteratorINSD_10device_ptrIiEEEEjS9_iNS7_10__identityEEEvT0_PT3_T1_NS0_13GridEvenShareISN_EET2_T4__param_4[1],
	.param .align 1 .b8 _ZN3cub18CUB_300001_SM_10006detail6reduce18DeviceReduceKernelINS2_10policy_hubIijN4cuda3std3__44plusIiEEE10Policy1000EN6thrust24THRUST_300001_SM_1000_NS6detail15normal_iteratorINSD_10device_ptrIiEEEEjS9_iNS7_10__identityEEEvT0_PT3_T1_NS0_13GridEvenShareISN_EET2_T4__param_5[1]
)
.maxntid 256
{
	.reg .pred 	%p<57>;
	.reg .b16 	%rs<4>;
	.reg .b32 	%r<575>;
	.reg .b64 	%rd<130>;
	// demoted variable
	.shared .align 4 .b8 _ZZN3cub18CUB_300001_SM_10006detail6reduce18DeviceReduceKernelINS2_10policy_hubIijN4cuda3std3__44plusIiEEE10Policy1000EN6thrust24THRUST_300001_SM_1000_NS6detail15normal_iteratorINSD_10device_ptrIiEEEEjS9_iNS7_10__identityEEEvT0_PT3_T1_NS0_13GridEvenShareISN_EET2_T4_E12temp_storage[44];
	ld.param.u32 	%r1, [_ZN3cub18CUB_300001_SM_10006detail6reduce18DeviceReduceKernelINS2_10policy_hubIijN4cuda3std3__44plusIiEEE10Policy1000EN6thrust24THRUST_300001_SM_1000_NS6detail15normal_iteratorINSD_10device_ptrIiEEEEjS9_iNS7_10__identityEEEvT0_PT3_T1_NS0_13GridEvenShareISN_EET2_T4__param_3+20];
	ld.param.u32 	%r2, [_ZN3cub18CUB_300001_SM_10006detail6reduce18DeviceReduceKernelINS2_10policy_hubIijN4cuda3std3__44plusIiEEE10Policy1000EN6thrust24THRUST_300001_SM_1000_NS6detail15normal_iteratorINSD_10device_ptrIiEEEEjS9_iNS7_10__identityEEEvT0_PT3_T1_NS0_13GridEvenShareISN_EET2_T4__param_3+24];
	ld.param.u64 	%rd3, [_ZN3cub18CUB_300001_SM_10006detail6reduce18DeviceReduceKernelINS2_10policy_hubIijN4cuda3std3__44plusIiEEE10Policy1000EN6thrust24THRUST_300001_SM_1000_NS6detail15normal_iteratorINSD_10device_ptrIiEEEEjS9_iNS7_10__identityEEEvT0_PT3_T1_NS0_13GridEvenShareISN_EET2_T4__param_0];
	cvta.to.global.u64 	%rd1, %rd3;
	mov.u32 	%r3, %ctaid.x;
	shl.b32 	%r4, %r2, 12;
	shl.b32 	%r556, %r3, 12;
	sub.s32 	%r6, %r1, %r556;
	setp.gt.u32 	%p1, %r6, 4095;
	@%p1 bra 	$L__BB5_26;
	mov.u32 	%r7, %tid.x;
	setp.ge.u32 	%p23, %r7, %r6;
	mov.b32 	%r550, 0;
	mov.u32 	%r539, %r7;
	@%p23 bra 	$L__BB5_3;
	add.s32 	%r330, %r556, %r7;
	mul.wide.u32 	%rd66, %r330, 4;
	add.s64 	%rd67, %rd1, %rd66;
	ld.global.u32 	%r550, [%rd67];
	add.s32 	%r539, %r7, 256;
$L__BB5_3:
	setp.ge.u32 	%p24, %r539, %r6;
	@%p24 bra 	$L__BB5_17;
	not.b32 	%r332, %r539;
	add.s32 	%r333, %r1, %r332;
	sub.s32 	%r334, %r333, %r556;
	shr.u32 	%r335, %r334, 8;
	add.s32 	%r12, %r335, 1;
	and.b32  	%r13, %r12, 15;
	setp.lt.u32 	%p25, %r334, 3840;
	@%p25 bra 	$L__BB5_8;
	or.b32  	%r536, %r539, 2048;
	add.s32 	%r535, %r539, %r556;
	and.b32  	%r336, %r12, 33554416;
	neg.s32 	%r534, %r336;
$L__BB5_6:
	.pragma "nounroll";
	mul.wide.u32 	%rd68, %r535, 4;
	add.s64 	%rd69, %rd1, %rd68;
	ld.global.u32 	%r337, [%rd69];
	add.s32 	%r338, %r337, %r550;
	add.s32 	%r339, %r535, 256;
	mul.wide.u32 	%rd70, %r339, 4;
	add.s64 	%rd71, %rd1, %rd70;
	ld.global.u32 	%r340, [%rd71];
	add.s32 	%r341, %r340, %r338;
	add.s32 	%r342, %r535, 512;
	mul.wide.u32 	%rd72, %r342, 4;
	add.s64 	%rd73, %rd1, %rd72;
	ld.global.u32 	%r343, [%rd73];
	add.s32 	%r344, %r343, %r341;
	add.s32 	%r345, %r535, 768;
	mul.wide.u32 	%rd74, %r345, 4;
	add.s64 	%rd75, %rd1, %rd74;
	ld.global.u32 	%r346, [%rd75];
	add.s32 	%r347, %r346, %r344;
	add.s32 	%r348, %r535, 1024;
	mul.wide.u32 	%rd76, %r348, 4;
	add.s64 	%rd77, %rd1, %rd76;
	ld.global.u32 	%r349, [%rd77];
	add.s32 	%r350, %r349, %r347;
	add.s32 	%r351, %r535, 1280;
	mul.wide.u32 	%rd78, %r351, 4;
	add.s64 	%rd79, %rd1, %rd78;
	ld.global.u32 	%r352, [%rd79];
	add.s32 	%r353, %r352, %r350;
	add.s32 	%r354, %r535, 1536;
	mul.wide.u32 	%rd80, %r354, 4;
	add.s64 	%rd81, %rd1, %rd80;
	ld.global.u32 	%r355, [%rd81];
	add.s32 	%r356, %r355, %r353;
	add.s32 	%r357, %r535, 1792;
	mul.wide.u32 	%rd82, %r357, 4;
	add.s64 	%rd83, %rd1, %rd82;
	ld.global.u32 	%r358, [%rd83];
	add.s32 	%r359, %r358, %r356;
	add.s32 	%r360, %r535, 2048;
	mul.wide.u32 	%rd84, %r360, 4;
	add.s64 	%rd85, %rd1, %rd84;
	ld.global.u32 	%r361, [%rd85];
	add.s32 	%r362, %r361, %r359;
	add.s32 	%r363, %r535, 2304;
	mul.wide.u32 	%rd86, %r363, 4;
	add.s64 	%rd87, %rd1, %rd86;
	ld.global.u32 	%r364, [%rd87];
	add.s32 	%r365, %r364, %r362;
	add.s32 	%r366, %r535, 2560;
	mul.wide.u32 	%rd88, %r366, 4;
	add.s64 	%rd89, %rd1, %rd88;
	ld.global.u32 	%r367, [%rd89];
	add.s32 	%r368, %r367, %r365;
	add.s32 	%r369, %r535, 2816;
	mul.wide.u32 	%rd90, %r369, 4;
	add.s64 	%rd91, %rd1, %rd90;
	ld.global.u32 	%r370, [%rd91];
	add.s32 	%r371, %r370, %r368;
	add.s32 	%r372, %r535, 3072;
	mul.wide.u32 	%rd92, %r372, 4;
	add.s64 	%rd93, %rd1, %rd92;
	ld.global.u32 	%r373, [%rd93];
	add.s32 	%r374, %r373, %r371;
	add.s32 	%r375, %r535, 3328;
	mul.wide.u32 	%rd94, %r375, 4;
	add.s64 	%rd95, %rd1, %rd94;
	ld.global.u32 	%r376, [%rd95];
	add.s32 	%r377, %r376, %r374;
	add.s32 	%r378, %r535, 3584;
	mul.wide.u32 	%rd96, %r378, 4;
	add.s64 	%rd97, %rd1, %rd96;
	ld.global.u32 	%r379, [%rd97];
	add.s32 	%r380, %r379, %r377;
	add.s32 	%r381, %r535, 3840;
	mul.wide.u32 	%rd98, %r381, 4;
	add.s64 	%rd99, %rd1, %rd98;
	ld.global.u32 	%r382, [%rd99];
	add.s32 	%r550, %r382, %r380;
	add.s32 	%r536, %r536, 4096;
	add.s32 	%r535, %r535, 4096;
	add.s32 	%r534, %r534, 16;
	setp.ne.s32 	%p26, %r534, 0;
	@%p26 bra 	$L__BB5_6;
	add.s32 	%r539, %r536, -2048;
$L__BB5_8:
	setp.eq.s32 	%p27, %r13, 0;
	@%p27 bra 	$L__BB5_17;
	and.b32  	%r29, %r12, 7;
	setp.lt.u32 	%p28, %r13, 8;
	@%p28 bra 	$L__BB5_11;
	add.s32 	%r384, %r556, %r539;
	mul.wide.u32 	%rd100, %r384, 4;
	add.s64 	%rd101, %rd1, %rd100;
	ld.global.u32 	%r385, [%rd101];
	add.s32 	%r386, %r385, %r550;
	add.s32 	%r387, %r384, 256;
	mul.wide.u32 	%rd102, %r387, 4;
	add.s64 	%rd103, %rd1, %rd102;
	ld.global.u32 	%r388, [%rd103];
	add.s32 	%r389, %r388, %r386;
	add.s32 	%r390, %r384, 512;
	mul.wide.u32 	%rd104, %r390, 4;
	add.s64 	%rd105, %rd1, %rd104;
	ld.global.u32 	%r391, [%rd105];
	add.s32 	%r392, %r391, %r389;
	add.s32 	%r393, %r384, 768;
	mul.wide.u32 	%rd106, %r393, 4;
	add.s64 	%rd107, %rd1, %rd106;
	ld.global.u32 	%r394, [%rd107];
	add.s32 	%r395, %r394, %r392;
	add.s32 	%r396, %r384, 1024;
	mul.wide.u32 	%rd108, %r396, 4;
	add.s64 	%rd109, %rd1, %rd108;
	ld.global.u32 	%r397, [%rd109];
	add.s32 	%r398, %r397, %r395;
	add.s32 	%r399, %r384, 1280;
	mul.wide.u32 	%rd110, %r399, 4;
	add.s64 	%rd111, %rd1, %rd110;
	ld.global.u32 	%r400, [%rd111];
	add.s32 	%r401, %r400, %r398;
	add.s32 	%r402, %r384, 1536;
	mul.wide.u32 	%rd112, %r402, 4;
	add.s64 	%rd113, %rd1, %rd112;
	ld.global.u32 	%r403, [%rd113];
	add.s32 	%r404, %r403, %r401;
	add.s32 	%r405, %r384, 1792;
	mul.wide.u32 	%rd114, %r405, 4;
	add.s64 	%rd115, %rd1, %rd114;
	ld.global.u32 	%r406, [%rd115];
	add.s32 	%r550, %r406, %r404;
	add.s32 	%r539, %r539, 2048;
$L__BB5_11:
	setp.eq.s32 	%p29, %r29, 0;
	@%p29 bra 	$L__BB5_17;
	and.b32  	%r35, %r12, 3;
	setp.lt.u32 	%p30, %r29, 4;
	@%p30 bra 	$L__BB5_14;
	add.s32 	%r408, %r556, %r539;
	mul.wide.u32 	%rd116, %r408, 4;
	add.s64 	%rd117, %rd1, %rd116;
	ld.global.u32 	%r409, [%rd117];
	add.s32 	%r410, %r409, %r550;
	add.s32 	%r411, %r408, 256;
	mul.wide.u32 	%rd118, %r411, 4;
	add.s64 	%rd119, %rd1, %rd118;
	ld.global.u32 	%r412, [%rd119];
	add.s32 	%r413, %r412, %r410;
	add.s32 	%r414, %r408, 512;
	mul.wide.u32 	%rd120, %r414, 4;
	add.s64 	%rd121, %rd1, %rd120;
	ld.global.u32 	%r415, [%rd121];
	add.s32 	%r416, %r415, %r413;
	add.s32 	%r417, %r408, 768;
	mul.wide.u32 	%rd122, %r417, 4;
	add.s64 	%rd123, %rd1, %rd122;
	ld.global.u32 	%r418, [%rd123];
	add.s32 	%r550, %r418, %r416;
	add.s32 	%r539, %r539, 1024;
$L__BB5_14:
	setp.eq.s32 	%p31, %r35, 0;
	@%p31 bra 	$L__BB5_17;
	add.s32 	%r548, %r539, %r556;
	neg.s32 	%r547, %r35;
$L__BB5_16:
	.pragma "nounroll";
	mul.wide.u32 	%rd124, %r548, 4;
	add.s64 	%rd125, %rd1, %rd124;
	ld.global.u32 	%r419, [%rd125];
	add.s32 	%r550, %r419, %r550;
	add.s32 	%r548, %r548, 256;
	add.s32 	%r547, %r547, 1;
	setp.ne.s32 	%p32, %r547, 0;
	@%p32 bra 	$L__BB5_16;
$L__BB5_17:
	setp.lt.u32 	%p33, %r6, 256;
	@%p33 bra 	$L__BB5_22;
	// begin inline asm
	mov.u32 %r483, %laneid;
	// end inline asm
	mov.b32 	%r486, 1;
	mov.b32 	%r507, 31;
	mov.b32 	%r508, -1;
	// begin inline asm
	shfl.sync.down.b32 %r484, %r550, %r486, %r507, %r508;
	// end inline asm
	setp.gt.s32 	%p49, %r483, 30;
	selp.b32 	%r509, 0, %r484, %p49;
	add.s32 	%r490, %r509, %r550;
	mov.b32 	%r491, 2;
	// begin inline asm
	shfl.sync.down.b32 %r489, %r490, %r491, %r507, %r508;
	// end inline asm
	setp.gt.s32 	%p50, %r483, 29;
	selp.b32 	%r510, 0, %r489, %p50;
	add.s32 	%r495, %r490, %r510;
	mov.b32 	%r496, 4;
	// begin inline asm
	shfl.sync.down.b32 %r494, %r495, %r496, %r507, %r508;
	// end inline asm
	setp.gt.s32 	%p51, %r483, 27;
	selp.b32 	%r511, 0, %r494, %p51;
	add.s32 	%r500, %r495, %r511;
	mov.b32 	%r501, 8;
	// begin inline asm
	shfl.sync.down.b32 %r499, %r500, %r501, %r507, %r508;
	// end inline asm
	setp.gt.s32 	%p52, %r483, 23;
	selp.b32 	%r512, 0, %r499, %p52;
	add.s32 	%r505, %r500, %r512;
	mov.b32 	%r506, 16;
	// begin inline asm
	shfl.sync.down.b32 %r504, %r505, %r506, %r507, %r508;
	// end inline asm
	setp.gt.s32 	%p53, %r483, 15;
	selp.b32 	%r513, 0, %r504, %p53;
	add.s32 	%r574, %r505, %r513;
	setp.ne.s32 	%p54, %r483, 0;
	@%p54 bra 	$L__BB5_20;
	shr.u32 	%r514, %r7, 3;
	and.b32  	%r515, %r514, 124;
	mov.u32 	%r516, _ZZN3cub18CUB_300001_SM_10006detail6reduce18DeviceReduceKernelINS2_10policy_hubIijN4cuda3std3__44plusIiEEE10Policy1000EN6thrust24THRUST_300001_SM_1000_NS6detail15normal_iteratorINSD_10device_ptrIiEEEEjS9_iNS7_10__identityEEEvT0_PT3_T1_NS0_13GridEvenShareISN_EET2_T4_E12temp_storage;
	add.s32 	%r517, %r516, %r515;
	st.shared.u32 	[%r517+8], %r574;
$L__BB5_20:
	bar.sync 	0;
	setp.ne.s32 	%p55, %r7, 0;
	@%p55 bra 	$L__BB5_48;
	ld.shared.u32 	%r518, [_ZZN3cub18CUB_300001_SM_10006detail6reduce18DeviceReduceKernelINS2_10policy_hubIijN4cuda3std3__44plusIiEEE10Policy1000EN6thrust24THRUST_300001_SM_1000_NS6detail15normal_iteratorINSD_10device_ptrIiEEEEjS9_iNS7_10__identityEEEvT0_PT3_T1_NS0_13GridEvenShareISN_EET2_T4_E12temp_storage+12];
	add.s32 	%r519, %r518, %r574;
	ld.shared.u32 	%r520, [_ZZN3cub18CUB_300001_SM_10006detail6reduce18DeviceReduceKernelINS2_10policy_hubIijN4cuda3std3__44plusIiEEE10Policy1000EN6thrust24THRUST_300001_SM_1000_NS6detail15normal_iteratorINSD_10device_ptrIiEEEEjS9_iNS7_10__identityEEEvT0_PT3_T1_NS0_13GridEvenShareISN_EET2_T4_E12temp_storage+16];
	add.s32 	%r521, %r519, %r520;
	ld.shared.u32 	%r522, [_ZZN3cub18CUB_300001_SM_10006detail6reduce18DeviceReduceKernelINS2_10policy_hubIijN4cuda3std3__44plusIiEEE10Policy1000EN6thrust24THRUST_300001_SM_1000_NS6detail15normal_iteratorINSD_10device_ptrIiEEEEjS9_iNS7_10__identityEEEvT0_PT3_T1_NS0_13GridEvenShareISN_EET2_T4_E12temp_storage+20];
	add.s32 	%r523, %r521, %r522;
	ld.shared.u32 	%r524, [_ZZN3cub18CUB_300001_SM_10006detail6reduce18DeviceReduceKernelINS2_10policy_hubIijN4cuda3std3__44plusIiEEE10Policy1000EN6thrust24THRUST_300001_SM_1000_NS6detail15normal_iteratorINSD_10device_ptrIiEEEEjS9_iNS7_10__identityEEEvT0_PT3_T1_NS0_13GridEvenShareISN_EET2_T4_E12temp_storage+24];
	add.s32 	%r525, %r523, %r524;
	ld.shared.u32 	%r526, [_ZZN3cub18CUB_300001_SM_10006detail6reduce18DeviceReduceKernelINS2_10policy_hubIijN4cuda3std3__44plusIiEEE10Policy1000EN6thrust24THRUST_300001_SM_1000_NS6detail15normal_iteratorINSD_10device_ptrIiEEEEjS9_iNS7_10__identityEEEvT0_PT3_T1_NS0_13GridEvenShareISN_EET2_T4_E12temp_storage+28];
	add.s32 	%r527, %r525, %r526;
	ld.shared.u32 	%r528, [_ZZN3cub18CUB_300001_SM_10006detail6reduce18DeviceReduceKernelINS2_10policy_hubIijN4cuda3std3__44plusIiEEE10Policy1000EN6thrust24THRUST_300001_SM_1000_NS6detail15normal_iteratorINSD_10device_ptrIiEEEEjS9_iNS7_10__identityEEEvT0_PT3_T1_NS0_13GridEvenShareISN_EET2_T4_E12temp_storage+32];
	add.s32 	%r529, %r527, %r528;
	ld.shared.u32 	%r530, [_ZZN3cub18CUB_300001_SM_10006detail6reduce18DeviceReduceKernelINS2_10policy_hubIijN4cuda3std3__44plusIiEEE10Policy1000EN6thrust24THRUST_300001_SM_1000_NS6detail15normal_iteratorINSD_10device_ptrIiEEEEjS9_iNS7_10__identityEEEvT0_PT3_T1_NS0_13GridEvenShareISN_EET2_T4_E12temp_storage+36];
	add.s32 	%r574, %r529, %r530;
	bra.uni 	$L__BB5_48;
$L__BB5_22:
	// begin inline asm
	mov.u32 %r420, %laneid;
	// end inline asm
	and.b32  	%r446, %r7, 992;
	add.s32 	%r447, %r446, 32;
	setp.gt.u32 	%p34, %r447, %r6;
	not.b32 	%r448, %r446;
	add.s32 	%r449, %r6, %r448;
	selp.b32 	%r444, %r449, 31, %p34;
	mov.b32 	%r423, 1;
	mov.b32 	%r445, -1;
	// begin inline asm
	shfl.sync.down.b32 %r421, %r550, %r423, %r444, %r445;
	// end inline asm
	setp.lt.s32 	%p35, %r420, %r444;
	selp.b32 	%r450, %r421, 0, %p35;
	add.s32 	%r427, %r450, %r550;
	mov.b32 	%r428, 2;
	// begin inline asm
	shfl.sync.down.b32 %r426, %r427, %r428, %r444, %r445;
	// end inline asm
	add.s32 	%r451, %r420, 2;
	setp.gt.s32 	%p36, %r451, %r444;
	selp.b32 	%r452, 0, %r426, %p36;
	add.s32 	%r432, %r427, %r452;
	mov.b32 	%r433, 4;
	// begin inline asm
	shfl.sync.down.b32 %r431, %r432, %r433, %r444, %r445;
	// end inline asm
	add.s32 	%r453, %r420, 4;
	setp.gt.s32 	%p37, %r453, %r444;
	selp.b32 	%r454, 0, %r431, %p37;
	add.s32 	%r437, %r432, %r454;
	mov.b32 	%r438, 8;
	// begin inline asm
	shfl.sync.down.b32 %r436, %r437, %r438, %r444, %r445;
	// end inline asm
	add.s32 	%r455, %r420, 8;
	setp.gt.s32 	%p38, %r455, %r444;
	selp.b32 	%r456, 0, %r436, %p38;
	add.s32 	%r442, %r437, %r456;
	mov.b32 	%r443, 16;
	// begin inline asm
	shfl.sync.down.b32 %r441, %r442, %r443, %r444, %r445;
	// end inline asm
	add.s32 	%r457, %r420, 16;
	setp.gt.s32 	%p39, %r457, %r444;
	selp.b32 	%r458, 0, %r441, %p39;
	add.s32 	%r574, %r442, %r458;
	setp.ne.s32 	%p40, %r420, 0;
	@%p40 bra 	$L__BB5_24;
	shr.u32 	%r459, %r7, 3;
	and.b32  	%r460, %r459, 124;
	mov.u32 	%r461, _ZZN3cub18CUB_300001_SM_10006detail6reduce18DeviceReduceKernelINS2_10policy_hubIijN4cuda3std3__44plusIiEEE10Policy1000EN6thrust24THRUST_300001_SM_1000_NS6detail15normal_iteratorINSD_10device_ptrIiEEEEjS9_iNS7_10__identityEEEvT0_PT3_T1_NS0_13GridEvenShareISN_EET2_T4_E12temp_storage;
	add.s32 	%r462, %r461, %r460;
	st.shared.u32 	[%r462+8], %r574;
$L__BB5_24:
	bar.sync 	0;
	setp.ne.s32 	%p41, %r7, 0;
	@%p41 bra 	$L__BB5_48;
	setp.gt.u32 	%p42, %r6, 32;
	ld.shared.u32 	%r463, [_ZZN3cub18CUB_300001_SM_10006detail6reduce18DeviceReduceKernelINS2_10policy_hubIijN4cuda3std3__44plusIiEEE10Policy1000EN6thrust24THRUST_300001_SM_1000_NS6detail15normal_iteratorINSD_10device_ptrIiEEEEjS9_iNS7_10__identityEEEvT0_PT3_T1_NS0_13GridEvenShareISN_EET2_T4_E12temp_storage+12];
	selp.b32 	%r464, %r463, 0, %p42;
	add.s32 	%r465, %r464, %r574;
	setp.gt.u32 	%p43, %r6, 64;
	ld.shared.u32 	%r466, [_ZZN3cub18CUB_300001_SM_10006detail6reduce18DeviceReduceKernelINS2_10policy_hubIijN4cuda3std3__44plusIiEEE10Policy1000EN6thrust24THRUST_300001_SM_1000_NS6detail15normal_iteratorINSD_10device_ptrIiEEEEjS9_iNS7_10__identityEEEvT0_PT3_T1_NS0_13GridEvenShareISN_EET2_T4_E12temp_storage+16];
	selp.b32 	%r467, %r466, 0, %p43;
	add.s32 	%r468, %r465, %r467;
	setp.gt.u32 	%p44, %r6, 96;
	ld.shared.u32 	%r469, [_ZZN3cub18CUB_300001_SM_10006detail6reduce18DeviceReduceKernelINS2_10policy_hubIijN4cuda3std3__44plusIiEEE10Policy1000EN6thrust24THRUST_300001_SM_1000_NS6detail15normal_iteratorINSD_10device_ptrIiEEEEjS9_iNS7_10__identityEEEvT0_PT3_T1_NS0_13GridEvenShareISN_EET2_T4_E12temp_storage+20];
	selp.b32 	%r470, %r469, 0, %p44;
	add.s32 	%r471, %r468, %r470;
	setp.gt.u32 	%p45, %r6, 128;
	ld.shared.u32 	%r472, [_ZZN3cub18CUB_300001_SM_10006detail6reduce18DeviceReduceKernelINS2_10policy_hubIijN4cuda3std3__44plusIiEEE10Policy1000EN6thrust24THRUST_300001_SM_1000_NS6detail15normal_iteratorINSD_10device_ptrIiEEEEjS9_iNS7_10__identityEEEvT0_PT3_T1_NS0_13GridEvenShareISN_EET2_T4_E12temp_storage+24];
	selp.b32 	%r473, %r472, 0, %p45;
	add.s32 	%r474, %r471, %r473;
	setp.gt.u32 	%p46, %r6, 160;
	ld.shared.u32 	%r475, [_ZZN3cub18CUB_300001_SM_10006detail6reduce18DeviceReduceKernelINS2_10policy_hubIijN4cuda3std3__44plusIiEEE10Policy1000EN6thrust24THRUST_300001_SM_1000_NS6detail15normal_iteratorINSD_10device_ptrIiEEEEjS9_iNS7_10__identityEEEvT0_PT3_T1_NS0_13GridEvenShareISN_EET2_T4_E12temp_storage+28];
	selp.b32 	%r476, %r475, 0, %p46;
	add.s32 	%r477, %r474, %r476;
	setp.gt.u32 	%p47, %r6, 192;
	ld.shared.u32 	%r478, [_ZZN3cub18CUB_300001_SM_10006detail6reduce18DeviceReduceKernelINS2_10policy_hubIijN4cuda3std3__44plusIiEEE10Policy1000EN6thrust24THRUST_300001_SM_1000_NS6detail15normal_iteratorINSD_10device_ptrIiEEEEjS9_iNS7_10__identityEEEvT0_PT3_T1_NS0_13GridEvenShareISN_EET2_T4_E12temp_storage+32];
	selp.b32 	%r479, %r478, 0, %p47;
	add.s32 	%r480, %r477, %r479;
	setp.gt.u32 	%p48, %r6, 224;
	ld.shared.u32 	%r481, [_ZZN3cub18CUB_300001_SM_10006detail6reduce18DeviceReduceKernelINS2_10policy_hubIijN4cuda3std3__44plusIiEEE10Policy1000EN6thrust24THRUST_300001_SM_1000_NS6detail15normal_iteratorINSD_10device_ptrIiEEEEjS9_iNS7_10__identityEEEvT0_PT3_T1_NS0_13GridEvenShareISN_EET2_T4_E12temp_storage+36];
	selp.b32 	%r482, %r481, 0, %p48;
	add.s32 	%r574, %r480, %r482;
	bra.uni 	$L__BB5_48;
$L__BB5_26:
	mov.u32 	%r54, %tid.x;
	add.s32 	%r110, %r54, %r556;
	mul.wide.u32 	%rd4, %r110, 4;
	add.s64 	%rd5, %rd1, %rd4;
	ld.global.u32 	%r111, [%rd5];
	ld.global.u32 	%r112, [%rd5+1024];
	ld.global.u32 	%r113, [%rd5+2048];
	ld.global.u32 	%r114, [%rd5+3072];
	ld.global.u32 	%r115, [%rd5+4096];
	ld.global.u32 	%r116, [%rd5+5120];
	ld.global.u32 	%r117, [%rd5+6144];
	ld.global.u32 	%r118, [%rd5+7168];
	ld.global.u32 	%r119, [%rd5+8192];
	ld.global.u32 	%r120, [%rd5+9216];
	ld.global.u32 	%r121, [%rd5+10240];
	ld.global.u32 	%r122, [%rd5+11264];
	ld.global.u32 	%r123, [%rd5+12288];
	ld.global.u32 	%r124, [%rd5+13312];
	ld.global.u32 	%r125, [%rd5+14336];
	ld.global.u32 	%r126, [%rd5+15360];
	add.s32 	%r127, %r112, %r111;
	add.s32 	%r128, %r113, %r127;
	add.s32 	%r129, %r114, %r128;
	add.s32 	%r130, %r115, %r129;
	add.s32 	%r131, %r116, %r130;
	add.s32 	%r132, %r117, %r131;
	add.s32 	%r133, %r118, %r132;
	add.s32 	%r134, %r119, %r133;
	add.s32 	%r135, %r120, %r134;
	add.s32 	%r136, %r121, %r135;
	add.s32 	%r137, %r122, %r136;
	add.s32 	%r138, %r123, %r137;
	add.s32 	%r139, %r124, %r138;
	add.s32 	%r140, %r125, %r139;
	add.s32 	%r573, %r126, %r140;
	setp.lt.u32 	%p2, %r6, %r4;
	@%p2 bra 	$L__BB5_44;
	add.s32 	%r56, %r4, %r556;
	not.b32 	%r142, %r54;
	add.s32 	%r143, %r142, %r1;
	sub.s32 	%r144, %r143, %r4;
	sub.s32 	%r552, %r144, %r556;
	add.s32 	%r145, %r56, %r54;
	add.s32 	%r551, %r145, 2048;
	mov.b32 	%r554, 0;
	mov.u32 	%r553, %r56;
$L__BB5_28:
	add.s32 	%r556, %r556, %r4;
	add.s32 	%r147, %r1, -4096;
	setp.gt.u32 	%p3, %r556, %r147;
	@%p3 bra 	$L__BB5_30;
	add.s32 	%r148, %r54, %r556;
	mul.wide.u32 	%rd6, %r148, 4;
	add.s64 	%rd7, %rd1, %rd6;
	ld.global.u32 	%r149, [%rd7];
	ld.global.u32 	%r150, [%rd7+1024];
	ld.global.u32 	%r151, [%rd7+2048];
	ld.global.u32 	%r152, [%rd7+3072];
	ld.global.u32 	%r153, [%rd7+4096];
	ld.global.u32 	%r154, [%rd7+5120];
	ld.global.u32 	%r155, [%rd7+6144];
	ld.global.u32 	%r156, [%rd7+7168];
	ld.global.u32 	%r157, [%rd7+8192];
	ld.global.u32 	%r158, [%rd7+9216];
	ld.global.u32 	%r159, [%rd7+10240];
	ld.global.u32 	%r160, [%rd7+11264];
	ld.global.u32 	%r161, [%rd7+12288];
	ld.global.u32 	%r162, [%rd7+13312];
	ld.global.u32 	%r163, [%rd7+14336];
	ld.global.u32 	%r164, [%rd7+15360];
	add.s32 	%r165, %r149, %r573;
	add.s32 	%r166, %r150, %r165;
	add.s32 	%r167, %r151, %r166;
	add.s32 	%r168, %r152, %r167;
	add.s32 	%r169, %r153, %r168;
	add.s32 	%r170, %r154, %r169;
	add.s32 	%r171, %r155, %r170;
	add.s32 	%r172, %r156, %r171;
	add.s32 	%r173, %r157, %r172;
	add.s32 	%r174, %r158, %r173;
	add.s32 	%r175, %r159, %r174;
	add.s32 	%r176, %r160, %r175;
	add.s32 	%r177, %r161, %r176;
	add.s32 	%r178, %r162, %r177;
	add.s32 	%r179, %r163, %r178;
	add.s32 	%r573, %r164, %r179;
	sub.s32 	%r180, %r1, %r556;
	setp.lt.u32 	%p4, %r180, %r4;
	add.s32 	%r554, %r554, 1;
	add.s32 	%r553, %r553, %r4;
	sub.s32 	%r552, %r552, %r4;
	add.s32 	%r551, %r551, %r4;
	@%p4 bra 	$L__BB5_44;
	bra.uni 	$L__BB5_28;
$L__BB5_30:
	setp.le.u32 	%p5, %r1, %r556;
	sub.s32 	%r182, %r1, %r556;
	setp.ge.s32 	%p6, %r54, %r182;
	or.pred  	%p7, %p5, %p6;
	@%p7 bra 	$L__BB5_44;
	not.b32 	%r185, %r54;
	add.s32 	%r186, %r1, %r185;
	sub.s32 	%r187, %r186, %r56;
	mul.lo.s32 	%r188, %r2, %r554;
	shl.b32 	%r189, %r188, 12;
	sub.s32 	%r190, %r187, %r189;
	shr.u32 	%r191, %r190, 8;
	add.s32 	%r71, %r191, 1;
	and.b32  	%r72, %r71, 15;
	setp.lt.u32 	%p8, %r190, 3840;
	mov.u32 	%r565, %r54;
	@%p8 bra 	$L__BB5_35;
	or.b32  	%r559, %r54, 2048;
	shr.u32 	%r192, %r552, 8;
	add.s32 	%r193, %r192, 1;
	and.b32  	%r194, %r193, 33554416;
	neg.s32 	%r557, %r194;
$L__BB5_33:
	.pragma "nounroll";
	add.s32 	%r195, %r551, -2048;
	mul.wide.u32 	%rd8, %r195, 4;
	add.s64 	%rd9, %rd1, %rd8;
	ld.global.u32 	%r196, [%rd9];
	add.s32 	%r197, %r196, %r573;
	add.s32 	%r198, %r551, -1792;
	mul.wide.u32 	%rd10, %r198, 4;
	add.s64 	%rd11, %rd1, %rd10;
	ld.global.u32 	%r199, [%rd11];
	add.s32 	%r200, %r199, %r197;
	add.s32 	%r201, %r551, -1536;
	mul.wide.u32 	%rd12, %r201, 4;
	add.s64 	%rd13, %rd1, %rd12;
	ld.global.u32 	%r202, [%rd13];
	add.s32 	%r203, %r202, %r200;
	add.s32 	%r204, %r551, -1280;
	mul.wide.u32 	%rd14, %r204, 4;
	add.s64 	%rd15, %rd1, %rd14;
	ld.global.u32 	%r205, [%rd15];
	add.s32 	%r206, %r205, %r203;
	add.s32 	%r207, %r551, -1024;
	mul.wide.u32 	%rd16, %r207, 4;
	add.s64 	%rd17, %rd1, %rd16;
	ld.global.u32 	%r208, [%rd17];
	add.s32 	%r209, %r208, %r206;
	add.s32 	%r210, %r551, -768;
	mul.wide.u32 	%rd18, %r210, 4;
	add.s64 	%rd19, %rd1, %rd18;
	ld.global.u32 	%r211, [%rd19];
	add.s32 	%r212, %r211, %r209;
	add.s32 	%r213, %r551, -512;
	mul.wide.u32 	%rd20, %r213, 4;
	add.s64 	%rd21, %rd1, %rd20;
	ld.global.u32 	%r214, [%rd21];
	add.s32 	%r215, %r214, %r212;
	add.s32 	%r216, %r551, 1792;
	add.s32 	%r217, %r551, -256;
	mul.wide.u32 	%rd22, %r217, 4;
	add.s64 	%rd23, %rd1, %rd22;
	ld.global.u32 	%r218, [%rd23];
	add.s32 	%r219, %r218, %r215;
	mul.wide.u32 	%rd24, %r551, 4;
	add.s64 	%rd25, %rd1, %rd24;
	ld.global.u32 	%r220, [%rd25];
	add.s32 	%r221, %r220, %r219;
	add.s32 	%r222, %r551, 256;
	mul.wide.u32 	%rd26, %r222, 4;
	add.s64 	%rd27, %rd1, %rd26;
	ld.global.u32 	%r223, [%rd27];
	add.s32 	%r224, %r223, %r221;
	add.s32 	%r225, %r551, 512;
	mul.wide.u32 	%rd28, %r225, 4;
	add.s64 	%rd29, %rd1, %rd28;
	ld.global.u32 	%r226, [%rd29];
	add.s32 	%r227, %r226, %r224;
	add.s32 	%r228, %r551, 768;
	mul.wide.u32 	%rd30, %r228, 4;
	add.s64 	%rd31, %rd1, %rd30;
	ld.global.u32 	%r229, [%rd31];
	add.s32 	%r230, %r229, %r227;
	add.s32 	%r231, %r551, 1024;
	mul.wide.u32 	%rd32, %r231, 4;
	add.s64 	%rd33, %rd1, %rd32;
	ld.global.u32 	%r232, [%rd33];
	add.s32 	%r233, %r232, %r230;
	add.s32 	%r234, %r551, 1280;
	mul.wide.u32 	%rd34, %r234, 4;
	add.s64 	%rd35, %rd1, %rd34;
	ld.global.u32 	%r235, [%rd35];
	add.s32 	%r236, %r235, %r233;
	add.s32 	%r237, %r551, 1536;
	mul.wide.u32 	%rd36, %r237, 4;
	add.s64 	%rd37, %rd1, %rd36;
	ld.global.u32 	%r238, [%rd37];
	add.s32 	%r239, %r238, %r236;
	mul.wide.u32 	%rd38, %r216, 4;
	add.s64 	%rd39, %rd1, %rd38;
	ld.global.u32 	%r240, [%rd39];
	add.s32 	%r573, %r240, %r239;
	add.s32 	%r559, %r559, 4096;
	add.s32 	%r551, %r551, 4096;
	add.s32 	%r557, %r557, 16;
	setp.ne.s32 	%p9, %r557, 0;
	@%p9 bra 	$L__BB5_33;
	add.s32 	%r565, %r559, -2048;
$L__BB5_35:
	setp.eq.s32 	%p10, %r72, 0;
	@%p10 bra 	$L__BB5_44;
	and.b32  	%r87, %r71, 7;
	setp.lt.u32 	%p11, %r72, 8;
	@%p11 bra 	$L__BB5_38;
	add.s32 	%r242, %r565, %r556;
	mul.wide.u32 	%rd40, %r242, 4;
	add.s64 	%rd41, %rd1, %rd40;
	ld.global.u32 	%r243, [%rd41];
	add.s32 	%r244, %r243, %r573;
	add.s32 	%r245, %r242, 256;
	mul.wide.u32 	%rd42, %r245, 4;
	add.s64 	%rd43, %rd1, %rd42;
	ld.global.u32 	%r246, [%rd43];
	add.s32 	%r247, %r246, %r244;
	add.s32 	%r248, %r242, 512;
	mul.wide.u32 	%rd44, %r248, 4;
	add.s64 	%rd45, %rd1, %rd44;
	ld.global.u32 	%r249, [%rd45];
	add.s32 	%r250, %r249, %r247;
	add.s32 	%r251, %r242, 768;
	mul.wide.u32 	%rd46, %r251, 4;
	add.s64 	%rd47, %rd1, %rd46;
	ld.global.u32 	%r252, [%rd47];
	add.s32 	%r253, %r252, %r250;
	add.s32 	%r254, %r242, 1024;
	mul.wide.u32 	%rd48, %r254, 4;
	add.s64 	%rd49, %rd1, %rd48;
	ld.global.u32 	%r255, [%rd49];
	add.s32 	%r256, %r255, %r253;
	add.s32 	%r257, %r242, 1280;
	mul.wide.u32 	%rd50, %r257, 4;
	add.s64 	%rd51, %rd1, %rd50;
	ld.global.u32 	%r258, [%rd51];
	add.s32 	%r259, %r258, %r256;
	add.s32 	%r260, %r242, 1536;
	mul.wide.u32 	%rd52, %r260, 4;
	add.s64 	%rd53, %rd1, %rd52;
	ld.global.u32 	%r261, [%rd53];
	add.s32 	%r262, %r261, %r259;
	add.s32 	%r263, %r242, 1792;
	mul.wide.u32 	%rd54, %r263, 4;
	add.s64 	%rd55, %rd1, %rd54;
	ld.global.u32 	%r264, [%rd55];
	add.s32 	%r573, %r264, %r262;
	add.s32 	%r565, %r565, 2048;
$L__BB5_38:
	setp.eq.s32 	%p12, %r87, 0;
	@%p12 bra 	$L__BB5_44;
	setp.lt.u32 	%p13, %r87, 4;
	@%p13 bra 	$L__BB5_41;
	add.s32 	%r266, %r565, %r556;
	mul.wide.u32 	%rd56, %r266, 4;
	add.s64 	%rd57, %rd1, %rd56;
	ld.global.u32 	%r267, [%rd57];
	add.s32 	%r268, %r267, %r573;
	add.s32 	%r269, %r266, 256;
	mul.wide.u32 	%rd58, %r269, 4;
	add.s64 	%rd59, %rd1, %rd58;
	ld.global.u32 	%r270, [%rd59];
	add.s32 	%r271, %r270, %r268;
	add.s32 	%r272, %r266, 512;
	mul.wide.u32 	%rd60, %r272, 4;
	add.s64 	%rd61, %rd1, %rd60;
	ld.global.u32 	%r273, [%rd61];
	add.s32 	%r274, %r273, %r271;
	add.s32 	%r275, %r266, 768;
	mul.wide.u32 	%rd62, %r275, 4;
	add.s64 	%rd63, %rd1, %rd62;
	ld.global.u32 	%r276, [%rd63];
	add.s32 	%r573, %r276, %r274;
	add.s32 	%r565, %r565, 1024;
$L__BB5_41:
	and.b32  	%r277, %r71, 3;
	setp.eq.s32 	%p14, %r277, 0;
	@%p14 bra 	$L__BB5_44;
	add.s32 	%r571, %r565, %r553;
	cvt.u16.u32 	%rs1, %r552;
	shr.u16 	%rs2, %rs1, 8;
	add.s16 	%rs3, %rs2, 1;
	cvt.u32.u16 	%r278, %rs3;
	and.b32  	%r279, %r278, 3;
	neg.s32 	%r570, %r279;
$L__BB5_43:
	.pragma "nounroll";
	mul.wide.u32 	%rd64, %r571, 4;
	add.s64 	%rd65, %rd1, %rd64;
	ld.global.u32 	%r280, [%rd65];
	add.s32 	%r573, %r280, %r573;
	add.s32 	%r571, %r571, 256;
	add.s32 	%r570, %r570, 1;
	setp.ne.s32 	%p15, %r570, 0;
	@%p15 bra 	$L__BB5_43;
$L__BB5_44:
	// begin inline asm
	mov.u32 %r281, %laneid;
	// end inline asm
	mov.b32 	%r284, 1;
	mov.b32 	%r305, 31;
	mov.b32 	%r306, -1;
	// begin inline asm
	shfl.sync.down.b32 %r282, %r573, %r284, %r305, %r306;
	// end inline asm
	setp.gt.s32 	%p16, %r281, 30;
	selp.b32 	%r307, 0, %r282, %p16;
	add.s32 	%r288, %r307, %r573;
	mov.b32 	%r289, 2;
	// begin inline asm
	shfl.sync.down.b32 %r287, %r288, %r289, %r305, %r306;
	// end inline asm
	setp.gt.s32 	%p17, %r281, 29;
	selp.b32 	%r308, 0, %r287, %p17;
	add.s32 	%r293, %r288, %r308;
	mov.b32 	%r294, 4;
	// begin inline asm
	shfl.sync.down.b32 %r292, %r293, %r294, %r305, %r306;
	// end inline asm
	setp.gt.s32 	%p18, %r281, 27;
	selp.b32 	%r309, 0, %r292, %p18;
	add.s32 	%r298, %r293, %r309;
	mov.b32 	%r299, 8;
	// begin inline asm
	shfl.sync.down.b32 %r297, %r298, %r299, %r305, %r306;
	// end inline asm
	setp.gt.s32 	%p19, %r281, 23;
	selp.b32 	%r310, 0, %r297, %p19;
	add.s32 	%r303, %r298, %r310;
	mov.b32 	%r304, 16;
	// begin inline asm
	shfl.sync.down.b32 %r302, %r303, %r304, %r305, %r306;
	// end inline asm
	setp.gt.s32 	%p20, %r281, 15;
	selp.b32 	%r311, 0, %r302, %p20;
	add.s32 	%r574, %r303, %r311;
	setp.ne.s32 	%p21, %r281, 0;
	@%p21 bra 	$L__BB5_46;
	shr.u32 	%r312, %r54, 3;
	and.b32  	%r313, %r312, 124;
	mov.u32 	%r314, _ZZN3cub18CUB_300001_SM_10006detail6reduce18DeviceReduceKernelINS2_10policy_hubIijN4cuda3std3__44plusIiEEE10Policy1000EN6thrust24THRUST_300001_SM_1000_NS6detail15normal_iteratorINSD_10device_ptrIiEEEEjS9_iNS7_10__identityEEEvT0_PT3_T1_NS0_13GridEvenShareISN_EET2_T4_E12temp_storage;
	add.s32 	%r315, %r314, %r313;
	st.shared.u32 	[%r315+8], %r574;
$L__BB5_46:
	bar.sync 	0;
	setp.ne.s32 	%p22, %r54, 0;
	@%p22 bra 	$L__BB5_48;
	ld.shared.u32 	%r316, [_ZZN3cub18CUB_300001_SM_10006detail6reduce18DeviceReduceKernelINS2_10policy_hubIijN4cuda3std3__44plusIiEEE10Policy1000EN6thrust24THRUST_300001_SM_1000_NS6detail15normal_iteratorINSD_10device_ptrIiEEEEjS9_iNS7_10__identityEEEvT0_PT3_T1_NS0_13GridEvenShareISN_EET2_T4_E12temp_storage+12];
	add.s32 	%r317, %r316, %r574;
	ld.shared.u32 	%r318, [_ZZN3cub18CUB_300001_SM_10006detail6reduce18DeviceReduceKernelINS2_10policy_hubIijN4cuda3std3__44plusIiEEE10Policy1000EN6thrust24THRUST_300001_SM_1000_NS6detail15normal_iteratorINSD_10device_ptrIiEEEEjS9_iNS7_10__identityEEEvT0_PT3_T1_NS0_13GridEvenShareISN_EET2_T4_E12temp_storage+16];
	add.s32 	%r319, %r317, %r318;
	ld.shared.u32 	%r320, [_ZZN3cub18CUB_300001_SM_10006detail6reduce18DeviceReduceKernelINS2_10policy_hubIijN4cuda3std3__44plusIiEEE10Policy1000EN6thrust24THRUST_300001_SM_1000_NS6detail15normal_iteratorINSD_10device_ptrIiEEEEjS9_iNS7_10__identityEEEvT0_PT3_T1_NS0_13GridEvenShareISN_EET2_T4_E12temp_storage+20];
	add.s32 	%r321, %r319, %r320;
	ld.shared.u32 	%r322, [_ZZN3cub18CUB_300001_SM_10006detail6reduce18DeviceReduceKernelINS2_10policy_hubIijN4cuda3std3__44plusIiEEE10Policy1000EN6thrust24THRUST_300001_SM_1000_NS6detail15normal_iteratorINSD_10device_ptrIiEEEEjS9_iNS7_10__identityEEEvT0_PT3_T1_NS0_13GridEvenShareISN_EET2_T4_E12temp_storage+24];
	add.s32 	%r323, %r321, %r322;
	ld.shared.u32 	%r324, [_ZZN3cub18CUB_300001_SM_10006detail6reduce18DeviceReduceKernelINS2_10policy_hubIijN4cuda3std3__44plusIiEEE10Policy1000EN6thrust24THRUST_300001_SM_1000_NS6detail15normal_iteratorINSD_10device_ptrIiEEEEjS9_iNS7_10__identityEEEvT0_PT3_T1_NS0_13GridEvenShareISN_EET2_T4_E12temp_storage+28];
	add.s32 	%r325, %r323, %r324;
	ld.shared.u32 	%r326, [_ZZN3cub18CUB_300001_SM_10006detail6reduce18DeviceReduceKernelINS2_10policy_hubIijN4cuda3std3__44plusIiEEE10Policy1000EN6thrust24THRUST_300001_SM_1000_NS6detail15normal_iteratorINSD_10device_ptrIiEEEEjS9_iNS7_10__identityEEEvT0_PT3_T1_NS0_13GridEvenShareISN_EET2_T4_E12temp_storage+32];
	add.s32 	%r327, %r325, %r326;
	ld.shared.u32 	%r328, [_ZZN3cub18CUB_300001_SM_10006detail6reduce18DeviceReduceKernelINS2_10policy_hubIijN4cuda3std3__44plusIiEEE10Policy1000EN6thrust24THRUST_300001_SM_1000_NS6detail15normal_iteratorINSD_10device_ptrIiEEEEjS9_iNS7_10__identityEEEvT0_PT3_T1_NS0_13GridEvenShareISN_EET2_T4_E12temp_storage+36];
	add.s32 	%r574, %r327, %r328;
$L__BB5_48:
	mov.u32 	%r531, %tid.x;
	setp.ne.s32 	%p56, %r531, 0;
	@%p56 bra 	$L__BB5_50;
	ld.param.u64 	%rd129, [_ZN3cub18CUB_300001_SM_10006detail6reduce18DeviceReduceKernelINS2_10policy_hubIijN4cuda3std3__44plusIiEEE10Policy1000EN6thrust24THRUST_300001_SM_1000_NS6detail15normal_iteratorINSD_10device_ptrIiEEEEjS9_iNS7_10__identityEEEvT0_PT3_T1_NS0_13GridEvenShareISN_EET2_T4__param_1];
	cvta.to.global.u64 	%rd126, %rd129;
	mul.wide.u32 	%rd127, %r3, 4;
	add.s64 	%rd128, %rd126, %rd127;
	st.global.u32 	[%rd128], %r574;
$L__BB5_50:
	ret;

}
	// .globl	_ZN3cub18CUB_300001_SM_10006detail6reduce28DeviceReduceSingleTileKernelINS2_10policy_hubIijN4cuda3std3__44plusIiEEE10Policy1000EPiSC_iS9_iiNS7_10__identityEEEvT0_T1_T2_T3_T4_T6_
.visible .entry _ZN3cub18CUB_300001_SM_10006detail6reduce28DeviceReduceSingleTileKernelINS2_10policy_hubIijN4cuda3std3__44plusIiEEE10Policy1000EPiSC_iS9_iiNS7_10__identityEEEvT0_T1_T2_T3_T4_T6_(
	.param .u64 .ptr .align 1 _ZN3cub18CUB_300001_SM_10006detail6reduce28DeviceReduceSingleTileKernelINS2_10policy_hubIijN4cuda3std3__44plusIiEEE10Policy1000EPiSC_iS9_iiNS7_10__identityEEEvT0_T1_T2_T3_T4_T6__param_0,
	.param .u64 .ptr .align 1 _ZN3cub18CUB_300001_SM_10006detail6reduce28DeviceReduceSingleTileKernelINS2_10policy_hubIijN4cuda3std3__44plusIiEEE10Policy1000EPiSC_iS9_iiNS7_10__identityEEEvT0_T1_T2_T3_T4_T6__param_1,
	.param .u32 _ZN3cub18CUB_300001_SM_10006detail6reduce28DeviceReduceSingleTileKernelINS2_10policy_hubIijN4cuda3std3__44plusIiEEE10Policy1000EPiSC_iS9_iiNS7_10__identityEEEvT0_T1_T2_T3_T4_T6__param_2,
	.param .align 1 .b8 _ZN3cub18CUB_300001_SM_10006detail6reduce28DeviceReduceSingleTileKernelINS2_10policy_hubIijN4cuda3std3__44plusIiEEE10Policy1000EPiSC_iS9_iiNS7_10__identityEEEvT0_T1_T2_T3_T4_T6__param_3[1],
	.param .u32 _ZN3cub18CUB_300001_SM_10006detail6reduce28DeviceReduceSingleTileKernelINS2_10policy_hubIijN4cuda3std3__44plusIiEEE10Policy1000EPiSC_iS9_iiNS7_10__identityEEEvT0_T1_T2_T3_T4_T6__param_4,
	.param .align 1 .b8 _ZN3cub18CUB_300001_SM_10006detail6reduce28DeviceReduceSingleTileKernelINS2_10policy_hubIijN4cuda3std3__44plusIiEEE10Policy1000EPiSC_iS9_iiNS7_10__identityEEEvT0_T1_T2_T3_T4_T6__param_5[1]
)
.maxntid 256
.minnctapersm 1
{
	.reg .pred 	%p<97>;
	.reg .b32 	%r<687>;
	.reg .b64 	%rd<125>;
	// demoted variable
	.shared .align 4 .b8 _ZZN3cub18CUB_300001_SM_10006detail6reduce28DeviceReduceSingleTileKernelINS2_10policy_hubIijN4cuda3std3__44plusIiEEE10Policy1000EPiSC_iS9_iiNS7_10__identityEEEvT0_T1_T2_T3_T4_T6_E12temp_storage[44];
	ld.param.u64 	%rd16, [_ZN3cub18CUB_300001_SM_10006detail6reduce28DeviceReduceSingleTileKernelINS2_10policy_hubIijN4cuda3std3__44plusIiEEE10Policy1000EPiSC_iS9_iiNS7_10__identityEEEvT0_T1_T2_T3_T4_T6__param_0];
	ld.param.u64 	%rd17, [_ZN3cub18CUB_300001_SM_10006detail6reduce28DeviceReduceSingleTileKernelINS2_10policy_hubIijN4cuda3std3__44plusIiEEE10Policy1000EPiSC_iS9_iiNS7_10__identityEEEvT0_T1_T2_T3_T4_T6__param_1];
	ld.param.u32 	%r120, [_ZN3cub18CUB_300001_SM_10006detail6reduce28DeviceReduceSingleTileKernelINS2_10policy_hubIijN4cuda3std3__44plusIiEEE10Policy1000EPiSC_iS9_iiNS7_10__identityEEEvT0_T1_T2_T3_T4_T6__param_2];
	ld.param.u32 	%r121, [_ZN3cub18CUB_300001_SM_10006detail6reduce28DeviceReduceSingleTileKernelINS2_10policy_hubIijN4cuda3std3__44plusIiEEE10Policy1000EPiSC_iS9_iiNS7_10__identityEEEvT0_T1_T2_T3_T4_T6__param_4];
	cvta.to.global.u64 	%rd1, %rd17;
	setp.ne.s32 	%p1, %r120, 0;
	@%p1 bra 	$L__BB6_3;
	mov.u32 	%r633, %tid.x;
	setp.ne.s32 	%p96, %r633, 0;
	@%p96 bra 	$L__BB6_74;
	st.global.u32 	[%rd1], %r121;
	bra.uni 	$L__BB6_74;
$L__BB6_3:
	and.b64  	%rd18, %rd16, 15;
	setp.ne.s64 	%p2, %rd18, 0;
	@%p2 bra 	$L__BB6_38;
	setp.gt.s32 	%p49, %r120, 4095;
	@%p49 bra 	$L__BB6_22;
	mov.u32 	%r1, %tid.x;
	setp.ge.s32 	%p66, %r1, %r120;
	mov.b32 	%r644, 0;
	mov.u32 	%r639, %r1;
	@%p66 bra 	$L__BB6_7;
	mul.wide.u32 	%rd113, %r1, 4;
	add.s64 	%rd112, %rd16, %rd113;
	// begin inline asm
	ld.global.nc.u32 %r644, [%rd112];
	// end inline asm
	add.s32 	%r639, %r1, 256;
$L__BB6_7:
	setp.ge.s32 	%p67, %r639, %r120;
	@%p67 bra 	$L__BB6_13;
	not.b32 	%r507, %r639;
	add.s32 	%r6, %r120, %r507;
	and.b32  	%r508, %r6, 768;
	setp.eq.s32 	%p68, %r508, 768;
	@%p68 bra 	$L__BB6_11;
	mul.wide.u32 	%rd114, %r639, 4;
	add.s64 	%rd121, %rd16, %rd114;
	shr.u32 	%r509, %r6, 8;
	add.s32 	%r510, %r509, 1;
	and.b32  	%r511, %r510, 3;
	neg.s32 	%r636, %r511;
$L__BB6_10:
	.pragma "nounroll";
	// begin inline asm
	ld.global.nc.u32 %r512, [%rd121];
	// end inline asm
	add.s32 	%r644, %r512, %r644;
	add.s32 	%r639, %r639, 256;
	add.s64 	%rd121, %rd121, 1024;
	add.s32 	%r636, %r636, 1;
	setp.ne.s32 	%p69, %r636, 0;
	@%p69 bra 	$L__BB6_10;
$L__BB6_11:
	setp.lt.u32 	%p70, %r6, 768;
	@%p70 bra 	$L__BB6_13;
$L__BB6_12:
	mul.wide.s32 	%rd120, %r639, 4;
	add.s64 	%rd116, %rd16, %rd120;
	// begin inline asm
	ld.global.nc.u32 %r513, [%rd116];
	// end inline asm
	add.s32 	%r517, %r513, %r644;
	add.s64 	%rd117, %rd116, 1024;
	// begin inline asm
	ld.global.nc.u32 %r514, [%rd117];
	// end inline asm
	add.s32 	%r518, %r514, %r517;
	add.s64 	%rd118, %rd116, 2048;
	// begin inline asm
	ld.global.nc.u32 %r515, [%rd118];
	// end inline asm
	add.s32 	%r519, %r515, %r518;
	add.s64 	%rd119, %rd116, 3072;
	// begin inline asm
	ld.global.nc.u32 %r516, [%rd119];
	// end inline asm
	add.s32 	%r644, %r516, %r519;
	add.s32 	%r639, %r639, 1024;
	setp.lt.s32 	%p71, %r639, %r120;
	@%p71 bra 	$L__BB6_12;
$L__BB6_13:
	setp.lt.s32 	%p72, %r120, 256;
	@%p72 bra 	$L__BB6_18;
	// begin inline asm
	mov.u32 %r583, %laneid;
	// end inline asm
	mov.b32 	%r586, 1;
	mov.b32 	%r607, 31;
	mov.b32 	%r608, -1;
	// begin inline asm
	shfl.sync.down.b32 %r584, %r644, %r586, %r607, %r608;
	// end inline asm
	setp.gt.s32 	%p88, %r583, 30;
	selp.b32 	%r609, 0, %r584, %p88;
	add.s32 	%r590, %r609, %r644;
	mov.b32 	%r591, 2;
	// begin inline asm
	shfl.sync.down.b32 %r589, %r590, %r591, %r607, %r608;
	// end inline asm
	setp.gt.s32 	%p89, %r583, 29;
	selp.b32 	%r610, 0, %r589, %p89;
	add.s32 	%r595, %r590, %r610;
	mov.b32 	%r596, 4;
	// begin inline asm
	shfl.sync.down.b32 %r594, %r595, %r596, %r607, %r608;
	// end inline asm
	setp.gt.s32 	%p90, %r583, 27;
	selp.b32 	%r611, 0, %r594, %p90;
	add.s32 	%r600, %r595, %r611;
	mov.b32 	%r601, 8;
	// begin inline asm
	shfl.sync.down.b32 %r599, %r600, %r601, %r607, %r608;
	// end inline asm
	setp.gt.s32 	%p91, %r583, 23;
	selp.b32 	%r612, 0, %r599, %p91;
	add.s32 	%r605, %r600, %r612;
	mov.b32 	%r606, 16;
	// begin inline asm
	shfl.sync.down.b32 %r604, %r605, %r606, %r607, %r608;
	// end inline asm
	setp.gt.s32 	%p92, %r583, 15;
	selp.b32 	%r613, 0, %r604, %p92;
	add.s32 	%r686, %r605, %r613;
	setp.ne.s32 	%p93, %r583, 0;
	@%p93 bra 	$L__BB6_16;
	shr.u32 	%r614, %r1, 3;
	and.b32  	%r615, %r614, 124;
	mov.u32 	%r616, _ZZN3cub18CUB_300001_SM_10006detail6reduce28DeviceReduceSingleTileKernelINS2_10policy_hubIijN4cuda3std3__44plusIiEEE10Policy1000EPiSC_iS9_iiNS7_10__identityEEEvT0_T1_T2_T3_T4_T6_E12temp_storage;
	add.s32 	%r617, %r616, %r615;
	st.shared.u32 	[%r617+8], %r686;
$L__BB6_16:
	bar.sync 	0;
	setp.ne.s32 	%p94, %r1, 0;
	@%p94 bra 	$L__BB6_72;
	ld.shared.u32 	%r618, [_ZZN3cub18CUB_300001_SM_10006detail6reduce28DeviceReduceSingleTileKernelINS2_10policy_hubIijN4cuda3std3__44plusIiEEE10Policy1000EPiSC_iS9_iiNS7_10__identityEEEvT0_T1_T2_T3_T4_T6_E12temp_storage+12];
	add.s32 	%r619, %r618, %r686;
	ld.shared.u32 	%r620, [_ZZN3cub18CUB_300001_SM_10006detail6reduce28DeviceReduceSingleTileKernelINS2_10policy_hubIijN4cuda3std3__44plusIiEEE10Policy1000EPiSC_iS9_iiNS7_10__identityEEEvT0_T1_T2_T3_T4_T6_E12temp_storage+16];
	add.s32 	%r621, %r619, %r620;
	ld.shared.u32 	%r622, [_ZZN3cub18CUB_300001_SM_10006detail6reduce28DeviceReduceSingleTileKernelINS2_10policy_hubIijN4cuda3std3__44plusIiEEE10Policy1000EPiSC_iS9_iiNS7_10__identityEEEvT0_T1_T2_T3_T4_T6_E12temp_storage+20];
	add.s32 	%r623, %r621, %r622;
	ld.shared.u32 	%r624, [_ZZN3cub18CUB_300001_SM_10006detail6reduce28DeviceReduceSingleTileKernelINS2_10policy_hubIijN4cuda3std3__44plusIiEEE10Policy1000EPiSC_iS9_iiNS7_10__identityEEEvT0_T1_T2_T3_T4_T6_E12temp_storage+24];
	add.s32 	%r625, %r623, %r624;
	ld.shared.u32 	%r626, [_ZZN3cub18CUB_300001_SM_10006detail6reduce28DeviceReduceSingleTileKernelINS2_10policy_hubIijN4cuda3std3__44plusIiEEE10Policy1000EPiSC_iS9_iiNS7_10__identityEEEvT0_T1_T2_T3_T4_T6_E12temp_storage+28];
	add.s32 	%r627, %r625, %r626;
	ld.shared.u32 	%r628, [_ZZN3cub18CUB_300001_SM_10006detail6reduce28DeviceReduceSingleTileKernelINS2_10policy_hubIijN4cuda3std3__44plusIiEEE10Policy1000EPiSC_iS9_iiNS7_10__identityEEEvT0_T1_T2_T3_T4_T6_E12temp_storage+32];
	add.s32 	%r629, %r627, %r628;
	ld.shared.u32 	%r630, [_ZZN3cub18CUB_300001_SM_10006detail6reduce28DeviceReduceSingleTileKernelINS2_10policy_hubIijN4cuda3std3__44plusIiEEE10Policy1000EPiSC_iS9_iiNS7_10__identityEEEvT0_T1_T2_T3_T4_T6_E12temp_storage+36];
	add.s32 	%r686, %r629, %r630;
	bra.uni 	$L__BB6_72;
$L__BB6_18:
	// begin inline asm
	mov.u32 %r520, %laneid;
	// end inline asm
	and.b32  	%r546, %r1, 992;
	add.s32 	%r547, %r546, 32;
	setp.gt.s32 	%p73, %r547, %r120;
	not.b32 	%r548, %r546;
	add.s32 	%r549, %r120, %r548;
	selp.b32 	%r544, %r549, 31, %p73;
	mov.b32 	%r523, 1;
	mov.b32 	%r545, -1;
	// begin inline asm
	shfl.sync.down.b32 %r521, %r644, %r523, %r544, %r545;
	// end inline asm
	setp.lt.s32 	%p74, %r520, %r544;
	selp.b32 	%r550, %r521, 0, %p74;
	add.s32 	%r527, %r550, %r644;
	mov.b32 	%r528, 2;
	// begin inline asm
	shfl.sync.down.b32 %r526, %r527, %r528, %r544, %r545;
	// end inline asm
	add.s32 	%r551, %r520, 2;
	setp.gt.s32 	%p75, %r551, %r544;
	selp.b32 	%r552, 0, %r526, %p75;
	add.s32 	%r532, %r527, %r552;
	mov.b32 	%r533, 4;
	// begin inline asm
	shfl.sync.down.b32 %r531, %r532, %r533, %r544, %r545;
	// end inline asm
	add.s32 	%r553, %r520, 4;
	setp.gt.s32 	%p76, %r553, %r544;
	selp.b32 	%r554, 0, %r531, %p76;
	add.s32 	%r537, %r532, %r554;
	mov.b32 	%r538, 8;
	// begin inline asm
	shfl.sync.down.b32 %r536, %r537, %r538, %r544, %r545;
	// end inline asm
	add.s32 	%r555, %r520, 8;
	setp.gt.s32 	%p77, %r555, %r544;
	selp.b32 	%r556, 0, %r536, %p77;
	add.s32 	%r542, %r537, %r556;
	mov.b32 	%r543, 16;
	// begin inline asm
	shfl.sync.down.b32 %r541, %r542, %r543, %r544, %r545;
	// end inline asm
	add.s32 	%r557, %r520, 16;
	setp.gt.s32 	%p78, %r557, %r544;
	selp.b32 	%r558, 0, %r541, %p78;
	add.s32 	%r686, %r542, %r558;
	setp.ne.s32 	%p79, %r520, 0;
	@%p79 bra 	$L__BB6_20;
	shr.u32 	%r559, %r1, 3;
	and.b32  	%r560, %r559, 124;
	mov.u32 	%r561, _ZZN3cub18CUB_300001_SM_10006detail6reduce28DeviceReduceSingleTileKernelINS2_10policy_hubIijN4cuda3std3__44plusIiEEE10Policy1000EPiSC_iS9_iiNS7_10__identityEEEvT0_T1_T2_T3_T4_T6_E12temp_storage;
	add.s32 	%r562, %r561, %r560;
	st.shared.u32 	[%r562+8], %r686;
$L__BB6_20:
	bar.sync 	0;
	setp.ne.s32 	%p80, %r1, 0;
	@%p80 bra 	$L__BB6_72;
	setp.gt.s32 	%p81, %r120, 32;
	ld.shared.u32 	%r563, [_ZZN3cub18CUB_300001_SM_10006detail6reduce28DeviceReduceSingleTileKernelINS2_10policy_hubIijN4cuda3std3__44plusIiEEE10Policy1000EPiSC_iS9_iiNS7_10__identityEEEvT0_T1_T2_T3_T4_T6_E12temp_storage+12];
	selp.b32 	%r564, %r563, 0, %p81;
	add.s32 	%r565, %r564, %r686;
	setp.gt.s32 	%p82, %r120, 64;
	ld.shared.u32 	%r566, [_ZZN3cub18CUB_300001_SM_10006detail6reduce28DeviceReduceSingleTileKernelINS2_10policy_hubIijN4cuda3std3__44plusIiEEE10Policy1000EPiSC_iS9_iiNS7_10__identityEEEvT0_T1_T2_T3_T4_T6_E12temp_storage+16];
	selp.b32 	%r567, %r566, 0, %p82;
	add.s32 	%r568, %r565, %r567;
	setp.gt.s32 	%p83, %r120, 96;
	ld.shared.u32 	%r569, [_ZZN3cub18CUB_300001_SM_10006detail6reduce28DeviceReduceSingleTileKernelINS2_10policy_hubIijN4cuda3std3__44plusIiEEE10Policy1000EPiSC_iS9_iiNS7_10__identityEEEvT0_T1_T2_T3_T4_T6_E12temp_storage+20];
	selp.b32 	%r570, %r569, 0, %p83;
	add.s32 	%r571, %r568, %r570;
	setp.gt.s32 	%p84, %r120, 128;
	ld.shared.u32 	%r572, [_ZZN3cub18CUB_300001_SM_10006detail6reduce28DeviceReduceSingleTileKernelINS2_10policy_hubIijN4cuda3std3__44plusIiEEE10Policy1000EPiSC_iS9_iiNS7_10__identityEEEvT0_T1_T2_T3_T4_T6_E12temp_storage+24];
	selp.b32 	%r573, %r572, 0, %p84;
	add.s32 	%r574, %r571, %r573;
	setp.gt.s32 	%p85, %r120, 160;
	ld.shared.u32 	%r575, [_ZZN3cub18CUB_300001_SM_10006detail6reduce28DeviceReduceSingleTileKernelINS2_10policy_hubIijN4cuda3std3__44plusIiEEE10Policy1000EPiSC_iS9_iiNS7_10__identityEEEvT0_T1_T2_T3_T4_T6_E12temp_storage+28];
	selp.b32 	%r576, %r575, 0, %p85;
	add.s32 	%r577, %r574, %r576;
	setp.gt.s32 	%p86, %r120, 192;
	ld.shared.u32 	%r578, [_ZZN3cub18CUB_300001_SM_10006detail6reduce28DeviceReduceSingleTileKernelINS2_10policy_hubIijN4cuda3std3__44plusIiEEE10Policy1000EPiSC_iS9_iiNS7_10__identityEEEvT0_T1_T2_T3_T4_T6_E12temp_storage+32];
	selp.b32 	%r579, %r578, 0, %p86;
	add.s32 	%r580, %r577, %r579;
	setp.gt.s32 	%p87, %r120, 224;
	ld.shared.u32 	%r581, [_ZZN3cub18CUB_300001_SM_10006detail6reduce28DeviceReduceSingleTileKernelINS2_10policy_hubIijN4cuda3std3__44plusIiEEE10Policy1000EPiSC_iS9_iiNS7_10__identityEEEvT0_T1_T2_T3_T4_T6_E12temp_storage+36];
	selp.b32 	%r582, %r581, 0, %p87;
	add.s32 	%r686, %r580, %r582;
	bra.uni 	$L__BB6_72;
$L__BB6_22:
	mov.u32 	%r26, %tid.x;
	shl.b32 	%r377, %r26, 2;
	mul.wide.u32 	%rd86, %r377, 4;
	add.s64 	%rd76, %rd16, %rd86;
	// begin inline asm
	ld.global.nc.v2.u64 {%rd74, %rd75}, [%rd76];
	// end inline asm
	mov.b64 	{%r378, %r379}, %rd75;
	mov.b64 	{%r380, %r381}, %rd74;
	add.s64 	%rd79, %rd76, 4096;
	// begin inline asm
	ld.global.nc.v2.u64 {%rd77, %rd78}, [%rd79];
	// end inline asm
	mov.b64 	{%r382, %r383}, %rd78;
	mov.b64 	{%r384, %r385}, %rd77;
	add.s64 	%rd82, %rd76, 8192;
	// begin inline asm
	ld.global.nc.v2.u64 {%rd80, %rd81}, [%rd82];
	// end inline asm
	mov.b64 	{%r386, %r387}, %rd81;
	mov.b64 	{%r388, %r389}, %rd80;
	add.s64 	%rd85, %rd76, 12288;
	// begin inline asm
	ld.global.nc.v2.u64 {%rd83, %rd84}, [%rd85];
	// end inline asm
	mov.b64 	{%r390, %r391}, %rd84;
	mov.b64 	{%r392, %r393}, %rd83;
	add.s32 	%r394, %r381, %r380;
	add.s32 	%r395, %r378, %r394;
	add.s32 	%r396, %r379, %r395;
	add.s32 	%r397, %r384, %r396;
	add.s32 	%r398, %r385, %r397;
	add.s32 	%r399, %r382, %r398;
	add.s32 	%r400, %r383, %r399;
	add.s32 	%r401, %r388, %r400;
	add.s32 	%r402, %r389, %r401;
	add.s32 	%r403, %r386, %r402;
	add.s32 	%r404, %r387, %r403;
	add.s32 	%r405, %r392, %r404;
	add.s32 	%r406, %r393, %r405;
	add.s32 	%r407, %r390, %r406;
	add.s32 	%r659, %r391, %r407;
	setp.lt.u32 	%p50, %r120, 8192;
	mov.b32 	%r648, 4096;
	@%p50 bra 	$L__BB6_26;
	add.s32 	%r28, %r120, -4096;
	mov.b32 	%r648, 4096;
$L__BB6_24:
	mul.wide.s32 	%rd99, %r648, 4;
	add.s64 	%rd89, %rd76, %rd99;
	// begin inline asm
	ld.global.nc.v2.u64 {%rd87, %rd88}, [%rd89];
	// end inline asm
	mov.b64 	{%r409, %r410}, %rd88;
	mov.b64 	{%r411, %r412}, %rd87;
	add.s64 	%rd92, %rd89, 4096;
	// begin inline asm
	ld.global.nc.v2.u64 {%rd90, %rd91}, [%rd92];
	// end inline asm
	mov.b64 	{%r413, %r414}, %rd91;
	mov.b64 	{%r415, %r416}, %rd90;
	add.s64 	%rd95, %rd89, 8192;
	// begin inline asm
	ld.global.nc.v2.u64 {%rd93, %rd94}, [%rd95];
	// end inline asm
	mov.b64 	{%r417, %r418}, %rd94;
	mov.b64 	{%r419, %r420}, %rd93;
	add.s64 	%rd98, %rd89, 12288;
	// begin inline asm
	ld.global.nc.v2.u64 {%rd96, %rd97}, [%rd98];
	// end inline asm
	mov.b64 	{%r421, %r422}, %rd97;
	mov.b64 	{%r423, %r424}, %rd96;
	add.s32 	%r425, %r411, %r659;
	add.s32 	%r426, %r412, %r425;
	add.s32 	%r427, %r409, %r426;
	add.s32 	%r428, %r410, %r427;
	add.s32 	%r429, %r415, %r428;
	add.s32 	%r430, %r416, %r429;
	add.s32 	%r431, %r413, %r430;
	add.s32 	%r432, %r414, %r431;
	add.s32 	%r433, %r419, %r432;
	add.s32 	%r434, %r420, %r433;
	add.s32 	%r435, %r417, %r434;
	add.s32 	%r436, %r418, %r435;
	add.s32 	%r437, %r423, %r436;
	add.s32 	%r438, %r424, %r437;
	add.s32 	%r439, %r421, %r438;
	add.s32 	%r659, %r422, %r439;
	sub.s32 	%r440, %r120, %r648;
	setp.lt.s32 	%p51, %r440, 4096;
	@%p51 bra 	$L__BB6_34;
	add.s32 	%r648, %r648, 4096;
	setp.le.s32 	%p52, %r648, %r28;
	@%p52 bra 	$L__BB6_24;
$L__BB6_26:
	setp.le.s32 	%p53, %r120, %r648;
	@%p53 bra 	$L__BB6_34;
	sub.s32 	%r35, %r120, %r648;
	setp.ge.s32 	%p54, %r26, %r35;
	@%p54 bra 	$L__BB6_34;
	not.b32 	%r442, %r26;
	add.s32 	%r443, %r120, %r442;
	sub.s32 	%r36, %r443, %r648;
	and.b32  	%r444, %r36, 768;
	setp.eq.s32 	%p55, %r444, 768;
	mov.u32 	%r653, %r26;
	@%p55 bra 	$L__BB6_31;
	add.s32 	%r650, %r26, %r648;
	shr.u32 	%r445, %r36, 8;
	add.s32 	%r446, %r445, 1;
	and.b32  	%r447, %r446, 3;
	neg.s32 	%r649, %r447;
	mov.u32 	%r653, %r26;
$L__BB6_30:
	.pragma "nounroll";
	mul.wide.u32 	%rd101, %r650, 4;
	add.s64 	%rd100, %rd16, %rd101;
	// begin inline asm
	ld.global.nc.u32 %r448, [%rd100];
	// end inline asm
	add.s32 	%r659, %r448, %r659;
	add.s32 	%r653, %r653, 256;
	add.s32 	%r650, %r650, 256;
	add.s32 	%r649, %r649, 1;
	setp.ne.s32 	%p56, %r649, 0;
	@%p56 bra 	$L__BB6_30;
$L__BB6_31:
	setp.lt.u32 	%p57, %r36, 768;
	@%p57 bra 	$L__BB6_34;
	cvt.u64.u32 	%rd102, %r653;
	cvt.u64.u32 	%rd103, %r648;
	add.s64 	%rd104, %rd102, %rd103;
	shl.b64 	%rd105, %rd104, 2;
	add.s64 	%rd106, %rd105, %rd16;
	add.s64 	%rd122, %rd106, 2048;
	add.s32 	%r656, %r653, %r648;
$L__BB6_33:
	mul.wide.u32 	%rd111, %r656, 4;
	add.s64 	%rd107, %rd16, %rd111;
	// begin inline asm
	ld.global.nc.u32 %r449, [%rd107];
	// end inline asm
	add.s32 	%r453, %r449, %r659;
	add.s64 	%rd108, %rd122, -1024;
	// begin inline asm
	ld.global.nc.u32 %r450, [%rd108];
	// end inline asm
	add.s32 	%r454, %r450, %r453;
	// begin inline asm
	ld.global.nc.u32 %r451, [%rd122];
	// end inline asm
	add.s32 	%r455, %r451, %r454;
	add.s64 	%rd110, %rd122, 1024;
	// begin inline asm
	ld.global.nc.u32 %r452, [%rd110];
	// end inline asm
	add.s32 	%r659, %r452, %r455;
	add.s32 	%r653, %r653, 1024;
	add.s64 	%rd122, %rd122, 4096;
	add.s32 	%r656, %r656, 1024;
	setp.lt.s32 	%p58, %r653, %r35;
	@%p58 bra 	$L__BB6_33;
$L__BB6_34:
	// begin inline asm
	mov.u32 %r456, %laneid;
	// end inline asm
	mov.b32 	%r459, 1;
	mov.b32 	%r480, 31;
	mov.b32 	%r481, -1;
	// begin inline asm
	shfl.sync.down.b32 %r457, %r659, %r459, %r480, %r481;
	// end inline asm
	setp.gt.s32 	%p59, %r456, 30;
	selp.b32 	%r482, 0, %r457, %p59;
	add.s32 	%r463, %r482, %r659;
	mov.b32 	%r464, 2;
	// begin inline asm
	shfl.sync.down.b32 %r462, %r463, %r464, %r480, %r481;
	// end inline asm
	setp.gt.s32 	%p60, %r456, 29;
	selp.b32 	%r483, 0, %r462, %p60;
	add.s32 	%r468, %r463, %r483;
	mov.b32 	%r469, 4;
	// begin inline asm
	shfl.sync.down.b32 %r467, %r468, %r469, %r480, %r481;
	// end inline asm
	setp.gt.s32 	%p61, %r456, 27;
	selp.b32 	%r484, 0, %r467, %p61;
	add.s32 	%r473, %r468, %r484;
	mov.b32 	%r474, 8;
	// begin inline asm
	shfl.sync.down.b32 %r472, %r473, %r474, %r480, %r481;
	// end inline asm
	setp.gt.s32 	%p62, %r456, 23;
	selp.b32 	%r485, 0, %r472, %p62;
	add.s32 	%r478, %r473, %r485;
	mov.b32 	%r479, 16;
	// begin inline asm
	shfl.sync.down.b32 %r477, %r478, %r479, %r480, %r481;
	// end inline asm
	setp.gt.s32 	%p63, %r456, 15;
	selp.b32 	%r486, 0, %r477, %p63;
	add.s32 	%r686, %r478, %r486;
	setp.ne.s32 	%p64, %r456, 0;
	@%p64 bra 	$L__BB6_36;
	shr.u32 	%r487, %r26, 3;
	and.b32  	%r488, %r487, 124;
	mov.u32 	%r489, _ZZN3cub18CUB_300001_SM_10006detail6reduce28DeviceReduceSingleTileKernelINS2_10policy_hubIijN4cuda3std3__44plusIiEEE10Policy1000EPiSC_iS9_iiNS7_10__identityEEEvT0_T1_T2_T3_T4_T6_E12temp_storage;
	add.s32 	%r490, %r489, %r488;
	st.shared.u32 	[%r490+8], %r686;
$L__BB6_36:
	bar.sync 	0;
	setp.ne.s32 	%p65, %r26, 0;
	@%p65 bra 	$L__BB6_72;
	ld.shared.u32 	%r491, [_ZZN3cub18CUB_300001_SM_10006detail6reduce28DeviceReduceSingleTileKernelINS2_10policy_hubIijN4cuda3std3__44plusIiEEE10Policy1000EPiSC_iS9_iiNS7_10__identityEEEvT0_T1_T2_T3_T4_T6_E12temp_storage+12];
	add.s32 	%r492, %r491, %r686;
	ld.shared.u32 	%r493, [_ZZN3cub18CUB_300001_SM_10006detail6reduce28DeviceReduceSingleTileKernelINS2_10policy_hubIijN4cuda3std3__44plusIiEEE10Policy1000EPiSC_iS9_iiNS7_10__identityEEEvT0_T1_T2_T3_T4_T6_E12temp_storage+16];
	add.s32 	%r494, %r492, %r493;
	ld.shared.u32 	%r495, [_ZZN3cub18CUB_300001_SM_10006detail6reduce28DeviceReduceSingleTileKernelINS2_10policy_hubIijN4cuda3std3__44plusIiEEE10Policy1000EPiSC_iS9_iiNS7_10__identityEEEvT0_T1_T2_T3_T4_T6_E12temp_storage+20];
	add.s32 	%r496, %r494, %r495;
	ld.shared.u32 	%r497, [_ZZN3cub18CUB_300001_SM_10006detail6reduce28DeviceReduceSingleTileKernelINS2_10policy_hubIijN4cuda3std3__44plusIiEEE10Policy1000EPiSC_iS9_iiNS7_10__identityEEEvT0_T1_T2_T3_T4_T6_E12temp_storage+24];
	add.s32 	%r498, %r496, %r497;
	ld.shared.u32 	%r499, [_ZZN3cub18CUB_300001_SM_10006detail6reduce28DeviceReduceSingleTileKernelINS2_10policy_hubIijN4cuda3std3__44plusIiEEE10Policy1000EPiSC_iS9_iiNS7_10__identityEEEvT0_T1_T2_T3_T4_T6_E12temp_storage+28];
	add.s32 	%r500, %r498, %r499;
	ld.shared.u32 	%r501, [_ZZN3cub18CUB_300001_SM_10006detail6reduce28DeviceReduceSingleTileKernelINS2_10policy_hubIijN4cuda3std3__44plusIiEEE10Policy1000EPiSC_iS9_iiNS7_10__identityEEEvT0_T1_T2_T3_T4_T6_E12temp_storage+32];
	add.s32 	%r502, %r500, %r501;
	ld.shared.u32 	%r503, [_ZZN3cub18CUB_300001_SM_10006detail6reduce28DeviceReduceSingleTileKernelINS2_10policy_hubIijN4cuda3std3__44plusIiEEE10Policy1000EPiSC_iS9_iiNS7_10__identityEEEvT0_T1_T2_T3_T4_T6_E12temp_storage+36];
	add.s32 	%r686, %r502, %r503;
	bra.uni 	$L__BB6_72;
$L__BB6_38:
	setp.gt.s32 	%p3, %r120, 4095;
	@%p3 bra 	$L__BB6_56;
	mov.u32 	%r60, %tid.x;
	setp.ge.s32 	%p20, %r60, %r120;
	mov.b32 	%r670, 0;
	mov.u32 	%r665, %r60;
	@%p20 bra 	$L__BB6_41;
	mul.wide.u32 	%rd66, %r60, 4;
	add.s64 	%rd65, %rd16, %rd66;
	// begin inline asm
	ld.global.nc.u32 %r670, [%rd65];
	// end inline asm
	add.s32 	%r665, %r60, 256;
$L__BB6_41:
	setp.ge.s32 	%p21, %r665, %r120;
	@%p21 bra 	$L__BB6_47;
	not.b32 	%r252, %r665;
	add.s32 	%r65, %r120, %r252;
	and.b32  	%r253, %r65, 768;
	setp.eq.s32 	%p22, %r253, 768;
	@%p22 bra 	$L__BB6_45;
	mul.wide.u32 	%rd67, %r665, 4;
	add.s64 	%rd123, %rd16, %rd67;
	shr.u32 	%r254, %r65, 8;
	add.s32 	%r255, %r254, 1;
	and.b32  	%r256, %r255, 3;
	neg.s32 	%r662, %r256;
$L__BB6_44:
	.pragma "nounroll";
	// begin inline asm
	ld.global.nc.u32 %r257, [%rd123];
	// end inline asm
	add.s32 	%r670, %r257, %r670;
	add.s32 	%r665, %r665, 256;
	add.s64 	%rd123, %rd123, 1024;
	add.s32 	%r662, %r662, 1;
	setp.ne.s32 	%p23, %r662, 0;
	@%p23 bra 	$L__BB6_44;
$L__BB6_45:
	setp.lt.u32 	%p24, %r65, 768;
	@%p24 bra 	$L__BB6_47;
$L__BB6_46:
	mul.wide.s32 	%rd73, %r665, 4;
	add.s64 	%rd69, %rd16, %rd73;
	// begin inline asm
	ld.global.nc.u32 %r258, [%rd69];
	// end inline asm
	add.s32 	%r262, %r258, %r670;
	add.s64 	%rd70, %rd69, 1024;
	// begin inline asm
	ld.global.nc.u32 %r259, [%rd70];
	// end inline asm
	add.s32 	%r263, %r259, %r262;
	add.s64 	%rd71, %rd69, 2048;
	// begin inline asm
	ld.global.nc.u32 %r260, [%rd71];
	// end inline asm
	add.s32 	%r264, %r260, %r263;
	add.s64 	%rd72, %rd69, 3072;
	// begin inline asm
	ld.global.nc.u32 %r261, [%rd72];
	// end inline asm
	add.s32 	%r670, %r261, %r264;
	add.s32 	%r665, %r665, 1024;
	setp.lt.s32 	%p25, %r665, %r120;
	@%p25 bra 	$L__BB6_46;
$L__BB6_47:
	setp.lt.s32 	%p26, %r120, 256;
	@%p26 bra 	$L__BB6_52;
	// begin inline asm
	mov.u32 %r328, %laneid;
	// end inline asm
	mov.b32 	%r331, 1;
	mov.b32 	%r352, 31;
	mov.b32 	%r353, -1;
	// begin inline asm
	shfl.sync.down.b32 %r329, %r670, %r331, %r352, %r353;
	// end inline asm
	setp.gt.s32 	%p42, %r328, 30;
	selp.b32 	%r354, 0, %r329, %p42;
	add.s32 	%r335, %r354, %r670;
	mov.b32 	%r336, 2;
	// begin inline asm
	shfl.sync.down.b32 %r334, %r335, %r336, %r352, %r353;
	// end inline asm
	setp.gt.s32 	%p43, %r328, 29;
	selp.b32 	%r355, 0, %r334, %p43;
	add.s32 	%r340, %r335, %r355;
	mov.b32 	%r341, 4;
	// begin inline asm
	shfl.sync.down.b32 %r339, %r340, %r341, %r352, %r353;
	// end inline asm
	setp.gt.s32 	%p44, %r328, 27;
	selp.b32 	%r356, 0, %r339, %p44;
	add.s32 	%r345, %r340, %r356;
	mov.b32 	%r346, 8;
	// begin inline asm
	shfl.sync.down.b32 %r344, %r345, %r346, %r352, %r353;
	// end inline asm
	setp.gt.s32 	%p45, %r328, 23;
	selp.b32 	%r357, 0, %r344, %p45;
	add.s32 	%r350, %r345, %r357;
	mov.b32 	%r351, 16;
	// begin inline asm
	shfl.sync.down.b32 %r349, %r350, %r351, %r352, %r353;
	// end inline asm
	setp.gt.s32 	%p46, %r328, 15;
	selp.b32 	%r358, 0, %r349, %p46;
	add.s32 	%r686, %r350, %r358;
	setp.ne.s32 	%p47, %r328, 0;
	@%p47 bra 	$L__BB6_50;
	shr.u32 	%r359, %r60, 3;
	and.b32  	%r360, %r359, 124;
	mov.u32 	%r361, _ZZN3cub18CUB_300001_SM_10006detail6reduce28DeviceReduceSingleTileKernelINS2_10policy_hubIijN4cuda3std3__44plusIiEEE10Policy1000EPiSC_iS9_iiNS7_10__identityEEEvT0_T1_T2_T3_T4_T6_E12temp_storage;
	add.s32 	%r362, %r361, %r360;
	st.shared.u32 	[%r362+8], %r686;
$L__BB6_50:
	bar.sync 	0;
	setp.ne.s32 	%p48, %r60, 0;
	@%p48 bra 	$L__BB6_72;
	ld.shared.u32 	%r363, [_ZZN3cub18CUB_300001_SM_10006detail6reduce28DeviceReduceSingleTileKernelINS2_10policy_hubIijN4cuda3std3__44plusIiEEE10Policy1000EPiSC_iS9_iiNS7_10__identityEEEvT0_T1_T2_T3_T4_T6_E12temp_storage+12];
	add.s32 	%r364, %r363, %r686;
	ld.shared.u32 	%r365, [_ZZN3cub18CUB_300001_SM_10006detail6reduce28DeviceReduceSingleTileKernelINS2_10policy_hubIijN4cuda3std3__44plusIiEEE10Policy1000EPiSC_iS9_iiNS7_10__identityEEEvT0_T1_T2_T3_T4_T6_E12temp_storage+16];
	add.s32 	%r366, %r364, %r365;
	ld.shared.u32 	%r367, [_ZZN3cub18CUB_300001_SM_10006detail6reduce28DeviceReduceSingleTileKernelINS2_10policy_hubIijN4cuda3std3__44plusIiEEE10Policy1000EPiSC_iS9_iiNS7_10__identityEEEvT0_T1_T2_T3_T4_T6_E12temp_storage+20];
	add.s32 	%r368, %r366, %r367;
	ld.shared.u32 	%r369, [_ZZN3cub18CUB_300001_SM_10006detail6reduce28DeviceReduceSingleTileKernelINS2_10policy_hubIijN4cuda3std3__44plusIiEEE10Policy1000EPiSC_iS9_iiNS7_10__identityEEEvT0_T1_T2_T3_T4_T6_E12temp_storage+24];
	add.s32 	%r370, %r368, %r369;
	ld.shared.u32 	%r371, [_ZZN3cub18CUB_300001_SM_10006detail6reduce28DeviceReduceSingleTileKernelINS2_10policy_hubIijN4cuda3std3__44plusIiEEE10Policy1000EPiSC_iS9_iiNS7_10__identityEEEvT0_T1_T2_T3_T4_T6_E12temp_storage+28];
	add.s32 	%r372, %r370, %r371;
	ld.shared.u32 	%r373, [_ZZN3cub18CUB_300001_SM_10006detail6reduce28DeviceReduceSingleTileKernelINS2_10policy_hubIijN4cuda3std3__44plusIiEEE10Policy1000EPiSC_iS9_iiNS7_10__identityEEEvT0_T1_T2_T3_T4_T6_E12temp_storage+32];
	add.s32 	%r374, %r372, %r373;
	ld.shared.u32 	%r375, [_ZZN3cub18CUB_300001_SM_10006detail6reduce28DeviceReduceSingleTileKernelINS2_10policy_hubIijN4cuda3std3__44plusIiEEE10Policy1000EPiSC_iS9_iiNS7_10__identityEEEvT0_T1_T2_T3_T4_T6_E12temp_storage+36];
	add.s32 	%r686, %r374, %r375;
	bra.uni 	$L__BB6_72;
$L__BB6_52:
	// begin inline asm
	mov.u32 %r265, %laneid;
	// end inline asm
	and.b32  	%r291, %r60, 992;
	add.s32 	%r292, %r291, 32;
	setp.gt.s32 	%p27, %r292, %r120;
	not.b32 	%r293, %r291;
	add.s32 	%r294, %r120, %r293;
	selp.b32 	%r289, %r294, 31, %p27;
	mov.b32 	%r268, 1;
	mov.b32 	%r290, -1;
	// begin inline asm
	shfl.sync.down.b32 %r266, %r670, %r268, %r289, %r290;
	// end inline asm
	setp.lt.s32 	%p28, %r265, %r289;
	selp.b32 	%r295, %r266, 0, %p28;
	add.s32 	%r272, %r295, %r670;
	mov.b32 	%r273, 2;
	// begin inline asm
	shfl.sync.down.b32 %r271, %r272, %r273, %r289, %r290;
	// end inline asm
	add.s32 	%r296, %r265, 2;
	setp.gt.s32 	%p29, %r296, %r289;
	selp.b32 	%r297, 0, %r271, %p29;
	add.s32 	%r277, %r272, %r297;
	mov.b32 	%r278, 4;
	// begin inline asm
	shfl.sync.down.b32 %r276, %r277, %r278, %r289, %r290;
	// end inline asm
	add.s32 	%r298, %r265, 4;
	setp.gt.s32 	%p30, %r298, %r289;
	selp.b32 	%r299, 0, %r276, %p30;
	add.s32 	%r282, %r277, %r299;
	mov.b32 	%r283, 8;
	// begin inline asm
	shfl.sync.down.b32 %r281, %r282, %r283, %r289, %r290;
	// end inline asm
	add.s32 	%r300, %r265, 8;
	setp.gt.s32 	%p31, %r300, %r289;
	selp.b32 	%r301, 0, %r281, %p31;
	add.s32 	%r287, %r282, %r301;
	mov.b32 	%r288, 16;
	// begin inline asm
	shfl.sync.down.b32 %r286, %r287, %r288, %r289, %r290;
	// end inline asm
	add.s32 	%r302, %r265, 16;
	setp.gt.s32 	%p32, %r302, %r289;
	selp.b32 	%r303, 0, %r286, %p32;
	add.s32 	%r686, %r287, %r303;
	setp.ne.s32 	%p33, %r265, 0;
	@%p33 bra 	$L__BB6_54;
	shr.u32 	%r304, %r60, 3;
	and.b32  	%r305, %r304, 124;
	mov.u32 	%r306, _ZZN3cub18CUB_300001_SM_10006detail6reduce28DeviceReduceSingleTileKernelINS2_10policy_hubIijN4cuda3std3__44plusIiEEE10Policy1000EPiSC_iS9_iiNS7_10__identityEEEvT0_T1_T2_T3_T4_T6_E12temp_storage;
	add.s32 	%r307, %r306, %r305;
	st.shared.u32 	[%r307+8], %r686;
$L__BB6_54:
	bar.sync 	0;
	setp.ne.s32 	%p34, %r60, 0;
	@%p34 bra 	$L__BB6_72;
	setp.gt.s32 	%p35, %r120, 32;
	ld.shared.u32 	%r308, [_ZZN3cub18CUB_300001_SM_10006detail6reduce28DeviceReduceSingleTileKernelINS2_10policy_hubIijN4cuda3std3__44plusIiEEE10Policy1000EPiSC_iS9_iiNS7_10__identityEEEvT0_T1_T2_T3_T4_T6_E12temp_storage+12];
	selp.b32 	%r309, %r308, 0, %p35;
	add.s32 	%r310, %r309, %r686;
	setp.gt.s32 	%p36, %r120, 64;
	ld.shared.u32 	%r311, [_ZZN3cub18CUB_300001_SM_10006detail6reduce28DeviceReduceSingleTileKernelINS2_10policy_hubIijN4cuda3std3__44plusIiEEE10Policy1000EPiSC_iS9_iiNS7_10__identityEEEvT0_T1_T2_T3_T4_T6_E12temp_storage+16];
	selp.b32 	%r312, %r311, 0, %p36;
	add.s32 	%r313, %r310, %r312;
	setp.gt.s32 	%p37, %r120, 96;
	ld.shared.u32 	%r314, [_ZZN3cub18CUB_300001_SM_10006detail6reduce28DeviceReduceSingleTileKernelINS2_10policy_hubIijN4cuda3std3__44plusIiEEE10Policy1000EPiSC_iS9_iiNS7_10__identityEEEvT0_T1_T2_T3_T4_T6_E12temp_storage+20];
	selp.b32 	%r315, %r314, 0, %p37;
	add.s32 	%r316, %r313, %r315;
	setp.gt.s32 	%p38, %r120, 128;
	ld.shared.u32 	%r317, [_ZZN3cub18CUB_300001_SM_10006detail6reduce28DeviceReduceSingleTileKernelINS2_10policy_hubIijN4cuda3std3__44plusIiEEE10Policy1000EPiSC_iS9_iiNS7_10__identityEEEvT0_T1_T2_T3_T4_T6_E12temp_storage+24];
	selp.b32 	%r318, %r317, 0, %p38;
	add.s32 	%r319, %r316, %r318;
	setp.gt.s32 	%p39, %r120, 160;
	ld.shared.u32 	%r320, [_ZZN3cub18CUB_300001_SM_10006detail6reduce28DeviceReduceSingleTileKernelINS2_10policy_hubIijN4cuda3std3__44plusIiEEE10Policy1000EPiSC_iS9_iiNS7_10__identityEEEvT0_T1_T2_T3_T4_T6_E12temp_storage+28];
	selp.b32 	%r321, %r320, 0, %p39;
	add.s32 	%r322, %r319, %r321;
	setp.gt.s32 	%p40, %r120, 192;
	ld.shared.u32 	%r323, [_ZZN3cub18CUB_300001_SM_10006detail6reduce28DeviceReduceSingleTileKernelINS2_10policy_hubIijN4cuda3std3__44plusIiEEE10Policy1000EPiSC_iS9_iiNS7_10__identityEEEvT0_T1_T2_T3_T4_T6_E12temp_storage+32];
	selp.b32 	%r324, %r323, 0, %p40;
	add.s32 	%r325, %r322, %r324;
	setp.gt.s32 	%p41, %r120, 224;
	ld.shared.u32 	%r326, [_ZZN3cub18CUB_300001_SM_10006detail6reduce28DeviceReduceSingleTileKernelINS2_10policy_hubIijN4cuda3std3__44plusIiEEE10Policy1000EPiSC_iS9_iiNS7_10__identityEEEvT0_T1_T2_T3_T4_T6_E12temp_storage+36];
	selp.b32 	%r327, %r326, 0, %p41;
	add.s32 	%r686, %r325, %r327;
	bra.uni 	$L__BB6_72;
$L__BB6_56:
	mov.u32 	%r85, %tid.x;
	mul.wide.u32 	%rd35, %r85, 4;
	add.s64 	%rd19, %rd16, %rd35;
	// begin inline asm
	ld.global.nc.u32 %r122, [%rd19];
	// end inline asm
	add.s64 	%rd20, %rd19, 1024;
	// begin inline asm
	ld.global.nc.u32 %r123, [%rd20];
	// end inline asm
	add.s64 	%rd21, %rd19, 2048;
	// begin inline asm
	ld.global.nc.u32 %r124, [%rd21];
	// end inline asm
	add.s64 	%rd22, %rd19, 3072;
	// begin inline asm
	ld.global.nc.u32 %r125, [%rd22];
	// end inline asm
	add.s64 	%rd23, %rd19, 4096;
	// begin inline asm
	ld.global.nc.u32 %r126, [%rd23];
	// end inline asm
	add.s64 	%rd24, %rd19, 5120;
	// begin inline asm
	ld.global.nc.u32 %r127, [%rd24];
	// end inline asm
	add.s64 	%rd25, %rd19, 6144;
	// begin inline asm
	ld.global.nc.u32 %r128, [%rd25];
	// end inline asm
	add.s64 	%rd26, %rd19, 7168;
	// begin inline asm
	ld.global.nc.u32 %r129, [%rd26];
	// end inline asm
	add.s64 	%rd27, %rd19, 8192;
	// begin inline asm
	ld.global.nc.u32 %r130, [%rd27];
	// end inline asm
	add.s64 	%rd28, %rd19, 9216;
	// begin inline asm
	ld.global.nc.u32 %r131, [%rd28];
	// end inline asm
	add.s64 	%rd29, %rd19, 10240;
	// begin inline asm
	ld.global.nc.u32 %r132, [%rd29];
	// end inline asm
	add.s64 	%rd30, %rd19, 11264;
	// begin inline asm
	ld.global.nc.u32 %r133, [%rd30];
	// end inline asm
	add.s64 	%rd31, %rd19, 12288;
	// begin inline asm
	ld.global.nc.u32 %r134, [%rd31];
	// end inline asm
	add.s64 	%rd32, %rd19, 13312;
	// begin inline asm
	ld.global.nc.u32 %r135, [%rd32];
	// end inline asm
	add.s64 	%rd33, %rd19, 14336;
	// begin inline asm
	ld.global.nc.u32 %r136, [%rd33];
	// end inline asm
	add.s64 	%rd34, %rd19, 15360;
	// begin inline asm
	ld.global.nc.u32 %r137, [%rd34];
	// end inline asm
	add.s32 	%r139, %r123, %r122;
	add.s32 	%r140, %r124, %r139;
	add.s32 	%r141, %r125, %r140;
	add.s32 	%r142, %r126, %r141;
	add.s32 	%r143, %r127, %r142;
	add.s32 	%r144, %r128, %r143;
	add.s32 	%r145, %r129, %r144;
	add.s32 	%r146, %r130, %r145;
	add.s32 	%r147, %r131, %r146;
	add.s32 	%r148, %r132, %r147;
	add.s32 	%r149, %r133, %r148;
	add.s32 	%r150, %r134, %r149;
	add.s32 	%r151, %r135, %r150;
	add.s32 	%r152, %r136, %r151;
	add.s32 	%r685, %r137, %r152;
	setp.lt.u32 	%p4, %r120, 8192;
	mov.b32 	%r674, 4096;
	@%p4 bra 	$L__BB6_60;
	add.s32 	%r87, %r120, -4096;
	mov.b32 	%r674, 4096;
$L__BB6_58:
	mul.wide.s32 	%rd52, %r674, 4;
	add.s64 	%rd36, %rd19, %rd52;
	// begin inline asm
	ld.global.nc.u32 %r154, [%rd36];
	// end inline asm
	add.s64 	%rd37, %rd36, 1024;
	// begin inline asm
	ld.global.nc.u32 %r155, [%rd37];
	// end inline asm
	add.s64 	%rd38, %rd36, 2048;
	// begin inline asm
	ld.global.nc.u32 %r156, [%rd38];
	// end inline asm
	add.s64 	%rd39, %rd36, 3072;
	// begin inline asm
	ld.global.nc.u32 %r157, [%rd39];
	// end inline asm
	add.s64 	%rd40, %rd36, 4096;
	// begin inline asm
	ld.global.nc.u32 %r158, [%rd40];
	// end inline asm
	add.s64 	%rd41, %rd36, 5120;
	// begin inline asm
	ld.global.nc.u32 %r159, [%rd41];
	// end inline asm
	add.s64 	%rd42, %rd36, 6144;
	// begin inline asm
	ld.global.nc.u32 %r160, [%rd42];
	// end inline asm
	add.s64 	%rd43, %rd36, 7168;
	// begin inline asm
	ld.global.nc.u32 %r161, [%rd43];
	// end inline asm
	add.s64 	%rd44, %rd36, 8192;
	// begin inline asm
	ld.global.nc.u32 %r162, [%rd44];
	// end inline asm
	add.s64 	%rd45, %rd36, 9216;
	// begin inline asm
	ld.global.nc.u32 %r163, [%rd45];
	// end inline asm
	add.s64 	%rd46, %rd36, 10240;
	// begin inline asm
	ld.global.nc.u32 %r164, [%rd46];
	// end inline asm
	add.s64 	%rd47, %rd36, 11264;
	// begin inline asm
	ld.global.nc.u32 %r165, [%rd47];
	// end inline asm
	add.s64 	%rd48, %rd36, 12288;
	// begin inline asm
	ld.global.nc.u32 %r166, [%rd48];
	// end inline asm
	add.s64 	%rd49, %rd36, 13312;
	// begin inline asm
	ld.global.nc.u32 %r167, [%rd49];
	// end inline asm
	add.s64 	%rd50, %rd36, 14336;
	// begin inline asm
	ld.global.nc.u32 %r168, [%rd50];
	// end inline asm
	add.s64 	%rd51, %rd36, 15360;
	// begin inline asm
	ld.global.nc.u32 %r169, [%rd51];
	// end inline asm
	add.s32 	%r170, %r154, %r685;
	add.s32 	%r171, %r155, %r170;
	add.s32 	%r172, %r156, %r171;
	add.s32 	%r173, %r157, %r172;
	add.s32 	%r174, %r158, %r173;
	add.s32 	%r175, %r159, %r174;
	add.s32 	%r176, %r160, %r175;
	add.s32 	%r177, %r161, %r176;
	add.s32 	%r178, %r162, %r177;
	add.s32 	%r179, %r163, %r178;
	add.s32 	%r180, %r164, %r179;
	add.s32 	%r181, %r165, %r180;
	add.s32 	%r182, %r166, %r181;
	add.s32 	%r183, %r167, %r182;
	add.s32 	%r184, %r168, %r183;
	add.s32 	%r685, %r169, %r184;
	sub.s32 	%r185, %r120, %r674;
	setp.lt.s32 	%p5, %r185, 4096;
	@%p5 bra 	$L__BB6_68;
	add.s32 	%r674, %r674, 4096;
	setp.le.s32 	%p6, %r674, %r87;
	@%p6 bra 	$L__BB6_58;
$L__BB6_60:
	setp.le.s32 	%p7, %r120, %r674;
	@%p7 bra 	$L__BB6_68;
	sub.s32 	%r94, %r120, %r674;
	setp.ge.s32 	%p8, %r85, %r94;
	@%p8 bra 	$L__BB6_68;
	not.b32 	%r187, %r85;
	add.s32 	%r188, %r120, %r187;
	sub.s32 	%r95, %r188, %r674;
	and.b32  	%r189, %r95, 768;
	setp.eq.s32 	%p9, %r189, 768;
	mov.u32 	%r679, %r85;
	@%p9 bra 	$L__BB6_65;
	add.s32 	%r676, %r85, %r674;
	shr.u32 	%r190, %r95, 8;
	add.s32 	%r191, %r190, 1;
	and.b32  	%r192, %r191, 3;
	neg.s32 	%r675, %r192;
	mov.u32 	%r679, %r85;
$L__BB6_64:
	.pragma "nounroll";
	mul.wide.u32 	%rd54, %r676, 4;
	add.s64 	%rd53, %rd16, %rd54;
	// begin inline asm
	ld.global.nc.u32 %r193, [%rd53];
	// end inline asm
	add.s32 	%r685, %r193, %r685;
	add.s32 	%r679, %r679, 256;
	add.s32 	%r676, %r676, 256;
	add.s32 	%r675, %r675, 1;
	setp.ne.s32 	%p10, %r675, 0;
	@%p10 bra 	$L__BB6_64;
$L__BB6_65:
	setp.lt.u32 	%p11, %r95, 768;
	@%p11 bra 	$L__BB6_68;
	cvt.u64.u32 	%rd55, %r679;
	cvt.u64.u32 	%rd56, %r674;
	add.s64 	%rd57, %rd55, %rd56;
	shl.b64 	%rd58, %rd57, 2;
	add.s64 	%rd59, %rd58, %rd16;
	add.s64 	%rd124, %rd59, 2048;
	add.s32 	%r682, %r679, %r674;
$L__BB6_67:
	mul.wide.u32 	%rd64, %r682, 4;
	add.s64 	%rd60, %rd16, %rd64;
	// begin inline asm
	ld.global.nc.u32 %r194, [%rd60];
	// end inline asm
	add.s32 	%r198, %r194, %r685;
	add.s64 	%rd61, %rd124, -1024;
	// begin inline asm
	ld.global.nc.u32 %r195, [%rd61];
	// end inline asm
	add.s32 	%r199, %r195, %r198;
	// begin inline asm
	ld.global.nc.u32 %r196, [%rd124];
	// end inline asm
	add.s32 	%r200, %r196, %r199;
	add.s64 	%rd63, %rd124, 1024;
	// begin inline asm
	ld.global.nc.u32 %r197, [%rd63];
	// end inline asm
	add.s32 	%r685, %r197, %r200;
	add.s32 	%r679, %r679, 1024;
	add.s64 	%rd124, %rd124, 4096;
	add.s32 	%r682, %r682, 1024;
	setp.lt.s32 	%p12, %r679, %r94;
	@%p12 bra 	$L__BB6_67;
$L__BB6_68:
	// begin inline asm
	mov.u32 %r201, %laneid;
	// end inline asm
	mov.b32 	%r204, 1;
	mov.b32 	%r225, 31;
	mov.b32 	%r226, -1;
	// begin inline asm
	shfl.sync.down.b32 %r202, %r685, %r204, %r225, %r226;
	// end inline asm
	setp.gt.s32 	%p13, %r201, 30;
	selp.b32 	%r227, 0, %r202, %p13;
	add.s32 	%r208, %r227, %r685;
	mov.b32 	%r209, 2;
	// begin inline asm
	shfl.sync.down.b32 %r207, %r208, %r209, %r225, %r226;
	// end inline asm
	setp.gt.s32 	%p14, %r201, 29;
	selp.b32 	%r228, 0, %r207, %p14;
	add.s32 	%r213, %r208, %r228;
	mov.b32 	%r214, 4;
	// begin inline asm
	shfl.sync.down.b32 %r212, %r213, %r214, %r225, %r226;
	// end inline asm
	setp.gt.s32 	%p15, %r201, 27;
	selp.b32 	%r229, 0, %r212, %p15;
	add.s32 	%r218, %r213, %r229;
	mov.b32 	%r219, 8;
	// begin inline asm
	shfl.sync.down.b32 %r217, %r218, %r219, %r225, %r226;
	// end inline asm
	setp.gt.s32 	%p16, %r201, 23;
	selp.b32 	%r230, 0, %r217, %p16;
	add.s32 	%r223, %r218, %r230;
	mov.b32 	%r224, 16;
	// begin inline asm
	shfl.sync.down.b32 %r222, %r223, %r224, %r225, %r226;
	// end inline asm
	setp.gt.s32 	%p17, %r201, 15;
	selp.b32 	%r231, 0, %r222, %p17;
	add.s32 	%r686, %r223, %r231;
	setp.ne.s32 	%p18, %r201, 0;
	@%p18 bra 	$L__BB6_70;
	shr.u32 	%r232, %r85, 3;
	and.b32  	%r233, %r232, 124;
	mov.u32 	%r234, _ZZN3cub18CUB_300001_SM_10006detail6reduce28DeviceReduceSingleTileKernelINS2_10policy_hubIijN4cuda3std3__44plusIiEEE10Policy1000EPiSC_iS9_iiNS7_10__identityEEEvT0_T1_T2_T3_T4_T6_E12temp_storage;
	add.s32 	%r235, %r234, %r233;
	st.shared.u32 	[%r235+8], %r686;
$L__BB6_70:
	bar.sync 	0;
	setp.ne.s32 	%p19, %r85, 0;
	@%p19 bra 	$L__BB6_72;
	ld.shared.u32 	%r236, [_ZZN3cub18CUB_300001_SM_10006detail6reduce28DeviceReduceSingleTileKernelINS2_10policy_hubIijN4cuda3std3__44plusIiEEE10Policy1000EPiSC_iS9_iiNS7_10__identityEEEvT0_T1_T2_T3_T4_T6_E12temp_storage+12];
	add.s32 	%r237, %r236, %r686;
	ld.shared.u32 	%r238, [_ZZN3cub18CUB_300001_SM_10006detail6reduce28DeviceReduceSingleTileKernelINS2_10policy_hubIijN4cuda3std3__44plusIiEEE10Policy1000EPiSC_iS9_iiNS7_10__identityEEEvT0_T1_T2_T3_T4_T6_E12temp_storage+16];
	add.s32 	%r239, %r237, %r238;
	ld.shared.u32 	%r240, [_ZZN3cub18CUB_300001_SM_10006detail6reduce28DeviceReduceSingleTileKernelINS2_10policy_hubIijN4cuda3std3__44plusIiEEE10Policy1000EPiSC_iS9_iiNS7_10__identityEEEvT0_T1_T2_T3_T4_T6_E12temp_storage+20];
	add.s32 	%r241, %r239, %r240;
	ld.shared.u32 	%r242, [_ZZN3cub18CUB_300001_SM_10006detail6reduce28DeviceReduceSingleTileKernelINS2_10policy_hubIijN4cuda3std3__44plusIiEEE10Policy1000EPiSC_iS9_iiNS7_10__identityEEEvT0_T1_T2_T3_T4_T6_E12temp_storage+24];
	add.s32 	%r243, %r241, %r242;
	ld.shared.u32 	%r244, [_ZZN3cub18CUB_300001_SM_10006detail6reduce28DeviceReduceSingleTileKernelINS2_10policy_hubIijN4cuda3std3__44plusIiEEE10Policy1000EPiSC_iS9_iiNS7_10__identityEEEvT0_T1_T2_T3_T4_T6_E12temp_storage+28];
	add.s32 	%r245, %r243, %r244;
	ld.shared.u32 	%r246, [_ZZN3cub18CUB_300001_SM_10006detail6reduce28DeviceReduceSingleTileKernelINS2_10policy_hubIijN4cuda3std3__44plusIiEEE10Policy1000EPiSC_iS9_iiNS7_10__identityEEEvT0_T1_T2_T3_T4_T6_E12temp_storage+32];
	add.s32 	%r247, %r245, %r246;
	ld.shared.u32 	%r248, [_ZZN3cub18CUB_300001_SM_10006detail6reduce28DeviceReduceSingleTileKernelINS2_10policy_hubIijN4cuda3std3__44plusIiEEE10Policy1000EPiSC_iS9_iiNS7_10__identityEEEvT0_T1_T2_T3_T4_T6_E12temp_storage+36];
	add.s32 	%r686, %r247, %r248;
$L__BB6_72:
	mov.u32 	%r631, %tid.x;
	setp.ne.s32 	%p95, %r631, 0;
	@%p95 bra 	$L__BB6_74;
	add.s32 	%r632, %r686, %r121;
	st.global.u32 	[%rd1], %r632;
$L__BB6_74:
	ret;

}
	// .globl	_ZN3cub18CUB_300001_SM_10006detail6reduce28DeviceReduceSingleTileKernelINS2_10policy_hubIiyN4cuda3std3__44plusIiEEE10Policy1000EN6thrust24THRUST_300001_SM_1000_NS6detail15normal_iteratorINSD_10device_ptrIiEEEEPiyS9_iiNS7_10__identityEEEvT0_T1_T2_T3_T4_T6_
.visible .entry _ZN3cub18CUB_300001_SM_10006detail6reduce28DeviceReduceSingleTileKernelINS2_10policy_hubIiyN4cuda3std3__44plusIiEEE10Policy1000EN6thrust24THRUST_300001_SM_1000_NS6detail15normal_iteratorINSD_10device_ptrIiEEEEPiyS9_iiNS7_10__identityEEEvT0_T1_T2_T3_T4_T6_(
	.param .align 8 .b8 _ZN3cub18CUB_300001_SM_10006detail6reduce28DeviceReduceSingleTileKernelINS2_10policy_hubIiyN4cuda3std3__44plusIiEEE10Policy1000EN6thrust24THRUST_300001_SM_1000_NS6detail15normal_iteratorINSD_10device_ptrIiEEEEPiyS9_iiNS7_10__identityEEEvT0_T1_T2_T3_T4_T6__param_0[8],
	.param .u64 .ptr .align 1 _ZN3cub18CUB_300001_SM_10006detail6reduce28DeviceReduceSingleTileKernelINS2_10policy_hubIiyN4cuda3std3__44plusIiEEE10Policy1000EN6thrust24THRUST_300001_SM_1000_NS6detail15normal_iteratorINSD_10device_ptrIiEEEEPiyS9_iiNS7_10__identityEEEvT0_T1_T2_T3_T4_T6__param_1,
	.param .u64 _ZN3cub18CUB_300001_SM_10006detail6reduce28DeviceReduceSingleTileKernelINS2_10policy_hubIiyN4cuda3std3__44plusIiEEE10Policy1000EN6thrust24THRUST_300001_SM_1000_NS6detail15normal_iteratorINSD_10device_ptrIiEEEEPiyS9_iiNS7_10__identityEEEvT0_T1_T2_T3_T4_T6__param_2,
	.param .align 1 .b8 _ZN3cub18CUB_300001_SM_10006detail6reduce28DeviceReduceSingleTileKernelINS2_10policy_hubIiyN4cuda3std3__44plusIiEEE10Policy1000EN6thrust24THRUST_300001_SM_1000_NS6detail15normal_iteratorINSD_10device_ptrIiEEEEPiyS9_iiNS7_10__identityEEEvT0_T1_T2_T3_T4_T6__param_3[1],
	.param .u32 _ZN3cub18CUB_300001_SM_10006detail6reduce28DeviceReduceSingleTileKernelINS2_10policy_hubIiyN4cuda3std3__44plusIiEEE10Policy1000EN6thrust24THRUST_300001_SM_1000_NS6detail15normal_iteratorINSD_10device_ptrIiEEEEPiyS9_iiNS7_10__identityEEEvT0_T1_T2_T3_T4_T6__param_4,
	.param .align 1 .b8 _ZN3cub18CUB_300001_SM_10006detail6reduce28DeviceReduceSingleTileKernelINS2_10policy_hubIiyN4cuda3std3__44plusIiEEE10Policy1000EN6thrust24THRUST_300001_SM_1000_NS6detail15normal_iteratorINSD_10device_ptrIiEEEEPiyS9_iiNS7_10__identityEEEvT0_T1_T2_T3_T4_T6__param_5[1]
)
.maxntid 256
.minnctapersm 1
{
	.reg .pred 	%p<59>;
	.reg .b32 	%r<471>;
	.reg .b64 	%rd<56>;
	// demoted variable
	.shared .align 4 .b8 _ZZN3cub18CUB_300001_SM_10006detail6reduce28DeviceReduceSingleTileKernelINS2_10policy_hubIiyN4cuda3std3__44plusIiEEE10Policy1000EN6thrust24THRUST_300001_SM_1000_NS6detail15normal_iteratorINSD_10device_ptrIiEEEEPiyS9_iiNS7_10__identityEEEvT0_T1_T2_T3_T4_T6_E12temp_storage[44];
	ld.param.u64 	%rd18, [_ZN3cub18CUB_300001_SM_10006detail6reduce28DeviceReduceSingleTileKernelINS2_10policy_hubIiyN4cuda3std3__44plusIiEEE10Policy1000EN6thrust24THRUST_300001_SM_1000_NS6detail15normal_iteratorINSD_10device_ptrIiEEEEPiyS9_iiNS7_10__identityEEEvT0_T1_T2_T3_T4_T6__param_0];
	ld.param.u64 	%rd20, [_ZN3cub18CUB_300001_SM_10006detail6reduce28DeviceReduceSingleTileKernelINS2_10policy_hubIiyN4cuda3std3__44plusIiEEE10Policy1000EN6thrust24THRUST_300001_SM_1000_NS6detail15normal_iteratorINSD_10device_ptrIiEEEEPiyS9_iiNS7_10__identityEEEvT0_T1_T2_T3_T4_T6__param_1];
	ld.param.u64 	%rd19, [_ZN3cub18CUB_300001_SM_10006detail6reduce28DeviceReduceSingleTileKernelINS2_10policy_hubIiyN4cuda3std3__44plusIiEEE10Policy1000EN6thrust24THRUST_300001_SM_1000_NS6detail15normal_iteratorINSD_10device_ptrIiEEEEPiyS9_iiNS7_10__identityEEEvT0_T1_T2_T3_T4_T6__param_2];
	ld.param.u32 	%r81, [_ZN3cub18CUB_300001_SM_10006detail6reduce28DeviceReduceSingleTileKernelINS2_10policy_hubIiyN4cuda3std3__44plusIiEEE10Policy1000EN6thrust24THRUST_300001_SM_1000_NS6detail15normal_iteratorINSD_10device_ptrIiEEEEPiyS9_iiNS7_10__identityEEEvT0_T1_T2_T3_T4_T6__param_4];
	cvta.to.global.u64 	%rd1, %rd20;
	setp.ne.s64 	%p1, %rd19, 0;
	@%p1 bra 	$L__BB7_3;
	mov.u32 	%r434, %tid.x;
	setp.ne.s32 	%p58, %r434, 0;
	@%p58 bra 	$L__BB7_51;
	st.global.u32 	[%rd1], %r81;
	bra.uni 	$L__BB7_51;
$L__BB7_3:
	cvta.to.global.u64 	%rd2, %rd18;
	setp.gt.u64 	%p2, %rd19, 4095;
	@%p2 bra 	$L__BB7_28;
	cvt.u32.u64 	%r1, %rd19;
	mov.u32 	%r2, %tid.x;
	setp.ge.u32 	%p24, %r2, %r1;
	mov.b32 	%r452, 0;
	mov.u32 	%r441, %r2;
	@%p24 bra 	$L__BB7_6;
	mul.wide.u32 	%rd41, %r2, 4;
	add.s64 	%rd42, %rd2, %rd41;
	ld.global.u32 	%r452, [%rd42];
	add.s32 	%r441, %r2, 256;
$L__BB7_6:
	setp.ge.u32 	%p25, %r441, %r1;
	@%p25 bra 	$L__BB7_19;
	not.b32 	%r261, %r441;
	add.s32 	%r262, %r261, %r1;
	shr.u32 	%r263, %r262, 8;
	add.s32 	%r7, %r263, 1;
	and.b32  	%r8, %r7, 15;
	setp.lt.u32 	%p26, %r262, 3840;
	@%p26 bra 	$L__BB7_10;
	and.b32  	%r264, %r7, 33554416;
	neg.s32 	%r437, %r264;
	mul.wide.u32 	%rd43, %r441, 4;
	add.s64 	%rd44, %rd43, %rd2;
	add.s64 	%rd51, %rd44, 8192;
$L__BB7_9:
	.pragma "nounroll";
	ld.global.u32 	%r265, [%rd51+-8192];
	add.s32 	%r266, %r265, %r452;
	ld.global.u32 	%r267, [%rd51+-7168];
	add.s32 	%r268, %r267, %r266;
	ld.global.u32 	%r269, [%rd51+-6144];
	add.s32 	%r270, %r269, %r268;
	ld.global.u32 	%r271, [%rd51+-5120];
	add.s32 	%r272, %r271, %r270;
	ld.global.u32 	%r273, [%rd51+-4096];
	add.s32 	%r274, %r273, %r272;
	ld.global.u32 	%r275, [%rd51+-3072];
	add.s32 	%r276, %r275, %r274;
	ld.global.u32 	%r277, [%rd51+-2048];
	add.s32 	%r278, %r277, %r276;
	ld.global.u32 	%r279, [%rd51+-1024];
	add.s32 	%r280, %r279, %r278;
	ld.global.u32 	%r281, [%rd51];
	add.s32 	%r282, %r281, %r280;
	ld.global.u32 	%r283, [%rd51+1024];
	add.s32 	%r284, %r283, %r282;
	ld.global.u32 	%r285, [%rd51+2048];
	add.s32 	%r286, %r285, %r284;
	ld.global.u32 	%r287, [%rd51+3072];
	add.s32 	%r288, %r287, %r286;
	ld.global.u32 	%r289, [%rd51+4096];
	add.s32 	%r290, %r289, %r288;
	ld.global.u32 	%r291, [%rd51+5120];
	add.s32 	%r292, %r291, %r290;
	ld.global.u32 	%r293, [%rd51+6144];
	add.s32 	%r294, %r293, %r292;
	ld.global.u32 	%r295, [%rd51+7168];
	add.s32 	%r452, %r295, %r294;
	add.s32 	%r441, %r441, 4096;
	add.s32 	%r437, %r437, 16;
	add.s64 	%rd51, %rd51, 16384;
	setp.ne.s32 	%p27, %r437, 0;
	@%p27 bra 	$L__BB7_9;
$L__BB7_10:
	setp.eq.s32 	%p28, %r8, 0;
	@%p28 bra 	$L__BB7_19;
	and.b32  	%r19, %r7, 7;
	setp.lt.u32 	%p29, %r8, 8;
	@%p29 bra 	$L__BB7_13;
	mul.wide.s32 	%rd45, %r441, 4;
	add.s64 	%rd46, %rd2, %rd45;
	ld.global.u32 	%r297, [%rd46];
	add.s32 	%r298, %r297, %r452;
	ld.global.u32 	%r299, [%rd46+1024];
	add.s32 	%r300, %r299, %r298;
	ld.global.u32 	%r301, [%rd46+2048];
	add.s32 	%r302, %r301, %r300;
	ld.global.u32 	%r303, [%rd46+3072];
	add.s32 	%r304, %r303, %r302;
	ld.global.u32 	%r305, [%rd46+4096];
	add.s32 	%r306, %r305, %r304;
	ld.global.u32 	%r307, [%rd46+5120];
	add.s32 	%r308, %r307, %r306;
	ld.global.u32 	%r309, [%rd46+6144];
	add.s32 	%r310, %r309, %r308;
	ld.global.u32 	%r311, [%rd46+7168];
	add.s32 	%r452, %r311, %r310;
	add.s32 	%r441, %r441, 2048;
$L__BB7_13:
	setp.eq.s32 	%p30, %r19, 0;
	@%p30 bra 	$L__BB7_19;
	and.b32  	%r25, %r7, 3;
	setp.lt.u32 	%p31, %r19, 4;
	@%p31 bra 	$L__BB7_16;
	mul.wide.s32 	%rd47, %r441, 4;
	add.s64 	%rd48, %rd2, %rd47;
	ld.global.u32 	%r313, [%rd48];
	add.s32 	%r314, %r313, %r452;
	ld.global.u32 	%r315, [%rd48+1024];
	add.s32 	%r316, %r315, %r314;
	ld.global.u32 	%r317, [%rd48+2048];
	add.s32 	%r318, %r317, %r316;
	ld.global.u32 	%r319, [%rd48+3072];
	add.s32 	%r452, %r319, %r318;
	add.s32 	%r441, %r441, 1024;
$L__BB7_16:
	setp.eq.s32 	%p32, %r25, 0;
	@%p32 bra 	$L__BB7_19;
	neg.s32 	%r449, %r25;
$L__BB7_18:
	.pragma "nounroll";
	mul.wide.s32 	%rd49, %r441, 4;
	add.s64 	%rd50, %rd2, %rd49;
	ld.global.u32 	%r320, [%rd50];
	add.s32 	%r452, %r320, %r452;
	add.s32 	%r441, %r441, 256;
	add.s32 	%r449, %r449, 1;
	setp.ne.s32 	%p33, %r449, 0;
	@%p33 bra 	$L__BB7_18;
$L__BB7_19:
	setp.lt.u64 	%p34, %rd19, 256;
	@%p34 bra 	$L__BB7_24;
	// begin inline asm
	mov.u32 %r384, %laneid;
	// end inline asm
	mov.b32 	%r387, 1;
	mov.b32 	%r408, 31;
	mov.b32 	%r409, -1;
	// begin inline asm
	shfl.sync.down.b32 %r385, %r452, %r387, %r408, %r409;
	// end inline asm
	setp.gt.s32 	%p50, %r384, 30;
	selp.b32 	%r410, 0, %r385, %p50;
	add.s32 	%r391, %r410, %r452;
	mov.b32 	%r392, 2;
	// begin inline asm
	shfl.sync.down.b32 %r390, %r391, %r392, %r408, %r409;
	// end inline asm
	setp.gt.s32 	%p51, %r384, 29;
	selp.b32 	%r411, 0, %r390, %p51;
	add.s32 	%r396, %r391, %r411;
	mov.b32 	%r397, 4;
	// begin inline asm
	shfl.sync.down.b32 %r395, %r396, %r397, %r408, %r409;
	// end inline asm
	setp.gt.s32 	%p52, %r384, 27;
	selp.b32 	%r412, 0, %r395, %p52;
	add.s32 	%r401, %r396, %r412;
	mov.b32 	%r402, 8;
	// begin inline asm
	shfl.sync.down.b32 %r400, %r401, %r402, %r408, %r409;
	// end inline asm
	setp.gt.s32 	%p53, %r384, 23;
	selp.b32 	%r413, 0, %r400, %p53;
	add.s32 	%r406, %r401, %r413;
	mov.b32 	%r407, 16;
	// begin inline asm
	shfl.sync.down.b32 %r405, %r406, %r407, %r408, %r409;
	// end inline asm
	setp.gt.s32 	%p54, %r384, 15;
	selp.b32 	%r414, 0, %r405, %p54;
	add.s32 	%r470, %r406, %r414;
	setp.ne.s32 	%p55, %r384, 0;
	@%p55 bra 	$L__BB7_22;
	shr.u32 	%r415, %r2, 3;
	and.b32  	%r416, %r415, 124;
	mov.u32 	%r417, _ZZN3cub18CUB_300001_SM_10006detail6reduce28DeviceReduceSingleTileKernelINS2_10policy_hubIiyN4cuda3std3__44plusIiEEE10Policy1000EN6thrust24THRUST_300001_SM_1000_NS6detail15normal_iteratorINSD_10device_ptrIiEEEEPiyS9_iiNS7_10__identityEEEvT0_T1_T2_T3_T4_T6_E12temp_storage;
	add.s32 	%r418, %r417, %r416;
	st.shared.u32 	[%r418+8], %r470;
$L__BB7_22:
	bar.sync 	0;
	setp.ne.s32 	%p56, %r2, 0;
	@%p56 bra 	$L__BB7_49;
	ld.shared.u32 	%r419, [_ZZN3cub18CUB_300001_SM_10006detail6reduce28DeviceReduceSingleTileKernelINS2_10policy_hubIiyN4cuda3std3__44plusIiEEE10Policy1000EN6thrust24THRUST_300001_SM_1000_NS6detail15normal_iteratorINSD_10device_ptrIiEEEEPiyS9_iiNS7_10__identityEEEvT0_T1_T2_T3_T4_T6_E12temp_storage+12];
	add.s32 	%r420, %r419, %r470;
	ld.shared.u32 	%r421, [_ZZN3cub18CUB_300001_SM_10006detail6reduce28DeviceReduceSingleTileKernelINS2_10policy_hubIiyN4cuda3std3__44plusIiEEE10Policy1000EN6thrust24THRUST_300001_SM_1000_NS6detail15normal_iteratorINSD_10device_ptrIiEEEEPiyS9_iiNS7_10__identityEEEvT0_T1_T2_T3_T4_T6_E12temp_storage+16];
	add.s32 	%r422, %r420, %r421;
	ld.shared.u32 	%r423, [_ZZN3cub18CUB_300001_SM_10006detail6reduce28DeviceReduceSingleTileKernelINS2_10policy_hubIiyN4cuda3std3__44plusIiEEE10Policy1000EN6thrust24THRUST_300001_SM_1000_NS6detail15normal_iteratorINSD_10device_ptrIiEEEEPiyS9_iiNS7_10__identityEEEvT0_T1_T2_T3_T4_T6_E12temp_storage+20];
	add.s32 	%r424, %r422, %r423;
	ld.shared.u32 	%r425, [_ZZN3cub18CUB_300001_SM_10006detail6reduce28DeviceReduceSingleTileKernelINS2_10policy_hubIiyN4cuda3std3__44plusIiEEE10Policy1000EN6thrust24THRUST_300001_SM_1000_NS6detail15normal_iteratorINSD_10device_ptrIiEEEEPiyS9_iiNS7_10__identityEEEvT0_T1_T2_T3_T4_T6_E12temp_storage+24];
	add.s32 	%r426, %r424, %r425;
	ld.shared.u32 	%r427, [_ZZN3cub18CUB_300001_SM_10006detail6reduce28DeviceReduceSingleTileKernelINS2_10policy_hubIiyN4cuda3std3__44plusIiEEE10Policy1000EN6thrust24THRUST_300001_SM_1000_NS6detail15normal_iteratorINSD_10device_ptrIiEEEEPiyS9_iiNS7_10__identityEEEvT0_T1_T2_T3_T4_T6_E12temp_storage+28];
	add.s32 	%r428, %r426, %r427;
	ld.shared.u32 	%r429, [_ZZN3cub18CUB_300001_SM_10006detail6reduce28DeviceReduceSingleTileKernelINS2_10policy_hubIiyN4cuda3std3__44plusIiEEE10Policy1000EN6thrust24THRUST_300001_SM_1000_NS6detail15normal_iteratorINSD_10device_ptrIiEEEEPiyS9_iiNS7_10__identityEEEvT0_T1_T2_T3_T4_T6_E12temp_storage+32];
	add.s32 	%r430, %r428, %r429;
	ld.shared.u32 	%r431, [_ZZN3cub18CUB_300001_SM_10006detail6reduce28DeviceReduceSingleTileKernelINS2_10policy_hubIiyN4cuda3std3__44plusIiEEE10Policy1000EN6thrust24THRUST_300001_SM_1000_NS6detail15normal_iteratorINSD_10device_ptrIiEEEEPiyS9_iiNS7_10__identityEEEvT0_T1_T2_T3_T4_T6_E12temp_storage+36];
	add.s32 	%r470, %r430, %r431;
	bra.uni 	$L__BB7_49;
$L__BB7_24:
	// begin inline asm
	mov.u32 %r321, %laneid;
	// end inline asm
	and.b32  	%r347, %r2, 992;
	add.s32 	%r348, %r347, 32;
	setp.gt.u32 	%p35, %r348, %r1;
	not.b32 	%r349, %r347;
	add.s32 	%r350, %r1, %r349;
	selp.b32 	%r345, %r350, 31, %p35;
	mov.b32 	%r324, 1;
	mov.b32 	%r346, -1;
	// begin inline asm
	shfl.sync.down.b32 %r322, %r452, %r324, %r345, %r346;
	// end inline asm
	setp.lt.s32 	%p36, %r321, %r345;
	selp.b32 	%r351, %r322, 0, %p36;
	add.s32 	%r328, %r351, %r452;
	mov.b32 	%r329, 2;
	// begin inline asm
	shfl.sync.down.b32 %r327, %r328, %r329, %r345, %r346;
	// end inline asm
	add.s32 	%r352, %r321, 2;
	setp.gt.s32 	%p37, %r352, %r345;
	selp.b32 	%r353, 0, %r327, %p37;
	add.s32 	%r333, %r328, %r353;
	mov.b32 	%r334, 4;
	// begin inline asm
	shfl.sync.down.b32 %r332, %r333, %r334, %r345, %r346;
	// end inline asm
	add.s32 	%r354, %r321, 4;
	setp.gt.s32 	%p38, %r354, %r345;
	selp.b32 	%r355, 0, %r332, %p38;
	add.s32 	%r338, %r333, %r355;
	mov.b32 	%r339, 8;
	// begin inline asm
	shfl.sync.down.b32 %r337, %r338, %r339, %r345, %r346;
	// end inline asm
	add.s32 	%r356, %r321, 8;
	setp.gt.s32 	%p39, %r356, %r345;
	selp.b32 	%r357, 0, %r337, %p39;
	add.s32 	%r343, %r338, %r357;
	mov.b32 	%r344, 16;
	// begin inline asm
	shfl.sync.down.b32 %r342, %r343, %r344, %r345, %r346;
	// end inline asm
	add.s32 	%r358, %r321, 16;
	setp.gt.s32 	%p40, %r358, %r345;
	selp.b32 	%r359, 0, %r342, %p40;
	add.s32 	%r470, %r343, %r359;
	setp.ne.s32 	%p41, %r321, 0;
	@%p41 bra 	$L__BB7_26;
	shr.u32 	%r360, %r2, 3;
	and.b32  	%r361, %r360, 124;
	mov.u32 	%r362, _ZZN3cub18CUB_300001_SM_10006detail6reduce28DeviceReduceSingleTileKernelINS2_10policy_hubIiyN4cuda3std3__44plusIiEEE10Policy1000EN6thrust24THRUST_300001_SM_1000_NS6detail15normal_iteratorINSD_10device_ptrIiEEEEPiyS9_iiNS7_10__identityEEEvT0_T1_T2_T3_T4_T6_E12temp_storage;
	add.s32 	%r363, %r362, %r361;
	st.shared.u32 	[%r363+8], %r470;
$L__BB7_26:
	bar.sync 	0;
	setp.ne.s32 	%p42, %r2, 0;
	@%p42 bra 	$L__BB7_49;
	setp.gt.u64 	%p43, %rd19, 32;
	ld.shared.u32 	%r364, [_ZZN3cub18CUB_300001_SM_10006detail6reduce28DeviceReduceSingleTileKernelINS2_10policy_hubIiyN4cuda3std3__44plusIiEEE10Policy1000EN6thrust24THRUST_300001_SM_1000_NS6detail15normal_iteratorINSD_10device_ptrIiEEEEPiyS9_iiNS7_10__identityEEEvT0_T1_T2_T3_T4_T6_E12temp_storage+12];
	selp.b32 	%r365, %r364, 0, %p43;
	add.s32 	%r366, %r365, %r470;
	setp.gt.u64 	%p44, %rd19, 64;
	ld.shared.u32 	%r367, [_ZZN3cub18CUB_300001_SM_10006detail6reduce28DeviceReduceSingleTileKernelINS2_10policy_hubIiyN4cuda3std3__44plusIiEEE10Policy1000EN6thrust24THRUST_300001_SM_1000_NS6detail15normal_iteratorINSD_10device_ptrIiEEEEPiyS9_iiNS7_10__identityEEEvT0_T1_T2_T3_T4_T6_E12temp_storage+16];
	selp.b32 	%r368, %r367, 0, %p44;
	add.s32 	%r369, %r366, %r368;
	setp.gt.u64 	%p45, %rd19, 96;
	ld.shared.u32 	%r370, [_ZZN3cub18CUB_300001_SM_10006detail6reduce28DeviceReduceSingleTileKernelINS2_10policy_hubIiyN4cuda3std3__44plusIiEEE10Policy1000EN6thrust24THRUST_300001_SM_1000_NS6detail15normal_iteratorINSD_10device_ptrIiEEEEPiyS9_iiNS7_10__identityEEEvT0_T1_T2_T3_T4_T6_E12temp_storage+20];
	selp.b32 	%r371, %r370, 0, %p45;
	add.s32 	%r372, %r369, %r371;
	setp.gt.u64 	%p46, %rd19, 128;
	ld.shared.u32 	%r373, [_ZZN3cub18CUB_300001_SM_10006detail6reduce28DeviceReduceSingleTileKernelINS2_10policy_hubIiyN4cuda3std3__44plusIiEEE10Policy1000EN6thrust24THRUST_300001_SM_1000_NS6detail15normal_iteratorINSD_10device_ptrIiEEEEPiyS9_iiNS7_10__identityEEEvT0_T1_T2_T3_T4_T6_E12temp_storage+24];
	selp.b32 	%r374, %r373, 0, %p46;
	add.s32 	%r375, %r372, %r374;
	setp.gt.u64 	%p47, %rd19, 160;
	ld.shared.u32 	%r376, [_ZZN3cub18CUB_300001_SM_10006detail6reduce28DeviceReduceSingleTileKernelINS2_10policy_hubIiyN4cuda3std3__44plusIiEEE10Policy1000EN6thrust24THRUST_300001_SM_1000_NS6detail15normal_iteratorINSD_10device_ptrIiEEEEPiyS9_iiNS7_10__identityEEEvT0_T1_T2_T3_T4_T6_E12temp_storage+28];
	selp.b32 	%r377, %r376, 0, %p47;
	add.s32 	%r378, %r375, %r377;
	setp.gt.u64 	%p48, %rd19, 192;
	ld.shared.u32 	%r379, [_ZZN3cub18CUB_300001_SM_10006detail6reduce28DeviceReduceSingleTileKernelINS2_10policy_hubIiyN4cuda3std3__44plusIiEEE10Policy1000EN6thrust24THRUST_300001_SM_1000_NS6detail15normal_iteratorINSD_10device_ptrIiEEEEPiyS9_iiNS7_10__identityEEEvT0_T1_T2_T3_T4_T6_E12temp_storage+32];
	selp.b32 	%r380, %r379, 0, %p48;
	add.s32 	%r381, %r378, %r380;
	setp.gt.u64 	%p49, %rd19, 224;
	ld.shared.u32 	%r382, [_ZZN3cub18CUB_300001_SM_10006detail6reduce28DeviceReduceSingleTileKernelINS2_10policy_hubIiyN4cuda3std3__44plusIiEEE10Policy1000EN6thrust24THRUST_300001_SM_1000_NS6detail15normal_iteratorINSD_10device_ptrIiEEEEPiyS9_iiNS7_10__identityEEEvT0_T1_T2_T3_T4_T6_E12temp_storage+36];
	selp.b32 	%r383, %r382, 0, %p49;
	add.s32 	%r470, %r381, %r383;
	bra.uni 	$L__BB7_49;
$L__BB7_28:
	mov.u32 	%r43, %tid.x;
	cvt.u64.u32 	%rd6, %r43;
	mul.wide.u32 	%rd22, %r43, 4;
	add.s64 	%rd7, %rd2, %rd22;
	ld.global.u32 	%r82, [%rd7];
	ld.global.u32 	%r83, [%rd7+1024];
	ld.global.u32 	%r84, [%rd7+2048];
	ld.global.u32 	%r85, [%rd7+3072];
	ld.global.u32 	%r86, [%rd7+4096];
	ld.global.u32 	%r87, [%rd7+5120];
	ld.global.u32 	%r88, [%rd7+6144];
	ld.global.u32 	%r89, [%rd7+7168];
	ld.global.u32 	%r90, [%rd7+8192];
	ld.global.u32 	%r91, [%rd7+9216];
	ld.global.u32 	%r92, [%rd7+10240];
	ld.global.u32 	%r93, [%rd7+11264];
	ld.global.u32 	%r94, [%rd7+12288];
	ld.global.u32 	%r95, [%rd7+13312];
	ld.global.u32 	%r96, [%rd7+14336];
	ld.global.u32 	%r97, [%rd7+15360];
	add.s32 	%r98, %r83, %r82;
	add.s32 	%r99, %r84, %r98;
	add.s32 	%r100, %r85, %r99;
	add.s32 	%r101, %r86, %r100;
	add.s32 	%r102, %r87, %r101;
	add.s32 	%r103, %r88, %r102;
	add.s32 	%r104, %r89, %r103;
	add.s32 	%r105, %r90, %r104;
	add.s32 	%r106, %r91, %r105;
	add.s32 	%r107, %r92, %r106;
	add.s32 	%r108, %r93, %r107;
	add.s32 	%r109, %r94, %r108;
	add.s32 	%r110, %r95, %r109;
	add.s32 	%r111, %r96, %r110;
	add.s32 	%r469, %r97, %r111;
	add.s64 	%rd8, %rd19, -4096;
	setp.lt.u64 	%p3, %rd8, 4096;
	mov.b64 	%rd53, 4096;
	@%p3 bra 	$L__BB7_32;
	mov.b64 	%rd53, 4096;
$L__BB7_30:
	shl.b64 	%rd24, %rd53, 2;
	add.s64 	%rd25, %rd7, %rd24;
	ld.global.u32 	%r112, [%rd25];
	ld.global.u32 	%r113, [%rd25+1024];
	ld.global.u32 	%r114, [%rd25+2048];
	ld.global.u32 	%r115, [%rd25+3072];
	ld.global.u32 	%r116, [%rd25+4096];
	ld.global.u32 	%r117, [%rd25+5120];
	ld.global.u32 	%r118, [%rd25+6144];
	ld.global.u32 	%r119, [%rd25+7168];
	ld.global.u32 	%r120, [%rd25+8192];
	ld.global.u32 	%r121, [%rd25+9216];
	ld.global.u32 	%r122, [%rd25+10240];
	ld.global.u32 	%r123, [%rd25+11264];
	ld.global.u32 	%r124, [%rd25+12288];
	ld.global.u32 	%r125, [%rd25+13312];
	ld.global.u32 	%r126, [%rd25+14336];
	ld.global.u32 	%r127, [%rd25+15360];
	add.s32 	%r128, %r112, %r469;
	add.s32 	%r129, %r113, %r128;
	add.s32 	%r130, %r114, %r129;
	add.s32 	%r131, %r115, %r130;
	add.s32 	%r132, %r116, %r131;
	add.s32 	%r133, %r117, %r132;
	add.s32 	%r134, %r118, %r133;
	add.s32 	%r135, %r119, %r134;
	add.s32 	%r136, %r120, %r135;
	add.s32 	%r137, %r121, %r136;
	add.s32 	%r138, %r122, %r137;
	add.s32 	%r139, %r123, %r138;
	add.s32 	%r140, %r124, %r139;
	add.s32 	%r141, %r125, %r140;
	add.s32 	%r142, %r126, %r141;
	add.s32 	%r469, %r127, %r142;
	sub.s64 	%rd26, %rd19, %rd53;
	setp.lt.u64 	%p4, %rd26, 4096;
	@%p4 bra 	$L__BB7_45;
	add.s64 	%rd53, %rd53, 4096;
	setp.le.u64 	%p5, %rd53, %rd8;
	@%p5 bra 	$L__BB7_30;
$L__BB7_32:
	setp.le.u64 	%p6, %rd19, %rd53;
	cvt.u32.u64 	%r143, %rd53;
	cvt.u32.u64 	%r144, %rd19;
	sub.s32 	%r145, %r144, %r143;
	setp.ge.s32 	%p7, %r43, %r145;
	or.pred  	%p8, %p6, %p7;
	@%p8 bra 	$L__BB7_45;
	not.b32 	%r149, %r43;
	add.s32 	%r150, %r149, %r144;
	sub.s32 	%r152, %r150, %r143;
	shr.u32 	%r153, %r152, 8;
	add.s32 	%r48, %r153, 1;
	and.b32  	%r49, %r48, 15;
	setp.lt.u32 	%p9, %r152, 3840;
	mov.u32 	%r459, %r43;
	@%p9 bra 	$L__BB7_36;
	and.b32  	%r154, %r48, 33554416;
	neg.s32 	%r455, %r154;
	add.s64 	%rd27, %rd53, %rd6;
	shl.b64 	%rd28, %rd27, 2;
	add.s64 	%rd29, %rd28, %rd2;
	add.s64 	%rd54, %rd29, 8192;
	mov.u32 	%r459, %r43;
$L__BB7_35:
	.pragma "nounroll";
	ld.global.u32 	%r155, [%rd54+-8192];
	add.s32 	%r156, %r155, %r469;
	ld.global.u32 	%r157, [%rd54+-7168];
	add.s32 	%r158, %r157, %r156;
	ld.global.u32 	%r159, [%rd54+-6144];
	add.s32 	%r160, %r159, %r158;
	ld.global.u32 	%r161, [%rd54+-5120];
	add.s32 	%r162, %r161, %r160;
	ld.global.u32 	%r163, [%rd54+-4096];
	add.s32 	%r164, %r163, %r162;
	ld.global.u32 	%r165, [%rd54+-3072];
	add.s32 	%r166, %r165, %r164;
	ld.global.u32 	%r167, [%rd54+-2048];
	add.s32 	%r168, %r167, %r166;
	ld.global.u32 	%r169, [%rd54+-1024];
	add.s32 	%r170, %r169, %r168;
	ld.global.u32 	%r171, [%rd54];
	add.s32 	%r172, %r171, %r170;
	ld.global.u32 	%r173, [%rd54+1024];
	add.s32 	%r174, %r173, %r172;
	ld.global.u32 	%r175, [%rd54+2048];
	add.s32 	%r176, %r175, %r174;
	ld.global.u32 	%r177, [%rd54+3072];
	add.s32 	%r178, %r177, %r176;
	ld.global.u32 	%r179, [%rd54+4096];
	add.s32 	%r180, %r179, %r178;
	ld.global.u32 	%r181, [%rd54+5120];
	add.s32 	%r182, %r181, %r180;
	ld.global.u32 	%r183, [%rd54+6144];
	add.s32 	%r184, %r183, %r182;
	ld.global.u32 	%r185, [%rd54+7168];
	add.s32 	%r469, %r185, %r184;
	add.s32 	%r459, %r459, 4096;
	add.s32 	%r455, %r455, 16;
	add.s64 	%rd54, %rd54, 16384;
	setp.ne.s32 	%p10, %r455, 0;
	@%p10 bra 	$L__BB7_35;
$L__BB7_36:
	setp.eq.s32 	%p11, %r49, 0;
	@%p11 bra 	$L__BB7_45;
	and.b32  	%r60, %r48, 7;
	setp.lt.u32 	%p12, %r49, 8;
	@%p12 bra 	$L__BB7_39;
	cvt.u64.u32 	%rd30, %r459;
	add.s64 	%rd31, %rd53, %rd30;
	shl.b64 	%rd32, %rd31, 2;
	add.s64 	%rd33, %rd2, %rd32;
	ld.global.u32 	%r187, [%rd33];
	add.s32 	%r188, %r187, %r469;
	ld.global.u32 	%r189, [%rd33+1024];
	add.s32 	%r190, %r189, %r188;
	ld.global.u32 	%r191, [%rd33+2048];
	add.s32 	%r192, %r191, %r190;
	ld.global.u32 	%r193, [%rd33+3072];
	add.s32 	%r194, %r193, %r192;
	ld.global.u32 	%r195, [%rd33+4096];
	add.s32 	%r196, %r195, %r194;
	ld.global.u32 	%r197, [%rd33+5120];
	add.s32 	%r198, %r197, %r196;
	ld.global.u32 	%r199, [%rd33+6144];
	add.s32 	%r200, %r199, %r198;
	ld.global.u32 	%r201, [%rd33+7168];
	add.s32 	%r469, %r201, %r200;
	add.s32 	%r459, %r459, 2048;
$L__BB7_39:
	setp.eq.s32 	%p13, %r60, 0;
	@%p13 bra 	$L__BB7_45;
	and.b32  	%r66, %r48, 3;
	setp.lt.u32 	%p14, %r60, 4;
	@%p14 bra 	$L__BB7_42;
	cvt.u64.u32 	%rd34, %r459;
	add.s64 	%rd35, %rd53, %rd34;
	shl.b64 	%rd36, %rd35, 2;
	add.s64 	%rd37, %rd2, %rd36;
	ld.global.u32 	%r203, [%rd37];
	add.s32 	%r204, %r203, %r469;
	ld.global.u32 	%r205, [%rd37+1024];
	add.s32 	%r206, %r205, %r204;
	ld.global.u32 	%r207, [%rd37+2048];
	add.s32 	%r208, %r207, %r206;
	ld.global.u32 	%r209, [%rd37+3072];
	add.s32 	%r469, %r209, %r208;
	add.s32 	%r459, %r459, 1024;
$L__BB7_42:
	setp.eq.s32 	%p15, %r66, 0;
	@%p15 bra 	$L__BB7_45;
	cvt.u64.u32 	%rd38, %r459;
	add.s64 	%rd39, %rd53, %rd38;
	shl.b64 	%rd40, %rd39, 2;
	add.s64 	%rd55, %rd2, %rd40;
	neg.s32 	%r467, %r66;
$L__BB7_44:
	.pragma "nounroll";
	ld.global.u32 	%r210, [%rd55];
	add.s32 	%r469, %r210, %r469;
	add.s64 	%rd55, %rd55, 1024;
	add.s32 	%r467, %r467, 1;
	setp.ne.s32 	%p16, %r467, 0;
	@%p16 bra 	$L__BB7_44;
$L__BB7_45:
	// begin inline asm
	mov.u32 %r211, %laneid;
	// end inline asm
	mov.b32 	%r214, 1;
	mov.b32 	%r235, 31;
	mov.b32 	%r236, -1;
	// begin inline asm
	shfl.sync.down.b32 %r212, %r469, %r214, %r235, %r236;
	// end inline asm
	setp.gt.s32 	%p17, %r211, 30;
	selp.b32 	%r237, 0, %r212, %p17;
	add.s32 	%r218, %r237, %r469;
	mov.b32 	%r219, 2;
	// begin inline asm
	shfl.sync.down.b32 %r217, %r218, %r219, %r235, %r236;
	// end inline asm
	setp.gt.s32 	%p18, %r211, 29;
	selp.b32 	%r238, 0, %r217, %p18;
	add.s32 	%r223, %r218, %r238;
	mov.b32 	%r224, 4;
	// begin inline asm
	shfl.sync.down.b32 %r222, %r223, %r224, %r235, %r236;
	// end inline asm
	setp.gt.s32 	%p19, %r211, 27;
	selp.b32 	%r239, 0, %r222, %p19;
	add.s32 	%r228, %r223, %r239;
	mov.b32 	%r229, 8;
	// begin inline asm
	shfl.sync.down.b32 %r227, %r228, %r229, %r235, %r236;
	// end inline asm
	setp.gt.s32 	%p20, %r211, 23;
	selp.b32 	%r240, 0, %r227, %p20;
	add.s32 	%r233, %r228, %r240;
	mov.b32 	%r234, 16;
	// begin inline asm
	shfl.sync.down.b32 %r232, %r233, %r234, %r235, %r236;
	// end inline asm
	setp.gt.s32 	%p21, %r211, 15;
	selp.b32 	%r241, 0, %r232, %p21;
	add.s32 	%r470, %r233, %r241;
	setp.ne.s32 	%p22, %r211, 0;
	@%p22 bra 	$L__BB7_47;
	shr.u32 	%r242, %r43, 3;
	and.b32  	%r243, %r242, 124;
	mov.u32 	%r244, _ZZN3cub18CUB_300001_SM_10006detail6reduce28DeviceReduceSingleTileKernelINS2_10policy_hubIiyN4cuda3std3__44plusIiEEE10Policy1000EN6thrust24THRUST_300001_SM_1000_NS6detail15normal_iteratorINSD_10device_ptrIiEEEEPiyS9_iiNS7_10__identityEEEvT0_T1_T2_T3_T4_T6_E12temp_storage;
	add.s32 	%r245, %r244, %r243;
	st.shared.u32 	[%r245+8], %r470;
$L__BB7_47:
	bar.sync 	0;
	setp.ne.s32 	%p23, %r43, 0;
	@%p23 bra 	$L__BB7_49;
	ld.shared.u32 	%r246, [_ZZN3cub18CUB_300001_SM_10006detail6reduce28DeviceReduceSingleTileKernelINS2_10policy_hubIiyN4cuda3std3__44plusIiEEE10Policy1000EN6thrust24THRUST_300001_SM_1000_NS6detail15normal_iteratorINSD_10device_ptrIiEEEEPiyS9_iiNS7_10__identityEEEvT0_T1_T2_T3_T4_T6_E12temp_storage+12];
	add.s32 	%r247, %r246, %r470;
	ld.shared.u32 	%r248, [_ZZN3cub18CUB_300001_SM_10006detail6reduce28DeviceReduceSingleTileKernelINS2_10policy_hubIiyN4cuda3std3__44plusIiEEE10Policy1000EN6thrust24THRUST_300001_SM_1000_NS6detail15normal_iteratorINSD_10device_ptrIiEEEEPiyS9_iiNS7_10__identityEEEvT0_T1_T2_T3_T4_T6_E12temp_storage+16];
	add.s32 	%r249, %r247, %r248;
	ld.shared.u32 	%r250, [_ZZN3cub18CUB_300001_SM_10006detail6reduce28DeviceReduceSingleTileKernelINS2_10policy_hubIiyN4cuda3std3__44plusIiEEE10Policy1000EN6thrust24THRUST_300001_SM_1000_NS6detail15normal_iteratorINSD_10device_ptrIiEEEEPiyS9_iiNS7_10__identityEEEvT0_T1_T2_T3_T4_T6_E12temp_storage+20];
	add.s32 	%r251, %r249, %r250;
	ld.shared.u32 	%r252, [_ZZN3cub18CUB_300001_SM_10006detail6reduce28DeviceReduceSingleTileKernelINS2_10policy_hubIiyN4cuda3std3__44plusIiEEE10Policy1000EN6thrust24THRUST_300001_SM_1000_NS6detail15normal_iteratorINSD_10device_ptrIiEEEEPiyS9_iiNS7_10__identityEEEvT0_T1_T2_T3_T4_T6_E12temp_storage+24];
	add.s32 	%r253, %r251, %r252;
	ld.shared.u32 	%r254, [_ZZN3cub18CUB_300001_SM_10006detail6reduce28DeviceReduceSingleTileKernelINS2_10policy_hubIiyN4cuda3std3__44plusIiEEE10Policy1000EN6thrust24THRUST_300001_SM_1000_NS6detail15normal_iteratorINSD_10device_ptrIiEEEEPiyS9_iiNS7_10__identityEEEvT0_T1_T2_T3_T4_T6_E12temp_storage+28];
	add.s32 	%r255, %r253, %r254;
	ld.shared.u32 	%r256, [_ZZN3cub18CUB_300001_SM_10006detail6reduce28DeviceReduceSingleTileKernelINS2_10policy_hubIiyN4cuda3std3__44plusIiEEE10Policy1000EN6thrust24THRUST_300001_SM_1000_NS6detail15normal_iteratorINSD_10device_ptrIiEEEEPiyS9_iiNS7_10__identityEEEvT0_T1_T2_T3_T4_T6_E12temp_storage+32];
	add.s32 	%r257, %r255, %r256;
	ld.shared.u32 	%r258, [_ZZN3cub18CUB_300001_SM_10006detail6reduce28DeviceReduceSingleTileKernelINS2_10policy_hubIiyN4cuda3std3__44plusIiEEE10Policy1000EN6thrust24THRUST_300001_SM_1000_NS6detail15normal_iteratorINSD_10device_ptrIiEEEEPiyS9_iiNS7_10__identityEEEvT0_T1_T2_T3_T4_T6_E12temp_storage+36];
	add.s32 	%r470, %r257, %r258;
$L__BB7_49:
	mov.u32 	%r432, %tid.x;
	setp.ne.s32 	%p57, %r432, 0;
	@%p57 bra 	$L__BB7_51;
	add.s32 	%r433, %r470, %r81;
	st.global.u32 	[%rd1], %r433;
$L__BB7_51:
	ret;

}
	// .globl	_ZN3cub18CUB_300001_SM_10006detail6reduce18DeviceReduceKernelINS2_10policy_hubIiyN4cuda3std3__44plusIiEEE10Policy1000EN6thrust24THRUST_300001_SM_1000_NS6detail15normal_iteratorINSD_10device_ptrIiEEEEyS9_iNS7_10__identityEEEvT0_PT3_T1_NS0_13GridEvenShareISN_EET2_T4_
.visible .entry _ZN3cub18CUB_300001_SM_10006detail6reduce18DeviceReduceKernelINS2_10policy_hubIiyN4cuda3std3__44plusIiEEE10Policy1000EN6thrust24THRUST_300001_SM_1000_NS6detail15normal_iteratorINSD_10device_ptrIiEEEEyS9_iNS7_10__identityEEEvT0_PT3_T1_NS0_13GridEvenShareISN_EET2_T4_(
	.param .align 8 .b8 _ZN3cub18CUB_300001_SM_10006detail6reduce18DeviceReduceKernelINS2_10policy_hubIiyN4cuda3std3__44plusIiEEE10Policy1000EN6thrust24THRUST_300001_SM_1000_NS6detail15normal_iteratorINSD_10device_ptrIiEEEEyS9_iNS7_10__identityEEEvT0_PT3_T1_NS0_13GridEvenShareISN_EET2_T4__param_0[8],
	.param .u64 .ptr .align 1 _ZN3cub18CUB_300001_SM_10006detail6reduce18DeviceReduceKernelINS2_10policy_hubIiyN4cuda3std3__44plusIiEEE10Policy1000EN6thrust24THRUST_300001_SM_1000_NS6detail15normal_iteratorINSD_10device_ptrIiEEEEyS9_iNS7_10__identityEEEvT0_PT3_T1_NS0_13GridEvenShareISN_EET2_T4__param_1,
	.param .u64 _ZN3cub18CUB_300001_SM_10006detail6reduce18DeviceReduceKernelINS2_10policy_hubIiyN4cuda3std3__44plusIiEEE10Policy1000EN6thrust24THRUST_300001_SM_1000_NS6detail15normal_iteratorINSD_10device_ptrIiEEEEyS9_iNS7_10__identityEEEvT0_PT3_T1_NS0_13GridEvenShareISN_EET2_T4__param_2,
	.param .align 8 .b8 _ZN3cub18CUB_300001_SM_10006detail6reduce18DeviceReduceKernelINS2_10policy_hubIiyN4cuda3std3__44plusIiEEE10Policy1000EN6thrust24THRUST_300001_SM_1000_NS6detail15normal_iteratorINSD_10device_ptrIiEEEEyS9_iNS7_10__identityEEEvT0_PT3_T1_NS0_13GridEvenShareISN_EET2_T4__param_3[72],
	.param .align 1 .b8 _ZN3cub18CUB_300001_SM_10006detail6reduce18DeviceReduceKernelINS2_10policy_hubIiyN4cuda3std3__44plusIiEEE10Policy1000EN6thrust24THRUST_300001_SM_1000_NS6detail15normal_iteratorINSD_10device_ptrIiEEEEyS9_iNS7_10__identityEEEvT0_PT3_T1_NS0_13GridEvenShareISN_EET2_T4__param_4[1],
	.param .align 1 .b8 _ZN3cub18CUB_300001_SM_10006detail6reduce18DeviceReduceKernelINS2_10policy_hubIiyN4cuda3std3__44plusIiEEE10Policy1000EN6thrust24THRUST_300001_SM_1000_NS6detail15normal_iteratorINSD_10device_ptrIiEEEEyS9_iNS7_10__identityEEEvT0_PT3_T1_NS0_13GridEvenShareISN_EET2_T4__param_5[1]
)
.maxntid 256
{
	.reg .pred 	%p<57>;
	.reg .b16 	%rs<4>;
	.reg .b32 	%r<502>;
	.reg .b64 	%rd<78>;
	// demoted variable
	.shared .align 4 .b8 _ZZN3cub18CUB_300001_SM_10006detail6reduce18DeviceReduceKernelINS2_10policy_hubIiyN4cuda3std3__44plusIiEEE10Policy1000EN6thrust24THRUST_300001_SM_1000_NS6detail15normal_iteratorINSD_10device_ptrIiEEEEyS9_iNS7_10__identityEEEvT0_PT3_T1_NS0_13GridEvenShareISN_EET2_T4_E12temp_storage[44];
	ld.param.u64 	%rd1, [_ZN3cub18CUB_300001_SM_10006detail6reduce18DeviceReduceKernelINS2_10policy_hubIiyN4cuda3std3__44plusIiEEE10Policy1000EN6thrust24THRUST_300001_SM_1000_NS6detail15normal_iteratorINSD_10device_ptrIiEEEEyS9_iNS7_10__identityEEEvT0_PT3_T1_NS0_13GridEvenShareISN_EET2_T4__param_3+32];
	ld.param.u32 	%r1, [_ZN3cub18CUB_300001_SM_10006detail6reduce18DeviceReduceKernelINS2_10policy_hubIiyN4cuda3std3__44plusIiEEE10Policy1000EN6thrust24THRUST_300001_SM_1000_NS6detail15normal_iteratorINSD_10device_ptrIiEEEEyS9_iNS7_10__identityEEEvT0_PT3_T1_NS0_13GridEvenShareISN_EET2_T4__param_3+40];
	ld.param.u64 	%rd25, [_ZN3cub18CUB_300001_SM_10006detail6reduce18DeviceReduceKernelINS2_10policy_hubIiyN4cuda3std3__44plusIiEEE10Policy1000EN6thrust24THRUST_300001_SM_1000_NS6detail15normal_iteratorINSD_10device_ptrIiEEEEyS9_iNS7_10__identityEEEvT0_PT3_T1_NS0_13GridEvenShareISN_EET2_T4__param_0];
	cvta.to.global.u64 	%rd2, %rd25;
	mov.u32 	%r2, %ctaid.x;
	shl.b32 	%r88, %r1, 12;
	cvt.s64.s32 	%rd3, %r88;
	shl.b32 	%r89, %r2, 12;
	cvt.u64.u32 	%rd4, %r89;
	sub.s64 	%rd5, %rd1, %rd4;
	setp.gt.u64 	%p1, %rd5, 4095;
	@%p1 bra 	$L__BB8_25;
	cvt.u32.u64 	%r287, %rd4;
	cvt.u32.u64 	%r3, %rd1;
	sub.s32 	%r4, %r3, %r287;
	mov.u32 	%r5, %tid.x;
	setp.ge.s32 	%p23, %r5, %r4;
	mov.b32 	%r482, 0;
	mov.u32 	%r471, %r5;
	@%p23 bra 	$L__BB8_3;
	add.s32 	%r289, %r287, %r5;
	mul.wide.u32 	%rd51, %r289, 4;
	add.s64 	%rd52, %rd2, %rd51;
	ld.global.u32 	%r482, [%rd52];
	add.s32 	%r471, %r5, 256;
$L__BB8_3:
	setp.ge.s32 	%p24, %r471, %r4;
	@%p24 bra 	$L__BB8_16;
	not.b32 	%r292, %r471;
	add.s32 	%r293, %r292, %r3;
	sub.s32 	%r294, %r293, %r287;
	shr.u32 	%r295, %r294, 8;
	add.s32 	%r10, %r295, 1;
	and.b32  	%r11, %r10, 15;
	setp.lt.u32 	%p25, %r294, 3840;
	@%p25 bra 	$L__BB8_7;
	and.b32  	%r296, %r10, 33554416;
	neg.s32 	%r467, %r296;
	mul.wide.u32 	%rd53, %r2, 16384;
	mul.wide.u32 	%rd54, %r471, 4;
	or.b64  	%rd55, %rd53, %rd54;
	add.s64 	%rd56, %rd55, %rd2;
	add.s64 	%rd72, %rd56, 8192;
$L__BB8_6:
	.pragma "nounroll";
	ld.global.u32 	%r297, [%rd72+-8192];
	add.s32 	%r298, %r297, %r482;
	ld.global.u32 	%r299, [%rd72+-7168];
	add.s32 	%r300, %r299, %r298;
	ld.global.u32 	%r301, [%rd72+-6144];
	add.s32 	%r302, %r301, %r300;
	ld.global.u32 	%r303, [%rd72+-5120];
	add.s32 	%r304, %r303, %r302;
	ld.global.u32 	%r305, [%rd72+-4096];
	add.s32 	%r306, %r305, %r304;
	ld.global.u32 	%r307, [%rd72+-3072];
	add.s32 	%r308, %r307, %r306;
	ld.global.u32 	%r309, [%rd72+-2048];
	add.s32 	%r310, %r309, %r308;
	ld.global.u32 	%r311, [%rd72+-1024];
	add.s32 	%r312, %r311, %r310;
	ld.global.u32 	%r313, [%rd72];
	add.s32 	%r314, %r313, %r312;
	ld.global.u32 	%r315, [%rd72+1024];
	add.s32 	%r316, %r315, %r314;
	ld.global.u32 	%r317, [%rd72+2048];
	add.s32 	%r318, %r317, %r316;
	ld.global.u32 	%r319, [%rd72+3072];
	add.s32 	%r320, %r319, %r318;
	ld.global.u32 	%r321, [%rd72+4096];
	add.s32 	%r322, %r321, %r320;
	ld.global.u32 	%r323, [%rd72+5120];
	add.s32 	%r324, %r323, %r322;
	ld.global.u32 	%r325, [%rd72+6144];
	add.s32 	%r326, %r325, %r324;
	ld.global.u32 	%r327, [%rd72+7168];
	add.s32 	%r482, %r327, %r326;
	add.s32 	%r471, %r471, 4096;
	add.s32 	%r467, %r467, 16;
	add.s64 	%rd72, %rd72, 16384;
	setp.ne.s32 	%p26, %r467, 0;
	@%p26 bra 	$L__BB8_6;
$L__BB8_7:
	setp.eq.s32 	%p27, %r11, 0;
	@%p27 bra 	$L__BB8_16;
	and.b32  	%r22, %r10, 7;
	setp.lt.u32 	%p28, %r11, 8;
	@%p28 bra 	$L__BB8_10;
	cvt.s64.s32 	%rd57, %r471;
	add.s64 	%rd58, %rd57, %rd4;
	shl.b64 	%rd59, %rd58, 2;
	add.s64 	%rd60, %rd2, %rd59;
	ld.global.u32 	%r329, [%rd60];
	add.s32 	%r330, %r329, %r482;
	ld.global.u32 	%r331, [%rd60+1024];
	add.s32 	%r332, %r331, %r330;
	ld.global.u32 	%r333, [%rd60+2048];
	add.s32 	%r334, %r333, %r332;
	ld.global.u32 	%r335, [%rd60+3072];
	add.s32 	%r336, %r335, %r334;
	ld.global.u32 	%r337, [%rd60+4096];
	add.s32 	%r338, %r337, %r336;
	ld.global.u32 	%r339, [%rd60+5120];
	add.s32 	%r340, %r339, %r338;
	ld.global.u32 	%r341, [%rd60+6144];
	add.s32 	%r342, %r341, %r340;
	ld.global.u32 	%r343, [%rd60+7168];
	add.s32 	%r482, %r343, %r342;
	add.s32 	%r471, %r471, 2048;
$L__BB8_10:
	setp.eq.s32 	%p29, %r22, 0;
	@%p29 bra 	$L__BB8_16;
	and.b32  	%r28, %r10, 3;
	setp.lt.u32 	%p30, %r22, 4;
	@%p30 bra 	$L__BB8_13;
	cvt.s64.s32 	%rd61, %r471;
	add.s64 	%rd62, %rd61, %rd4;
	shl.b64 	%rd63, %rd62, 2;
	add.s64 	%rd64, %rd2, %rd63;
	ld.global.u32 	%r345, [%rd64];
	add.s32 	%r346, %r345, %r482;
	ld.global.u32 	%r347, [%rd64+1024];
	add.s32 	%r348, %r347, %r346;
	ld.global.u32 	%r349, [%rd64+2048];
	add.s32 	%r350, %r349, %r348;
	ld.global.u32 	%r351, [%rd64+3072];
	add.s32 	%r482, %r351, %r350;
	add.s32 	%r471, %r471, 1024;
$L__BB8_13:
	setp.eq.s32 	%p31, %r28, 0;
	@%p31 bra 	$L__BB8_16;
	mul.wide.u32 	%rd65, %r2, 16384;
	add.s64 	%rd9, %rd2, %rd65;
	neg.s32 	%r479, %r28;
$L__BB8_15:
	.pragma "nounroll";
	mul.wide.s32 	%rd66, %r471, 4;
	add.s64 	%rd67, %rd9, %rd66;
	ld.global.u32 	%r352, [%rd67];
	add.s32 	%r482, %r352, %r482;
	add.s32 	%r471, %r471, 256;
	add.s32 	%r479, %r479, 1;
	setp.ne.s32 	%p32, %r479, 0;
	@%p32 bra 	$L__BB8_15;
$L__BB8_16:
	setp.lt.s32 	%p33, %r4, 256;
	@%p33 bra 	$L__BB8_21;
	// begin inline asm
	mov.u32 %r416, %laneid;
	// end inline asm
	mov.b32 	%r419, 1;
	mov.b32 	%r440, 31;
	mov.b32 	%r441, -1;
	// begin inline asm
	shfl.sync.down.b32 %r417, %r482, %r419, %r440, %r441;
	// end inline asm
	setp.gt.s32 	%p49, %r416, 30;
	selp.b32 	%r442, 0, %r417, %p49;
	add.s32 	%r423, %r442, %r482;
	mov.b32 	%r424, 2;
	// begin inline asm
	shfl.sync.down.b32 %r422, %r423, %r424, %r440, %r441;
	// end inline asm
	setp.gt.s32 	%p50, %r416, 29;
	selp.b32 	%r443, 0, %r422, %p50;
	add.s32 	%r428, %r423, %r443;
	mov.b32 	%r429, 4;
	// begin inline asm
	shfl.sync.down.b32 %r427, %r428, %r429, %r440, %r441;
	// end inline asm
	setp.gt.s32 	%p51, %r416, 27;
	selp.b32 	%r444, 0, %r427, %p51;
	add.s32 	%r433, %r428, %r444;
	mov.b32 	%r434, 8;
	// begin inline asm
	shfl.sync.down.b32 %r432, %r433, %r434, %r440, %r441;
	// end inline asm
	setp.gt.s32 	%p52, %r416, 23;
	selp.b32 	%r445, 0, %r432, %p52;
	add.s32 	%r438, %r433, %r445;
	mov.b32 	%r439, 16;
	// begin inline asm
	shfl.sync.down.b32 %r437, %r438, %r439, %r440, %r441;
	// end inline asm
	setp.gt.s32 	%p53, %r416, 15;
	selp.b32 	%r446, 0, %r437, %p53;
	add.s32 	%r501, %r438, %r446;
	setp.ne.s32 	%p54, %r416, 0;
	@%p54 bra 	$L__BB8_19;
	shr.u32 	%r447, %r5, 3;
	and.b32  	%r448, %r447, 124;
	mov.u32 	%r449, _ZZN3cub18CUB_300001_SM_10006detail6reduce18DeviceReduceKernelINS2_10policy_hubIiyN4cuda3std3__44plusIiEEE10Policy1000EN6thrust24THRUST_300001_SM_1000_NS6detail15normal_iteratorINSD_10device_ptrIiEEEEyS9_iNS7_10__identityEEEvT0_PT3_T1_NS0_13GridEvenShareISN_EET2_T4_E12temp_storage;
	add.s32 	%r450, %r449, %r448;
	st.shared.u32 	[%r450+8], %r501;
$L__BB8_19:
	bar.sync 	0;
	setp.ne.s32 	%p55, %r5, 0;
	@%p55 bra 	$L__BB8_46;
	ld.shared.u32 	%r451, [_ZZN3cub18CUB_300001_SM_10006detail6reduce18DeviceReduceKernelINS2_10policy_hubIiyN4cuda3std3__44plusIiEEE10Policy1000EN6thrust24THRUST_300001_SM_1000_NS6detail15normal_iteratorINSD_10device_ptrIiEEEEyS9_iNS7_10__identityEEEvT0_PT3_T1_NS0_13GridEvenShareISN_EET2_T4_E12temp_storage+12];
	add.s32 	%r452, %r451, %r501;
	ld.shared.u32 	%r453, [_ZZN3cub18CUB_300001_SM_10006detail6reduce18DeviceReduceKernelINS2_10policy_hubIiyN4cuda3std3__44plusIiEEE10Policy1000EN6thrust24THRUST_300001_SM_1000_NS6detail15normal_iteratorINSD_10device_ptrIiEEEEyS9_iNS7_10__identityEEEvT0_PT3_T1_NS0_13GridEvenShareISN_EET2_T4_E12temp_storage+16];
	add.s32 	%r454, %r452, %r453;
	ld.shared.u32 	%r455, [_ZZN3cub18CUB_300001_SM_10006detail6reduce18DeviceReduceKernelINS2_10policy_hubIiyN4cuda3std3__44plusIiEEE10Policy1000EN6thrust24THRUST_300001_SM_1000_NS6detail15normal_iteratorINSD_10device_ptrIiEEEEyS9_iNS7_10__identityEEEvT0_PT3_T1_NS0_13GridEvenShareISN_EET2_T4_E12temp_storage+20];
	add.s32 	%r456, %r454, %r455;
	ld.shared.u32 	%r457, [_ZZN3cub18CUB_300001_SM_10006detail6reduce18DeviceReduceKernelINS2_10policy_hubIiyN4cuda3std3__44plusIiEEE10Policy1000EN6thrust24THRUST_300001_SM_1000_NS6detail15normal_iteratorINSD_10device_ptrIiEEEEyS9_iNS7_10__identityEEEvT0_PT3_T1_NS0_13GridEvenShareISN_EET2_T4_E12temp_storage+24];
	add.s32 	%r458, %r456, %r457;
	ld.shared.u32 	%r459, [_ZZN3cub18CUB_300001_SM_10006detail6reduce18DeviceReduceKernelINS2_10policy_hubIiyN4cuda3std3__44plusIiEEE10Policy1000EN6thrust24THRUST_300001_SM_1000_NS6detail15normal_iteratorINSD_10device_ptrIiEEEEyS9_iNS7_10__identityEEEvT0_PT3_T1_NS0_13GridEvenShareISN_EET2_T4_E12temp_storage+28];
	add.s32 	%r460, %r458, %r459;
	ld.shared.u32 	%r461, [_ZZN3cub18CUB_300001_SM_10006detail6reduce18DeviceReduceKernelINS2_10policy_hubIiyN4cuda3std3__44plusIiEEE10Policy1000EN6thrust24THRUST_300001_SM_1000_NS6detail15normal_iteratorINSD_10device_ptrIiEEEEyS9_iNS7_10__identityEEEvT0_PT3_T1_NS0_13GridEvenShareISN_EET2_T4_E12temp_storage+32];
	add.s32 	%r462, %r460, %r461;
	ld.shared.u32 	%r463, [_ZZN3cub18CUB_300001_SM_10006detail6reduce18DeviceReduceKernelINS2_10policy_hubIiyN4cuda3std3__44plusIiEEE10Policy1000EN6thrust24THRUST_300001_SM_1000_NS6detail15normal_iteratorINSD_10device_ptrIiEEEEyS9_iNS7_10__identityEEEvT0_PT3_T1_NS0_13GridEvenShareISN_EET2_T4_E12temp_storage+36];
	add.s32 	%r501, %r462, %r463;
	bra.uni 	$L__BB8_46;
$L__BB8_21:
	// begin inline asm
	mov.u32 %r353, %laneid;
	// end inline asm
	and.b32  	%r379, %r5, 992;
	add.s32 	%r380, %r379, 32;
	setp.gt.s32 	%p34, %r380, %r4;
	not.b32 	%r381, %r379;
	add.s32 	%r382, %r4, %r381;
	selp.b32 	%r377, %r382, 31, %p34;
	mov.b32 	%r356, 1;
	mov.b32 	%r378, -1;
	// begin inline asm
	shfl.sync.down.b32 %r354, %r482, %r356, %r377, %r378;
	// end inline asm
	setp.lt.s32 	%p35, %r353, %r377;
	selp.b32 	%r383, %r354, 0, %p35;
	add.s32 	%r360, %r383, %r482;
	mov.b32 	%r361, 2;
	// begin inline asm
	shfl.sync.down.b32 %r359, %r360, %r361, %r377, %r378;
	// end inline asm
	add.s32 	%r384, %r353, 2;
	setp.gt.s32 	%p36, %r384, %r377;
	selp.b32 	%r385, 0, %r359, %p36;
	add.s32 	%r365, %r360, %r385;
	mov.b32 	%r366, 4;
	// begin inline asm
	shfl.sync.down.b32 %r364, %r365, %r366, %r377, %r378;
	// end inline asm
	add.s32 	%r386, %r353, 4;
	setp.gt.s32 	%p37, %r386, %r377;
	selp.b32 	%r387, 0, %r364, %p37;
	add.s32 	%r370, %r365, %r387;
	mov.b32 	%r371, 8;
	// begin inline asm
	shfl.sync.down.b32 %r369, %r370, %r371, %r377, %r378;
	// end inline asm
	add.s32 	%r388, %r353, 8;
	setp.gt.s32 	%p38, %r388, %r377;
	selp.b32 	%r389, 0, %r369, %p38;
	add.s32 	%r375, %r370, %r389;
	mov.b32 	%r376, 16;
	// begin inline asm
	shfl.sync.down.b32 %r374, %r375, %r376, %r377, %r378;
	// end inline asm
	add.s32 	%r390, %r353, 16;
	setp.gt.s32 	%p39, %r390, %r377;
	selp.b32 	%r391, 0, %r374, %p39;
	add.s32 	%r501, %r375, %r391;
	setp.ne.s32 	%p40, %r353, 0;
	@%p40 bra 	$L__BB8_23;
	shr.u32 	%r392, %r5, 3;
	and.b32  	%r393, %r392, 124;
	mov.u32 	%r394, _ZZN3cub18CUB_300001_SM_10006detail6reduce18DeviceReduceKernelINS2_10policy_hubIiyN4cuda3std3__44plusIiEEE10Policy1000EN6thrust24THRUST_300001_SM_1000_NS6detail15normal_iteratorINSD_10device_ptrIiEEEEyS9_iNS7_10__identityEEEvT0_PT3_T1_NS0_13GridEvenShareISN_EET2_T4_E12temp_storage;
	add.s32 	%r395, %r394, %r393;
	st.shared.u32 	[%r395+8], %r501;
$L__BB8_23:
	bar.sync 	0;
	setp.ne.s32 	%p41, %r5, 0;
	@%p41 bra 	$L__BB8_46;
	setp.gt.s32 	%p42, %r4, 32;
	ld.shared.u32 	%r396, [_ZZN3cub18CUB_300001_SM_10006detail6reduce18DeviceReduceKernelINS2_10policy_hubIiyN4cuda3std3__44plusIiEEE10Policy1000EN6thrust24THRUST_300001_SM_1000_NS6detail15normal_iteratorINSD_10device_ptrIiEEEEyS9_iNS7_10__identityEEEvT0_PT3_T1_NS0_13GridEvenShareISN_EET2_T4_E12temp_storage+12];
	selp.b32 	%r397, %r396, 0, %p42;
	add.s32 	%r398, %r397, %r501;
	setp.gt.s32 	%p43, %r4, 64;
	ld.shared.u32 	%r399, [_ZZN3cub18CUB_300001_SM_10006detail6reduce18DeviceReduceKernelINS2_10policy_hubIiyN4cuda3std3__44plusIiEEE10Policy1000EN6thrust24THRUST_300001_SM_1000_NS6detail15normal_iteratorINSD_10device_ptrIiEEEEyS9_iNS7_10__identityEEEvT0_PT3_T1_NS0_13GridEvenShareISN_EET2_T4_E12temp_storage+16];
	selp.b32 	%r400, %r399, 0, %p43;
	add.s32 	%r401, %r398, %r400;
	setp.gt.s32 	%p44, %r4, 96;
	ld.shared.u32 	%r402, [_ZZN3cub18CUB_300001_SM_10006detail6reduce18DeviceReduceKernelINS2_10policy_hubIiyN4cuda3std3__44plusIiEEE10Policy1000EN6thrust24THRUST_300001_SM_1000_NS6detail15normal_iteratorINSD_10device_ptrIiEEEEyS9_iNS7_10__identityEEEvT0_PT3_T1_NS0_13GridEvenShareISN_EET2_T4_E12temp_storage+20];
	selp.b32 	%r403, %r402, 0, %p44;
	add.s32 	%r404, %r401, %r403;
	setp.gt.s32 	%p45, %r4, 128;
	ld.shared.u32 	%r405, [_ZZN3cub18CUB_300001_SM_10006detail6reduce18DeviceReduceKernelINS2_10policy_hubIiyN4cuda3std3__44plusIiEEE10Policy1000EN6thrust24THRUST_300001_SM_1000_NS6detail15normal_iteratorINSD_10device_ptrIiEEEEyS9_iNS7_10__identityEEEvT0_PT3_T1_NS0_13GridEvenShareISN_EET2_T4_E12temp_storage+24];
	selp.b32 	%r406, %r405, 0, %p45;
	add.s32 	%r407, %r404, %r406;
	setp.gt.s32 	%p46, %r4, 160;
	ld.shared.u32 	%r408, [_ZZN3cub18CUB_300001_SM_10006detail6reduce18DeviceReduceKernelINS2_10policy_hubIiyN4cuda3std3__44plusIiEEE10Policy1000EN6thrust24THRUST_300001_SM_1000_NS6detail15normal_iteratorINSD_10device_ptrIiEEEEyS9_iNS7_10__identityEEEvT0_PT3_T1_NS0_13GridEvenShareISN_EET2_T4_E12temp_storage+28];
	selp.b32 	%r409, %r408, 0, %p46;
	add.s32 	%r410, %r407, %r409;
	setp.gt.s32 	%p47, %r4, 192;
	ld.shared.u32 	%r411, [_ZZN3cub18CUB_300001_SM_10006detail6reduce18DeviceReduceKernelINS2_10policy_hubIiyN4cuda3std3__44plusIiEEE10Policy1000EN6thrust24THRUST_300001_SM_1000_NS6detail15normal_iteratorINSD_10device_ptrIiEEEEyS9_iNS7_10__identityEEEvT0_PT3_T1_NS0_13GridEvenShareISN_EET2_T4_E12temp_storage+32];
	selp.b32 	%r412, %r411, 0, %p47;
	add.s32 	%r413, %r410, %r412;
	setp.gt.s32 	%p48, %r4, 224;
	ld.shared.u32 	%r414, [_ZZN3cub18CUB_300001_SM_10006detail6reduce18DeviceReduceKernelINS2_10policy_hubIiyN4cuda3std3__44plusIiEEE10Policy1000EN6thrust24THRUST_300001_SM_1000_NS6detail15normal_iteratorINSD_10device_ptrIiEEEEyS9_iNS7_10__identityEEEvT0_PT3_T1_NS0_13GridEvenShareISN_EET2_T4_E12temp_storage+36];
	selp.b32 	%r415, %r414, 0, %p48;
	add.s32 	%r501, %r413, %r415;
	bra.uni 	$L__BB8_46;
$L__BB8_25:
	cvt.u32.u64 	%r90, %rd4;
	mov.u32 	%r46, %tid.x;
	add.s32 	%r91, %r46, %r90;
	mul.wide.u32 	%rd26, %r91, 4;
	add.s64 	%rd27, %rd2, %rd26;
	ld.global.u32 	%r92, [%rd27];
	ld.global.u32 	%r93, [%rd27+1024];
	ld.global.u32 	%r94, [%rd27+2048];
	ld.global.u32 	%r95, [%rd27+3072];
	ld.global.u32 	%r96, [%rd27+4096];
	ld.global.u32 	%r97, [%rd27+5120];
	ld.global.u32 	%r98, [%rd27+6144];
	ld.global.u32 	%r99, [%rd27+7168];
	ld.global.u32 	%r100, [%rd27+8192];
	ld.global.u32 	%r101, [%rd27+9216];
	ld.global.u32 	%r102, [%rd27+10240];
	ld.global.u32 	%r103, [%rd27+11264];
	ld.global.u32 	%r104, [%rd27+12288];
	ld.global.u32 	%r105, [%rd27+13312];
	ld.global.u32 	%r106, [%rd27+14336];
	ld.global.u32 	%r107, [%rd27+15360];
	add.s32 	%r108, %r93, %r92;
	add.s32 	%r109, %r94, %r108;
	add.s32 	%r110, %r95, %r109;
	add.s32 	%r111, %r96, %r110;
	add.s32 	%r112, %r97, %r111;
	add.s32 	%r113, %r98, %r112;
	add.s32 	%r114, %r99, %r113;
	add.s32 	%r115, %r100, %r114;
	add.s32 	%r116, %r101, %r115;
	add.s32 	%r117, %r102, %r116;
	add.s32 	%r118, %r103, %r117;
	add.s32 	%r119, %r104, %r118;
	add.s32 	%r120, %r105, %r119;
	add.s32 	%r121, %r106, %r120;
	add.s32 	%r500, %r107, %r121;
	setp.lt.u64 	%p2, %rd5, %rd3;
	@%p2 bra 	$L__BB8_42;
	cvt.u32.u64 	%r123, %rd3;
	cvt.u64.u32 	%rd28, %r46;
	add.s64 	%rd74, %rd4, %rd3;
	cvt.u32.u64 	%r48, %rd1;
	not.b32 	%r125, %r46;
	add.s32 	%r126, %r125, %r48;
	sub.s32 	%r127, %r126, %r123;
	sub.s32 	%r483, %r127, %r90;
	add.s64 	%rd29, %rd74, %rd28;
	shl.b64 	%rd30, %rd29, 2;
	add.s64 	%rd31, %rd30, %rd2;
	add.s64 	%rd73, %rd31, 8192;
	mov.b32 	%r484, 0;
	shl.b32 	%r128, %r1, 12;
	mov.u64 	%rd75, %rd4;
$L__BB8_27:
	cvt.s64.s32 	%rd15, %r128;
	add.s64 	%rd75, %rd75, %rd15;
	add.s64 	%rd32, %rd1, -4096;
	setp.gt.u64 	%p3, %rd75, %rd32;
	@%p3 bra 	$L__BB8_29;
	shl.b32 	%r129, %r1, 12;
	cvt.s64.s32 	%rd33, %r129;
	cvt.u64.u32 	%rd34, %r46;
	add.s64 	%rd35, %rd75, %rd34;
	shl.b64 	%rd36, %rd35, 2;
	add.s64 	%rd37, %rd2, %rd36;
	ld.global.u32 	%r130, [%rd37];
	ld.global.u32 	%r131, [%rd37+1024];
	ld.global.u32 	%r132, [%rd37+2048];
	ld.global.u32 	%r133, [%rd37+3072];
	ld.global.u32 	%r134, [%rd37+4096];
	ld.global.u32 	%r135, [%rd37+5120];
	ld.global.u32 	%r136, [%rd37+6144];
	ld.global.u32 	%r137, [%rd37+7168];
	ld.global.u32 	%r138, [%rd37+8192];
	ld.global.u32 	%r139, [%rd37+9216];
	ld.global.u32 	%r140, [%rd37+10240];
	ld.global.u32 	%r141, [%rd37+11264];
	ld.global.u32 	%r142, [%rd37+12288];
	ld.global.u32 	%r143, [%rd37+13312];
	ld.global.u32 	%r144, [%rd37+14336];
	ld.global.u32 	%r145, [%rd37+15360];
	add.s32 	%r146, %r130, %r500;
	add.s32 	%r147, %r131, %r146;
	add.s32 	%r148, %r132, %r147;
	add.s32 	%r149, %r133, %r148;
	add.s32 	%r150, %r134, %r149;
	add.s32 	%r151, %r135, %r150;
	add.s32 	%r152, %r136, %r151;
	add.s32 	%r153, %r137, %r152;
	add.s32 	%r154, %r138, %r153;
	add.s32 	%r155, %r139, %r154;
	add.s32 	%r156, %r140, %r155;
	add.s32 	%r157, %r141, %r156;
	add.s32 	%r158, %r142, %r157;
	add.s32 	%r159, %r143, %r158;
	add.s32 	%r160, %r144, %r159;
	add.s32 	%r500, %r145, %r160;
	sub.s64 	%rd38, %rd1, %rd75;
	setp.lt.u64 	%p4, %rd38, %rd33;
	add.s32 	%r484, %r484, 1;
	add.s64 	%rd74, %rd74, %rd33;
	sub.s32 	%r483, %r483, %r129;
	mul.wide.s32 	%rd39, %r129, 4;
	add.s64 	%rd73, %rd73, %rd39;
	@%p4 bra 	$L__BB8_42;
	bra.uni 	$L__BB8_27;
$L__BB8_29:
	setp.le.u64 	%p5, %rd1, %rd75;
	cvt.u32.u64 	%r161, %rd75;
	cvt.u32.u64 	%r162, %rd1;
	sub.s32 	%r163, %r162, %r161;
	setp.ge.s32 	%p6, %r46, %r163;
	or.pred  	%p7, %p5, %p6;
	@%p7 bra 	$L__BB8_42;
	cvt.u32.u64 	%r166, %rd15;
	cvt.u32.u64 	%r167, %rd4;
	not.b32 	%r168, %r46;
	add.s32 	%r169, %r168, %r48;
	add.s32 	%r170, %r166, %r167;
	sub.s32 	%r171, %r169, %r170;
	mul.lo.s32 	%r172, %r1, %r484;
	shl.b32 	%r173, %r172, 12;
	sub.s32 	%r174, %r171, %r173;
	shr.u32 	%r175, %r174, 8;
	add.s32 	%r56, %r175, 1;
	and.b32  	%r57, %r56, 15;
	setp.lt.u32 	%p8, %r174, 3840;
	mov.u32 	%r490, %r46;
	@%p8 bra 	$L__BB8_33;
	shr.u32 	%r176, %r483, 8;
	add.s32 	%r177, %r176, 1;
	and.b32  	%r178, %r177, 33554416;
	neg.s32 	%r486, %r178;
	mov.u32 	%r490, %r46;
$L__BB8_32:
	.pragma "nounroll";
	ld.global.u32 	%r179, [%rd73+-8192];
	add.s32 	%r180, %r179, %r500;
	ld.global.u32 	%r181, [%rd73+-7168];
	add.s32 	%r182, %r181, %r180;
	ld.global.u32 	%r183, [%rd73+-6144];
	add.s32 	%r184, %r183, %r182;
	ld.global.u32 	%r185, [%rd73+-5120];
	add.s32 	%r186, %r185, %r184;
	ld.global.u32 	%r187, [%rd73+-4096];
	add.s32 	%r188, %r187, %r186;
	ld.global.u32 	%r189, [%rd73+-3072];
	add.s32 	%r190, %r189, %r188;
	ld.global.u32 	%r191, [%rd73+-2048];
	add.s32 	%r192, %r191, %r190;
	ld.global.u32 	%r193, [%rd73+-1024];
	add.s32 	%r194, %r193, %r192;
	ld.global.u32 	%r195, [%rd73];
	add.s32 	%r196, %r195, %r194;
	ld.global.u32 	%r197, [%rd73+1024];
	add.s32 	%r198, %r197, %r196;
	ld.global.u32 	%r199, [%rd73+2048];
	add.s32 	%r200, %r199, %r198;
	ld.global.u32 	%r201, [%rd73+3072];
	add.s32 	%r202, %r201, %r200;
	ld.global.u32 	%r203, [%rd73+4096];
	add.s32 	%r204, %r203, %r202;
	ld.global.u32 	%r205, [%rd73+5120];
	add.s32 	%r206, %r205, %r204;
	ld.global.u32 	%r207, [%rd73+6144];
	add.s32 	%r208, %r207, %r206;
	ld.global.u32 	%r209, [%rd73+7168];
	add.s32 	%r500, %r209, %r208;
	add.s32 	%r490, %r490, 4096;
	add.s32 	%r486, %r486, 16;
	add.s64 	%rd73, %rd73, 16384;
	setp.ne.s32 	%p9, %r486, 0;
	@%p9 bra 	$L__BB8_32;
$L__BB8_33:
	setp.eq.s32 	%p10, %r57, 0;
	@%p10 bra 	$L__BB8_42;
	and.b32  	%r68, %r56, 7;
	setp.lt.u32 	%p11, %r57, 8;
	@%p11 bra 	$L__BB8_36;
	cvt.u64.u32 	%rd40, %r490;
	add.s64 	%rd41, %rd75, %rd40;
	shl.b64 	%rd42, %rd41, 2;
	add.s64 	%rd43, %rd2, %rd42;
	ld.global.u32 	%r211, [%rd43];
	add.s32 	%r212, %r211, %r500;
	ld.global.u32 	%r213, [%rd43+1024];
	add.s32 	%r214, %r213, %r212;
	ld.global.u32 	%r215, [%rd43+2048];
	add.s32 	%r216, %r215, %r214;
	ld.global.u32 	%r217, [%rd43+3072];
	add.s32 	%r218, %r217, %r216;
	ld.global.u32 	%r219, [%rd43+4096];
	add.s32 	%r220, %r219, %r218;
	ld.global.u32 	%r221, [%rd43+5120];
	add.s32 	%r222, %r221, %r220;
	ld.global.u32 	%r223, [%rd43+6144];
	add.s32 	%r224, %r223, %r222;
	ld.global.u32 	%r225, [%rd43+7168];
	add.s32 	%r500, %r225, %r224;
	add.s32 	%r490, %r490, 2048;
$L__BB8_36:
	setp.eq.s32 	%p12, %r68, 0;
	@%p12 bra 	$L__BB8_42;
	setp.lt.u32 	%p13, %r68, 4;
	@%p13 bra 	$L__BB8_39;
	cvt.u64.u32 	%rd44, %r490;
	add.s64 	%rd45, %rd75, %rd44;
	shl.b64 	%rd46, %rd45, 2;
	add.s64 	%rd47, %rd2, %rd46;
	ld.global.u32 	%r227, [%rd47];
	add.s32 	%r228, %r227, %r500;
	ld.global.u32 	%r229, [%rd47+1024];
	add.s32 	%r230, %r229, %r228;
	ld.global.u32 	%r231, [%rd47+2048];
	add.s32 	%r232, %r231, %r230;
	ld.global.u32 	%r233, [%rd47+3072];
	add.s32 	%r500, %r233, %r232;
	add.s32 	%r490, %r490, 1024;
$L__BB8_39:
	and.b32  	%r234, %r56, 3;
	setp.eq.s32 	%p14, %r234, 0;
	@%p14 bra 	$L__BB8_42;
	cvt.u64.u32 	%rd48, %r490;
	add.s64 	%rd49, %rd48, %rd74;
	shl.b64 	%rd50, %rd49, 2;
	add.s64 	%rd77, %rd2, %rd50;
	cvt.u16.u32 	%rs1, %r483;
	shr.u16 	%rs2, %rs1, 8;
	add.s16 	%rs3, %rs2, 1;
	cvt.u32.u16 	%r235, %rs3;
	and.b32  	%r236, %r235, 3;
	neg.s32 	%r498, %r236;
$L__BB8_41:
	.pragma "nounroll";
	ld.global.u32 	%r237, [%rd77];
	add.s32 	%r500, %r237, %r500;
	add.s64 	%rd77, %rd77, 1024;
	add.s32 	%r498, %r498, 1;
	setp.ne.s32 	%p15, %r498, 0;
	@%p15 bra 	$L__BB8_41;
$L__BB8_42:
	// begin inline asm
	mov.u32 %r238, %laneid;
	// end inline asm
	mov.b32 	%r241, 1;
	mov.b32 	%r262, 31;
	mov.b32 	%r263, -1;
	// begin inline asm
	shfl.sync.down.b32 %r239, %r500, %r241, %r262, %r263;
	// end inline asm
	setp.gt.s32 	%p16, %r238, 30;
	selp.b32 	%r264, 0, %r239, %p16;
	add.s32 	%r245, %r264, %r500;
	mov.b32 	%r246, 2;
	// begin inline asm
	shfl.sync.down.b32 %r244, %r245, %r246, %r262, %r263;
	// end inline asm
	setp.gt.s32 	%p17, %r238, 29;
	selp.b32 	%r265, 0, %r244, %p17;
	add.s32 	%r250, %r245, %r265;
	mov.b32 	%r251, 4;
	// begin inline asm
	shfl.sync.down.b32 %r249, %r250, %r251, %r262, %r263;
	// end inline asm
	setp.gt.s32 	%p18, %r238, 27;
	selp.b32 	%r266, 0, %r249, %p18;
	add.s32 	%r255, %r250, %r266;
	mov.b32 	%r256, 8;
	// begin inline asm
	shfl.sync.down.b32 %r254, %r255, %r256, %r262, %r263;
	// end inline asm
	setp.gt.s32 	%p19, %r238, 23;
	selp.b32 	%r267, 0, %r254, %p19;
	add.s32 	%r260, %r255, %r267;
	mov.b32 	%r261, 16;
	// begin inline asm
	shfl.sync.down.b32 %r259, %r260, %r261, %r262, %r263;
	// end inline asm
	setp.gt.s32 	%p20, %r238, 15;
	selp.b32 	%r268, 0, %r259, %p20;
	add.s32 	%r501, %r260, %r268;
	setp.ne.s32 	%p21, %r238, 0;
	@%p21 bra 	$L__BB8_44;
	shr.u32 	%r269, %r46, 3;
	and.b32  	%r270, %r269, 124;
	mov.u32 	%r271, _ZZN3cub18CUB_300001_SM_10006detail6reduce18DeviceReduceKernelINS2_10policy_hubIiyN4cuda3std3__44plusIiEEE10Policy1000EN6thrust24THRUST_300001_SM_1000_NS6detail15normal_iteratorINSD_10device_ptrIiEEEEyS9_iNS7_10__identityEEEvT0_PT3_T1_NS0_13GridEvenShareISN_EET2_T4_E12temp_storage;
	add.s32 	%r272, %r271, %r270;
	st.shared.u32 	[%r272+8], %r501;
$L__BB8_44:
	bar.sync 	0;
	setp.ne.s32 	%p22, %r46, 0;
	@%p22 bra 	$L__BB8_46;
	ld.shared.u32 	%r273, [_ZZN3cub18CUB_300001_SM_10006detail6reduce18DeviceReduceKernelINS2_10policy_hubIiyN4cuda3std3__44plusIiEEE10Policy1000EN6thrust24THRUST_300001_SM_1000_NS6detail15normal_iteratorINSD_10device_ptrIiEEEEyS9_iNS7_10__identityEEEvT0_PT3_T1_NS0_13GridEvenShareISN_EET2_T4_E12temp_storage+12];
	add.s32 	%r274, %r273, %r501;
	ld.shared.u32 	%r275, [_ZZN3cub18CUB_300001_SM_10006detail6reduce18DeviceReduceKernelINS2_10policy_hubIiyN4cuda3std3__44plusIiEEE10Policy1000EN6thrust24THRUST_300001_SM_1000_NS6detail15normal_iteratorINSD_10device_ptrIiEEEEyS9_iNS7_10__identityEEEvT0_PT3_T1_NS0_13GridEvenShareISN_EET2_T4_E12temp_storage+16];
	add.s32 	%r276, %r274, %r275;
	ld.shared.u32 	%r277, [_ZZN3cub18CUB_300001_SM_10006detail6reduce18DeviceReduceKernelINS2_10policy_hubIiyN4cuda3std3__44plusIiEEE10Policy1000EN6thrust24THRUST_300001_SM_1000_NS6detail15normal_iteratorINSD_10device_ptrIiEEEEyS9_iNS7_10__identityEEEvT0_PT3_T1_NS0_13GridEvenShareISN_EET2_T4_E12temp_storage+20];
	add.s32 	%r278, %r276, %r277;
	ld.shared.u32 	%r279, [_ZZN3cub18CUB_300001_SM_10006detail6reduce18DeviceReduceKernelINS2_10policy_hubIiyN4cuda3std3__44plusIiEEE10Policy1000EN6thrust24THRUST_300001_SM_1000_NS6detail15normal_iteratorINSD_10device_ptrIiEEEEyS9_iNS7_10__identityEEEvT0_PT3_T1_NS0_13GridEvenShareISN_EET2_T4_E12temp_storage+24];
	add.s32 	%r280, %r278, %r279;
	ld.shared.u32 	%r281, [_ZZN3cub18CUB_300001_SM_10006detail6reduce18DeviceReduceKernelINS2_10policy_hubIiyN4cuda3std3__44plusIiEEE10Policy1000EN6thrust24THRUST_300001_SM_1000_NS6detail15normal_iteratorINSD_10device_ptrIiEEEEyS9_iNS7_10__identityEEEvT0_PT3_T1_NS0_13GridEvenShareISN_EET2_T4_E12temp_storage+28];
	add.s32 	%r282, %r280, %r281;
	ld.shared.u32 	%r283, [_ZZN3cub18CUB_300001_SM_10006detail6reduce18DeviceReduceKernelINS2_10policy_hubIiyN4cuda3std3__44plusIiEEE10Policy1000EN6thrust24THRUST_300001_SM_1000_NS6detail15normal_iteratorINSD_10device_ptrIiEEEEyS9_iNS7_10__identityEEEvT0_PT3_T1_NS0_13GridEvenShareISN_EET2_T4_E12temp_storage+32];
	add.s32 	%r284, %r282, %r283;
	ld.shared.u32 	%r285, [_ZZN3cub18CUB_300001_SM_10006detail6reduce18DeviceReduceKernelINS2_10policy_hubIiyN4cuda3std3__44plusIiEEE10Policy1000EN6thrust24THRUST_300001_SM_1000_NS6detail15normal_iteratorINSD_10device_ptrIiEEEEyS9_iNS7_10__identityEEEvT0_PT3_T1_NS0_13GridEvenShareISN_EET2_T4_E12temp_storage+36];
	add.s32 	%r501, %r284, %r285;
$L__BB8_46:
	mov.u32 	%r464, %tid.x;
	setp.ne.s32 	%p56, %r464, 0;
	@%p56 bra 	$L__BB8_48;
	ld.param.u64 	%rd71, [_ZN3cub18CUB_300001_SM_10006detail6reduce18DeviceReduceKernelINS2_10policy_hubIiyN4cuda3std3__44plusIiEEE10Policy1000EN6thrust24THRUST_300001_SM_1000_NS6detail15normal_iteratorINSD_10device_ptrIiEEEEyS9_iNS7_10__identityEEEvT0_PT3_T1_NS0_13GridEvenShareISN_EET2_T4__param_1];
	cvta.to.global.u64 	%rd68, %rd71;
	mul.wide.u32 	%rd69, %r2, 4;
	add.s64 	%rd70, %rd68, %rd69;
	st.global.u32 	[%rd70], %r501;
$L__BB8_48:
	ret;

}
	// .globl	_ZN3cub18CUB_300001_SM_10006detail6reduce28DeviceReduceSingleTileKernelINS2_10policy_hubIiyN4cuda3std3__44plusIiEEE10Policy1000EPiSC_iS9_iiNS7_10__identityEEEvT0_T1_T2_T3_T4_T6_
.visible .entry _ZN3cub18CUB_300001_SM_10006detail6reduce28DeviceReduceSingleTileKernelINS2_10policy_hubIiyN4cuda3std3__44plusIiEEE10Policy1000EPiSC_iS9_iiNS7_10__identityEEEvT0_T1_T2_T3_T4_T6_(
	.param .u64 .ptr .align 1 _ZN3cub18CUB_300001_SM_10006detail6reduce28DeviceReduceSingleTileKernelINS2_10policy_hubIiyN4cuda3std3__44plusIiEEE10Policy1000EPiSC_iS9_iiNS7_10__identityEEEvT0_T1_T2_T3_T4_T6__param_0,
	.param .u64 .ptr .align 1 _ZN3cub18CUB_300001_SM_10006detail6reduce28DeviceReduceSingleTileKernelINS2_10policy_hubIiyN4cuda3std3__44plusIiEEE10Policy1000EPiSC_iS9_iiNS7_10__identityEEEvT0_T1_T2_T3_T4_T6__param_1,
	.param .u32 _ZN3cub18CUB_300001_SM_10006detail6reduce28DeviceReduceSingleTileKernelINS2_10policy_hubIiyN4cuda3std3__44plusIiEEE10Policy1000EPiSC_iS9_iiNS7_10__identityEEEvT0_T1_T2_T3_T4_T6__param_2,
	.param .align 1 .b8 _ZN3cub18CUB_300001_SM_10006detail6reduce28DeviceReduceSingleTileKernelINS2_10policy_hubIiyN4cuda3std3__44plusIiEEE10Policy1000EPiSC_iS9_iiNS7_10__identityEEEvT0_T1_T2_T3_T4_T6__param_3[1],
	.param .u32 _ZN3cub18CUB_300001_SM_10006detail6reduce28DeviceReduceSingleTileKernelINS2_10policy_hubIiyN4cuda3std3__44plusIiEEE10Policy1000EPiSC_iS9_iiNS7_10__identityEEEvT0_T1_T2_T3_T4_T6__param_4,
	.param .align 1 .b8 _ZN3cub18CUB_300001_SM_10006detail6reduce28DeviceReduceSingleTileKernelINS2_10policy_hubIiyN4cuda3std3__44plusIiEEE10Policy1000EPiSC_iS9_iiNS7_10__identityEEEvT0_T1_T2_T3_T4_T6__param_5[1]
)
.maxntid 256
.minnctapersm 1
{
	.reg .pred 	%p<97>;
	.reg .b32 	%r<687>;
	.reg .b64 	%rd<125>;
	// demoted variable
	.shared .align 4 .b8 _ZZN3cub18CUB_300001_SM_10006detail6reduce28DeviceReduceSingleTileKernelINS2_10policy_hubIiyN4cuda3std3__44plusIiEEE10Policy1000EPiSC_iS9_iiNS7_10__identityEEEvT0_T1_T2_T3_T4_T6_E12temp_storage[44];
	ld.param.u64 	%rd16, [_ZN3cub18CUB_300001_SM_10006detail6reduce28DeviceReduceSingleTileKernelINS2_10policy_hubIiyN4cuda3std3__44plusIiEEE10Policy1000EPiSC_iS9_iiNS7_10__identityEEEvT0_T1_T2_T3_T4_T6__param_0];
	ld.param.u64 	%rd17, [_ZN3cub18CUB_300001_SM_10006detail6reduce28DeviceReduceSingleTileKernelINS2_10policy_hubIiyN4cuda3std3__44plusIiEEE10Policy1000EPiSC_iS9_iiNS7_10__identityEEEvT0_T1_T2_T3_T4_T6__param_1];
	ld.param.u32 	%r120, [_ZN3cub18CUB_300001_SM_10006detail6reduce28DeviceReduceSingleTileKernelINS2_10policy_hubIiyN4cuda3std3__44plusIiEEE10Policy1000EPiSC_iS9_iiNS7_10__identityEEEvT0_T1_T2_T3_T4_T6__param_2];
	ld.param.u32 	%r121, [_ZN3cub18CUB_300001_SM_10006detail6reduce28DeviceReduceSingleTileKernelINS2_10policy_hubIiyN4cuda3std3__44plusIiEEE10Policy1000EPiSC_iS9_iiNS7_10__identityEEEvT0_T1_T2_T3_T4_T6__param_4];
	cvta.to.global.u64 	%rd1, %rd17;
	setp.ne.s32 	%p1, %r120, 0;
	@%p1 bra 	$L__BB9_3;
	mov.u32 	%r633, %tid.x;
	setp.ne.s32 	%p96, %r633, 0;
	@%p96 bra 	$L__BB9_74;
	st.global.u32 	[%rd1], %r121;
	bra.uni 	$L__BB9_74;
$L__BB9_3:
	and.b64  	%rd18, %rd16, 15;
	setp.ne.s64 	%p2, %rd18, 0;
	@%p2 bra 	$L__BB9_38;
	setp.gt.s32 	%p49, %r120, 4095;
	@%p49 bra 	$L__BB9_22;
	mov.u32 	%r1, %tid.x;
	setp.ge.s32 	%p66, %r1, %r120;
	mov.b32 	%r644, 0;
	mov.u32 	%r639, %r1;
	@%p66 bra 	$L__BB9_7;
	mul.wide.u32 	%rd113, %r1, 4;
	add.s64 	%rd112, %rd16, %rd113;
	// begin inline asm
	ld.global.nc.u32 %r644, [%rd112];
	// end inline asm
	add.s32 	%r639, %r1, 256;
$L__BB9_7:
	setp.ge.s32 	%p67, %r639, %r120;
	@%p67 bra 	$L__BB9_13;
	not.b32 	%r507, %r639;
	add.s32 	%r6, %r120, %r507;
	and.b32  	%r508, %r6, 768;
	setp.eq.s32 	%p68, %r508, 768;
	@%p68 bra 	$L__BB9_11;
	mul.wide.u32 	%rd114, %r639, 4;
	add.s64 	%rd121, %rd16, %rd114;
	shr.u32 	%r509, %r6, 8;
	add.s32 	%r510, %r509, 1;
	and.b32  	%r511, %r510, 3;
	neg.s32 	%r636, %r511;
$L__BB9_10:
	.pragma "nounroll";
	// begin inline asm
	ld.global.nc.u32 %r512, [%rd121];
	// end inline asm
	add.s32 	%r644, %r512, %r644;
	add.s32 	%r639, %r639, 256;
	add.s64 	%rd121, %rd121, 1024;
	add.s32 	%r636, %r636, 1;
	setp.ne.s32 	%p69, %r636, 0;
	@%p69 bra 	$L__BB9_10;
$L__BB9_11:
	setp.lt.u32 	%p70, %r6, 768;
	@%p70 bra 	$L__BB9_13;
$L__BB9_12:
	mul.wide.s32 	%rd120, %r639, 4;
	add.s64 	%rd116, %rd16, %rd120;
	// begin inline asm
	ld.global.nc.u32 %r513, [%rd116];
	// end inline asm
	add.s32 	%r517, %r513, %r644;
	add.s64 	%rd117, %rd116, 1024;
	// begin inline asm
	ld.global.nc.u32 %r514, [%rd117];
	// end inline asm
	add.s32 	%r518, %r514, %r517;
	add.s64 	%rd118, %rd116, 2048;
	// begin inline asm
	ld.global.nc.u32 %r515, [%rd118];
	// end inline asm
	add.s32 	%r519, %r515, %r518;
	add.s64 	%rd119, %rd116, 3072;
	// begin inline asm
	ld.global.nc.u32 %r516, [%rd119];
	// end inline asm
	add.s32 	%r644, %r516, %r519;
	add.s32 	%r639, %r639, 1024;
	setp.lt.s32 	%p71, %r639, %r120;
	@%p71 bra 	$L__BB9_12;
$L__BB9_13:
	setp.lt.s32 	%p72, %r120, 256;
	@%p72 bra 	$L__BB9_18;
	// begin inline asm
	mov.u32 %r583, %laneid;
	// end inline asm
	mov.b32 	%r586, 1;
	mov.b32 	%r607, 31;
	mov.b32 	%r608, -1;
	// begin inline asm
	shfl.sync.down.b32 %r584, %r644, %r586, %r607, %r608;
	// end inline asm
	setp.gt.s32 	%p88, %r583, 30;
	selp.b32 	%r609, 0, %r584, %p88;
	add.s32 	%r590, %r609, %r644;
	mov.b32 	%r591, 2;
	// begin inline asm
	shfl.sync.down.b32 %r589, %r590, %r591, %r607, %r608;
	// end inline asm
	setp.gt.s32 	%p89, %r583, 29;
	selp.b32 	%r610, 0, %r589, %p89;
	add.s32 	%r595, %r590, %r610;
	mov.b32 	%r596, 4;
	// begin inline asm
	shfl.sync.down.b32 %r594, %r595, %r596, %r607, %r608;
	// end inline asm
	setp.gt.s32 	%p90, %r583, 27;
	selp.b32 	%r611, 0, %r594, %p90;
	add.s32 	%r600, %r595, %r611;
	mov.b32 	%r601, 8;
	// begin inline asm
	shfl.sync.down.b32 %r599, %r600, %r601, %r607, %r608;
	// end inline asm
	setp.gt.s32 	%p91, %r583, 23;
	selp.b32 	%r612, 0, %r599, %p91;
	add.s32 	%r605, %r600, %r612;
	mov.b32 	%r606, 16;
	// begin inline asm
	shfl.sync.down.b32 %r604, %r605, %r606, %r607, %r608;
	// end inline asm
	setp.gt.s32 	%p92, %r583, 15;
	selp.b32 	%r613, 0, %r604, %p92;
	add.s32 	%r686, %r605, %r613;
	setp.ne.s32 	%p93, %r583, 0;
	@%p93 bra 	$L__BB9_16;
	shr.u32 	%r614, %r1, 3;
	and.b32  	%r615, %r614, 124;
	mov.u32 	%r616, _ZZN3cub18CUB_300001_SM_10006detail6reduce28DeviceReduceSingleTileKernelINS2_10policy_hubIiyN4cuda3std3__44plusIiEEE10Policy1000EPiSC_iS9_iiNS7_10__identityEEEvT0_T1_T2_T3_T4_T6_E12temp_storage;
	add.s32 	%r617, %r616, %r615;
	st.shared.u32 	[%r617+8], %r686;
$L__BB9_16:
	bar.sync 	0;
	setp.ne.s32 	%p94, %r1, 0;
	@%p94 bra 	$L__BB9_72;
	ld.shared.u32 	%r618, [_ZZN3cub18CUB_300001_SM_10006detail6reduce28DeviceReduceSingleTileKernelINS2_10policy_hubIiyN4cuda3std3__44plusIiEEE10Policy1000EPiSC_iS9_iiNS7_10__identityEEEvT0_T1_T2_T3_T4_T6_E12temp_storage+12];
	add.s32 	%r619, %r618, %r686;
	ld.shared.u32 	%r620, [_ZZN3cub18CUB_300001_SM_10006detail6reduce28DeviceReduceSingleTileKernelINS2_10policy_hubIiyN4cuda3std3__44plusIiEEE10Policy1000EPiSC_iS9_iiNS7_10__identityEEEvT0_T1_T2_T3_T4_T6_E12temp_storage+16];
	add.s32 	%r621, %r619, %r620;
	ld.shared.u32 	%r622, [_ZZN3cub18CUB_300001_SM_10006detail6reduce28DeviceReduceSingleTileKernelINS2_10policy_hubIiyN4cuda3std3__44plusIiEEE10Policy1000EPiSC_iS9_iiNS7_10__identityEEEvT0_T1_T2_T3_T4_T6_E12temp_storage+20];
	add.s32 	%r623, %r621, %r622;
	ld.shared.u32 	%r624, [_ZZN3cub18CUB_300001_SM_10006detail6reduce28DeviceReduceSingleTileKernelINS2_10policy_hubIiyN4cuda3std3__44plusIiEEE10Policy1000EPiSC_iS9_iiNS7_10__identityEEEvT0_T1_T2_T3_T4_T6_E12temp_storage+24];
	add.s32 	%r625, %r623, %r624;
	ld.shared.u32 	%r626, [_ZZN3cub18CUB_300001_SM_10006detail6reduce28DeviceReduceSingleTileKernelINS2_10policy_hubIiyN4cuda3std3__44plusIiEEE10Policy1000EPiSC_iS9_iiNS7_10__identityEEEvT0_T1_T2_T3_T4_T6_E12temp_storage+28];
	add.s32 	%r627, %r625, %r626;
	ld.shared.u32 	%r628, [_ZZN3cub18CUB_300001_SM_10006detail6reduce28DeviceReduceSingleTileKernelINS2_10policy_hubIiyN4cuda3std3__44plusIiEEE10Policy1000EPiSC_iS9_iiNS7_10__identityEEEvT0_T1_T2_T3_T4_T6_E12temp_storage+32];
	add.s32 	%r629, %r627, %r628;
	ld.shared.u32 	%r630, [_ZZN3cub18CUB_300001_SM_10006detail6reduce28DeviceReduceSingleTileKernelINS2_10policy_hubIiyN4cuda3std3__44plusIiEEE10Policy1000EPiSC_iS9_iiNS7_10__identityEEEvT0_T1_T2_T3_T4_T6_E12temp_storage+36];
	add.s32 	%r686, %r629, %r630;
	bra.uni 	$L__BB9_72;
$L__BB9_18:
	// begin inline asm
	mov.u32 %r520, %laneid;
	// end inline asm
	and.b32  	%r546, %r1, 992;
	add.s32 	%r547, %r546, 32;
	setp.gt.s32 	%p73, %r547, %r120;
	not.b32 	%r548, %r546;
	add.s32 	%r549, %r120, %r548;
	selp.b32 	%r544, %r549, 31, %p73;
	mov.b32 	%r523, 1;
	mov.b32 	%r545, -1;
	// begin inline asm
	shfl.sync.down.b32 %r521, %r644, %r523, %r544, %r545;
	// end inline asm
	setp.lt.s32 	%p74, %r520, %r544;
	selp.b32 	%r550, %r521, 0, %p74;
	add.s32 	%r527, %r550, %r644;
	mov.b32 	%r528, 2;
	// begin inline asm
	shfl.sync.down.b32 %r526, %r527, %r528, %r544, %r545;
	// end inline asm
	add.s32 	%r551, %r520, 2;
	setp.gt.s32 	%p75, %r551, %r544;
	selp.b32 	%r552, 0, %r526, %p75;
	add.s32 	%r532, %r527, %r552;
	mov.b32 	%r533, 4;
	// begin inline asm
	shfl.sync.down.b32 %r531, %r532, %r533, %r544, %r545;
	// end inline asm
	add.s32 	%r553, %r520, 4;
	setp.gt.s32 	%p76, %r553, %r544;
	selp.b32 	%r554, 0, %r531, %p76;
	add.s32 	%r537, %r532, %r554;
	mov.b32 	%r538, 8;
	// begin inline asm
	shfl.sync.down.b32 %r536, %r537, %r538, %r544, %r545;
	// end inline asm
	add.s32 	%r555, %r520, 8;
	setp.gt.s32 	%p77, %r555, %r544;
	selp.b32 	%r556, 0, %r536, %p77;
	add.s32 	%r542, %r537, %r556;
	mov.b32 	%r543, 16;
	// begin inline asm
	shfl.sync.down.b32 %r541, %r542, %r543, %r544, %r545;
	// end inline asm
	add.s32 	%r557, %r520, 16;
	setp.gt.s32 	%p78, %r557, %r544;
	selp.b32 	%r558, 0, %r541, %p78;
	add.s32 	%r686, %r542, %r558;
	setp.ne.s32 	%p79, %r520, 0;
	@%p79 bra 	$L__BB9_20;
	shr.u32 	%r559, %r1, 3;
	and.b32  	%r560, %r559, 124;
	mov.u32 	%r561, _ZZN3cub18CUB_300001_SM_10006detail6reduce28DeviceReduceSingleTileKernelINS2_10policy_hubIiyN4cuda3std3__44plusIiEEE10Policy1000EPiSC_iS9_iiNS7_10__identityEEEvT0_T1_T2_T3_T4_T6_E12temp_storage;
	add.s32 	%r562, %r561, %r560;
	st.shared.u32 	[%r562+8], %r686;
$L__BB9_20:
	bar.sync 	0;
	setp.ne.s32 	%p80, %r1, 0;
	@%p80 bra 	$L__BB9_72;
	setp.gt.s32 	%p81, %r120, 32;
	ld.shared.u32 	%r563, [_ZZN3cub18CUB_300001_SM_10006detail6reduce28DeviceReduceSingleTileKernelINS2_10policy_hubIiyN4cuda3std3__44plusIiEEE10Policy1000EPiSC_iS9_iiNS7_10__identityEEEvT0_T1_T2_T3_T4_T6_E12temp_storage+12];
	selp.b32 	%r564, %r563, 0, %p81;
	add.s32 	%r565, %r564, %r686;
	setp.gt.s32 	%p82, %r120, 64;
	ld.shared.u32 	%r566, [_ZZN3cub18CUB_300001_SM_10006detail6reduce28DeviceReduceSingleTileKernelINS2_10policy_hubIiyN4cuda3std3__44plusIiEEE10Policy1000EPiSC_iS9_iiNS7_10__identityEEEvT0_T1_T2_T3_T4_T6_E12temp_storage+16];
	selp.b32 	%r567, %r566, 0, %p82;
	add.s32 	%r568, %r565, %r567;
	setp.gt.s32 	%p83, %r120, 96;
	ld.shared.u32 	%r569, [_ZZN3cub18CUB_300001_SM_10006detail6reduce28DeviceReduceSingleTileKernelINS2_10policy_hubIiyN4cuda3std3__44plusIiEEE10Policy1000EPiSC_iS9_iiNS7_10__identityEEEvT0_T1_T2_T3_T4_T6_E12temp_storage+20];
	selp.b32 	%r570, %r569, 0, %p83;
	add.s32 	%r571, %r568, %r570;
	setp.gt.s32 	%p84, %r120, 128;
	ld.shared.u32 	%r572, [_ZZN3cub18CUB_300001_SM_10006detail6reduce28DeviceReduceSingleTileKernelINS2_10policy_hubIiyN4cuda3std3__44plusIiEEE10Policy1000EPiSC_iS9_iiNS7_10__identityEEEvT0_T1_T2_T3_T4_T6_E12temp_storage+24];
	selp.b32 	%r573, %r572, 0, %p84;
	add.s32 	%r574, %r571, %r573;
	setp.gt.s32 	%p85, %r120, 160;
	ld.shared.u32 	%r575, [_ZZN3cub18CUB_300001_SM_10006detail6reduce28DeviceReduceSingleTileKernelINS2_10policy_hubIiyN4cuda3std3__44plusIiEEE10Policy1000EPiSC_iS9_iiNS7_10__identityEEEvT0_T1_T2_T3_T4_T6_E12temp_storage+28];
	selp.b32 	%r576, %r575, 0, %p85;
	add.s32 	%r577, %r574, %r576;
	setp.gt.s32 	%p86, %r120, 192;
	ld.shared.u32 	%r578, [_ZZN3cub18CUB_300001_SM_10006detail6reduce28DeviceReduceSingleTileKernelINS2_10policy_hubIiyN4cuda3std3__44plusIiEEE10Policy1000EPiSC_iS9_iiNS7_10__identityEEEvT0_T1_T2_T3_T4_T6_E12temp_storage+32];
	selp.b32 	%r579, %r578, 0, %p86;
	add.s32 	%r580, %r577, %r579;
	setp.gt.s32 	%p87, %r120, 224;
	ld.shared.u32 	%r581, [_ZZN3cub18CUB_300001_SM_10006detail6reduce28DeviceReduceSingleTileKernelINS2_10policy_hubIiyN4cuda3std3__44plusIiEEE10Policy1000EPiSC_iS9_iiNS7_10__identityEEEvT0_T1_T2_T3_T4_T6_E12temp_storage+36];
	selp.b32 	%r582, %r581, 0, %p87;
	add.s32 	%r686, %r580, %r582;
	bra.uni 	$L__BB9_72;
$L__BB9_22:
	mov.u32 	%r26, %tid.x;
	shl.b32 	%r377, %r26, 2;
	mul.wide.u32 	%rd86, %r377, 4;
	add.s64 	%rd76, %rd16, %rd86;
	// begin inline asm
	ld.global.nc.v2.u64 {%rd74, %rd75}, [%rd76];
	// end inline asm
	mov.b64 	{%r378, %r379}, %rd75;
	mov.b64 	{%r380, %r381}, %rd74;
	add.s64 	%rd79, %rd76, 4096;
	// begin inline asm
	ld.global.nc.v2.u64 {%rd77, %rd78}, [%rd79];
	// end inline asm
	mov.b64 	{%r382, %r383}, %rd78;
	mov.b64 	{%r384, %r385}, %rd77;
	add.s64 	%rd82, %rd76, 8192;
	// begin inline asm
	ld.global.nc.v2.u64 {%rd80, %rd81}, [%rd82];
	// end inline asm
	mov.b64 	{%r386, %r387}, %rd81;
	mov.b64 	{%r388, %r389}, %rd80;
	add.s64 	%rd85, %rd76, 12288;
	// begin inline asm
	ld.global.nc.v2.u64 {%rd83, %rd84}, [%rd85];
	// end inline asm
	mov.b64 	{%r390, %r391}, %rd84;
	mov.b64 	{%r392, %r393}, %rd83;
	add.s32 	%r394, %r381, %r380;
	add.s32 	%r395, %r378, %r394;
	add.s32 	%r396, %r379, %r395;
	add.s32 	%r397, %r384, %r396;
	add.s32 	%r398, %r385, %r397;
	add.s32 	%r399, %r382, %r398;
	add.s32 	%r400, %r383, %r399;
	add.s32 	%r401, %r388, %r400;
	add.s32 	%r402, %r389, %r401;
	add.s32 	%r403, %r386, %r402;
	add.s32 	%r404, %r387, %r403;
	add.s32 	%r405, %r392, %r404;
	add.s32 	%r406, %r393, %r405;
	add.s32 	%r407, %r390, %r406;
	add.s32 	%r659, %r391, %r407;
	setp.lt.u32 	%p50, %r120, 8192;
	mov.b32 	%r648, 4096;
	@%p50 bra 	$L__BB9_26;
	add.s32 	%r28, %r120, -4096;
	mov.b32 	%r648, 4096;
$L__BB9_24:
	mul.wide.s32 	%rd99, %r648, 4;
	add.s64 	%rd89, %rd76, %rd99;
	// begin inline asm
	ld.global.nc.v2.u64 {%rd87, %rd88}, [%rd89];
	// end inline asm
	mov.b64 	{%r409, %r410}, %rd88;
	mov.b64 	{%r411, %r412}, %rd87;
	add.s64 	%rd92, %rd89, 4096;
	// begin inline asm
	ld.global.nc.v2.u64 {%rd90, %rd91}, [%rd92];
	// end inline asm
	mov.b64 	{%r413, %r414}, %rd91;
	mov.b64 	{%r415, %r416}, %rd90;
	add.s64 	%rd95, %rd89, 8192;
	// begin inline asm
	ld.global.nc.v2.u64 {%rd93, %rd94}, [%rd95];
	// end inline asm
	mov.b64 	{%r417, %r418}, %rd94;
	mov.b64 	{%r419, %r420}, %rd93;
	add.s64 	%rd98, %rd89, 12288;
	// begin inline asm
	ld.global.nc.v2.u64 {%rd96, %rd97}, [%rd98];
	// end inline asm
	mov.b64 	{%r421, %r422}, %rd97;
	mov.b64 	{%r423, %r424}, %rd96;
	add.s32 	%r425, %r411, %r659;
	add.s32 	%r426, %r412, %r425;
	add.s32 	%r427, %r409, %r426;
	add.s32 	%r428, %r410, %r427;
	add.s32 	%r429, %r415, %r428;
	add.s32 	%r430, %r416, %r429;
	add.s32 	%r431, %r413, %r430;
	add.s32 	%r432, %r414, %r431;
	add.s32 	%r433, %r419, %r432;
	add.s32 	%r434, %r420, %r433;
	add.s32 	%r435, %r417, %r434;
	add.s32 	%r436, %r418, %r435;
	add.s32 	%r437, %r423, %r436;
	add.s32 	%r438, %r424, %r437;
	add.s32 	%r439, %r421, %r438;
	add.s32 	%r659, %r422, %r439;
	sub.s32 	%r440, %r120, %r648;
	setp.lt.s32 	%p51, %r440, 4096;
	@%p51 bra 	$L__BB9_34;
	add.s32 	%r648, %r648, 4096;
	setp.le.s32 	%p52, %r648, %r28;
	@%p52 bra 	$L__BB9_24;
$L__BB9_26:
	setp.le.s32 	%p53, %r120, %r648;
	@%p53 bra 	$L__BB9_34;
	sub.s32 	%r35, %r120, %r648;
	setp.ge.s32 	%p54, %r26, %r35;
	@%p54 bra 	$L__BB9_34;
	not.b32 	%r442, %r26;
	add.s32 	%r443, %r120, %r442;
	sub.s32 	%r36, %r443, %r648;
	and.b32  	%r444, %r36, 768;
	setp.eq.s32 	%p55, %r444, 768;
	mov.u32 	%r653, %r26;
	@%p55 bra 	$L__BB9_31;
	add.s32 	%r650, %r26, %r648;
	shr.u32 	%r445, %r36, 8;
	add.s32 	%r446, %r445, 1;
	and.b32  	%r447, %r446, 3;
	neg.s32 	%r649, %r447;
	mov.u32 	%r653, %r26;
$L__BB9_30:
	.pragma "nounroll";
	mul.wide.u32 	%rd101, %r650, 4;
	add.s64 	%rd100, %rd16, %rd101;
	// begin inline asm
	ld.global.nc.u32 %r448, [%rd100];
	// end inline asm
	add.s32 	%r659, %r448, %r659;
	add.s32 	%r653, %r653, 256;
	add.s32 	%r650, %r650, 256;
	add.s32 	%r649, %r649, 1;
	setp.ne.s32 	%p56, %r649, 0;
	@%p56 bra 	$L__BB9_30;
$L__BB9_31:
	setp.lt.u32 	%p57, %r36, 768;
	@%p57 bra 	$L__BB9_34;
	cvt.u64.u32 	%rd102, %r653;
	cvt.u64.u32 	%rd103, %r648;
	add.s64 	%rd104, %rd102, %rd103;
	shl.b64 	%rd105, %rd104, 2;
	add.s64 	%rd106, %rd105, %rd16;
	add.s64 	%rd122, %rd106, 2048;
	add.s32 	%r656, %r653, %r648;
$L__BB9_33:
	mul.wide.u32 	%rd111, %r656, 4;
	add.s64 	%rd107, %rd16, %rd111;
	// begin inline asm
	ld.global.nc.u32 %r449, [%rd107];
	// end inline asm
	add.s32 	%r453, %r449, %r659;
	add.s64 	%rd108, %rd122, -1024;
	// begin inline asm
	ld.global.nc.u32 %r450, [%rd108];
	// end inline asm
	add.s32 	%r454, %r450, %r453;
	// begin inline asm
	ld.global.nc.u32 %r451, [%rd122];
	// end inline asm
	add.s32 	%r455, %r451, %r454;
	add.s64 	%rd110, %rd122, 1024;
	// begin inline asm
	ld.global.nc.u32 %r452, [%rd110];
	// end inline asm
	add.s32 	%r659, %r452, %r455;
	add.s32 	%r653, %r653, 1024;
	add.s64 	%rd122, %rd122, 4096;
	add.s32 	%r656, %r656, 1024;
	setp.lt.s32 	%p58, %r653, %r35;
	@%p58 bra 	$L__BB9_33;
$L__BB9_34:
	// begin inline asm
	mov.u32 %r456, %laneid;
	// end inline asm
	mov.b32 	%r459, 1;
	mov.b32 	%r480, 31;
	mov.b32 	%r481, -1;
	// begin inline asm
	shfl.sync.down.b32 %r457, %r659, %r459, %r480, %r481;
	// end inline asm
	setp.gt.s32 	%p59, %r456, 30;
	selp.b32 	%r482, 0, %r457, %p59;
	add.s32 	%r463, %r482, %r659;
	mov.b32 	%r464, 2;
	// begin inline asm
	shfl.sync.down.b32 %r462, %r463, %r464, %r480, %r481;
	// end inline asm
	setp.gt.s32 	%p60, %r456, 29;
	selp.b32 	%r483, 0, %r462, %p60;
	add.s32 	%r468, %r463, %r483;
	mov.b32 	%r469, 4;
	// begin inline asm
	shfl.sync.down.b32 %r467, %r468, %r469, %r480, %r481;
	// end inline asm
	setp.gt.s32 	%p61, %r456, 27;
	selp.b32 	%r484, 0, %r467, %p61;
	add.s32 	%r473, %r468, %r484;
	mov.b32 	%r474, 8;
	// begin inline asm
	shfl.sync.down.b32 %r472, %r473, %r474, %r480, %r481;
	// end inline asm
	setp.gt.s32 	%p62, %r456, 23;
	selp.b32 	%r485, 0, %r472, %p62;
	add.s32 	%r478, %r473, %r485;
	mov.b32 	%r479, 16;
	// begin inline asm
	shfl.sync.down.b32 %r477, %r478, %r479, %r480, %r481;
	// end inline asm
	setp.gt.s32 	%p63, %r456, 15;
	selp.b32 	%r486, 0, %r477, %p63;
	add.s32 	%r686, %r478, %r486;
	setp.ne.s32 	%p64, %r456, 0;
	@%p64 bra 	$L__BB9_36;
	shr.u32 	%r487, %r26, 3;
	and.b32  	%r488, %r487, 124;
	mov.u32 	%r489, _ZZN3cub18CUB_300001_SM_10006detail6reduce28DeviceReduceSingleTileKernelINS2_10policy_hubIiyN4cuda3std3__44plusIiEEE10Policy1000EPiSC_iS9_iiNS7_10__identityEEEvT0_T1_T2_T3_T4_T6_E12temp_storage;
	add.s32 	%r490, %r489, %r488;
	st.shared.u32 	[%r490+8], %r686;
$L__BB9_36:
	bar.sync 	0;
	setp.ne.s32 	%p65, %r26, 0;
	@%p65 bra 	$L__BB9_72;
	ld.shared.u32 	%r491, [_ZZN3cub18CUB_300001_SM_10006detail6reduce28DeviceReduceSingleTileKernelINS2_10policy_hubIiyN4cuda3std3__44plusIiEEE10Policy1000EPiSC_iS9_iiNS7_10__identityEEEvT0_T1_T2_T3_T4_T6_E12temp_storage+12];
	add.s32 	%r492, %r491, %r686;
	ld.shared.u32 	%r493, [_ZZN3cub18CUB_300001_SM_10006detail6reduce28DeviceReduceSingleTileKernelINS2_10policy_hubIiyN4cuda3std3__44plusIiEEE10Policy1000EPiSC_iS9_iiNS7_10__identityEEEvT0_T1_T2_T3_T4_T6_E12temp_storage+16];
	add.s32 	%r494, %r492, %r493;
	ld.shared.u32 	%r495, [_ZZN3cub18CUB_300001_SM_10006detail6reduce28DeviceReduceSingleTileKernelINS2_10policy_hubIiyN4cuda3std3__44plusIiEEE10Policy1000EPiSC_iS9_iiNS7_10__identityEEEvT0_T1_T2_T3_T4_T6_E12temp_storage+20];
	add.s32 	%r496, %r494, %r495;
	ld.shared.u32 	%r497, [_ZZN3cub18CUB_300001_SM_10006detail6reduce28DeviceReduceSingleTileKernelINS2_10policy_hubIiyN4cuda3std3__44plusIiEEE10Policy1000EPiSC_iS9_iiNS7_10__identityEEEvT0_T1_T2_T3_T4_T6_E12temp_storage+24];
	add.s32 	%r498, %r496, %r497;
	ld.shared.u32 	%r499, [_ZZN3cub18CUB_300001_SM_10006detail6reduce28DeviceReduceSingleTileKernelINS2_10policy_hubIiyN4cuda3std3__44plusIiEEE10Policy1000EPiSC_iS9_iiNS7_10__identityEEEvT0_T1_T2_T3_T4_T6_E12temp_storage+28];
	add.s32 	%r500, %r498, %r499;
	ld.shared.u32 	%r501, [_ZZN3cub18CUB_300001_SM_10006detail6reduce28DeviceReduceSingleTileKernelINS2_10policy_hubIiyN4cuda3std3__44plusIiEEE10Policy1000EPiSC_iS9_iiNS7_10__identityEEEvT0_T1_T2_T3_T4_T6_E12temp_storage+32];
	add.s32 	%r502, %r500, %r501;
	ld.shared.u32 	%r503, [_ZZN3cub18CUB_300001_SM_10006detail6reduce28DeviceReduceSingleTileKernelINS2_10policy_hubIiyN4cuda3std3__44plusIiEEE10Policy1000EPiSC_iS9_iiNS7_10__identityEEEvT0_T1_T2_T3_T4_T6_E12temp_storage+36];
	add.s32 	%r686, %r502, %r503;
	bra.uni 	$L__BB9_72;
$L__BB9_38:
	setp.gt.s32 	%p3, %r120, 4095;
	@%p3 bra 	$L__BB9_56;
	mov.u32 	%r60, %tid.x;
	setp.ge.s32 	%p20, %r60, %r120;
	mov.b32 	%r670, 0;
	mov.u32 	%r665, %r60;
	@%p20 bra 	$L__BB9_41;
	mul.wide.u32 	%rd66, %r60, 4;
	add.s64 	%rd65, %rd16, %rd66;
	// begin inline asm
	ld.global.nc.u32 %r670, [%rd65];
	// end inline asm
	add.s32 	%r665, %r60, 256;
$L__BB9_41:
	setp.ge.s32 	%p21, %r665, %r120;
	@%p21 bra 	$L__BB9_47;
	not.b32 	%r252, %r665;
	add.s32 	%r65, %r120, %r252;
	and.b32  	%r253, %r65, 768;
	setp.eq.s32 	%p22, %r253, 768;
	@%p22 bra 	$L__BB9_45;
	mul.wide.u32 	%rd67, %r665, 4;
	add.s64 	%rd123, %rd16, %rd67;
	shr.u32 	%r254, %r65, 8;
	add.s32 	%r255, %r254, 1;
	and.b32  	%r256, %r255, 3;
	neg.s32 	%r662, %r256;
$L__BB9_44:
	.pragma "nounroll";
	// begin inline asm
	ld.global.nc.u32 %r257, [%rd123];
	// end inline asm
	add.s32 	%r670, %r257, %r670;
	add.s32 	%r665, %r665, 256;
	add.s64 	%rd123, %rd123, 1024;
	add.s32 	%r662, %r662, 1;
	setp.ne.s32 	%p23, %r662, 0;
	@%p23 bra 	$L__BB9_44;
$L__BB9_45:
	setp.lt.u32 	%p24, %r65, 768;
	@%p24 bra 	$L__BB9_47;
$L__BB9_46:
	mul.wide.s32 	%rd73, %r665, 4;
	add.s64 	%rd69, %rd16, %rd73;
	// begin inline asm
	ld.global.nc.u32 %r258, [%rd69];
	// end inline asm
	add.s32 	%r262, %r258, %r670;
	add.s64 	%rd70, %rd69, 1024;
	// begin inline asm
	ld.global.nc.u32 %r259, [%rd70];
	// end inline asm
	add.s32 	%r263, %r259, %r262;
	add.s64 	%rd71, %rd69, 2048;
	// begin inline asm
	ld.global.nc.u32 %r260, [%rd71];
	// end inline asm
	add.s32 	%r264, %r260, %r263;
	add.s64 	%rd72, %rd69, 3072;
	// begin inline asm
	ld.global.nc.u32 %r261, [%rd72];
	// end inline asm
	add.s32 	%r670, %r261, %r264;
	add.s32 	%r665, %r665, 1024;
	setp.lt.s32 	%p25, %r665, %r120;
	@%p25 bra 	$L__BB9_46;
$L__BB9_47:
	setp.lt.s32 	%p26, %r120, 256;
	@%p26 bra 	$L__BB9_52;
	// begin inline asm
	mov.u32 %r328, %laneid;
	// end inline asm
	mov.b32 	%r331, 1;
	mov.b32 	%r352, 31;
	mov.b32 	%r353, -1;
	// begin inline asm
	shfl.sync.down.b32 %r329, %r670, %r331, %r352, %r353;
	// end inline asm
	setp.gt.s32 	%p42, %r328, 30;
	selp.b32 	%r354, 0, %r329, %p42;
	add.s32 	%r335, %r354, %r670;
	mov.b32 	%r336, 2;
	// begin inline asm
	shfl.sync.down.b32 %r334, %r335, %r336, %r352, %r353;
	// end inline asm
	setp.gt.s32 	%p43, %r328, 29;
	selp.b32 	%r355, 0, %r334, %p43;
	add.s32 	%r340, %r335, %r355;
	mov.b32 	%r341, 4;
	// begin inline asm
	shfl.sync.down.b32 %r339, %r340, %r341, %r352, %r353;
	// end inline asm
	setp.gt.s32 	%p44, %r328, 27;
	selp.b32 	%r356, 0, %r339, %p44;
	add.s32 	%r345, %r340, %r356;
	mov.b32 	%r346, 8;
	// begin inline asm
	shfl.sync.down.b32 %r344, %r345, %r346, %r352, %r353;
	// end inline asm
	setp.gt.s32 	%p45, %r328, 23;
	selp.b32 	%r357, 0, %r344, %p45;
	add.s32 	%r350, %r345, %r357;
	mov.b32 	%r351, 16;
	// begin inline asm
	shfl.sync.down.b32 %r349, %r350, %r351, %r352, %r353;
	// end inline asm
	setp.gt.s32 	%p46, %r328, 15;
	selp.b32 	%r358, 0, %r349, %p46;
	add.s32 	%r686, %r350, %r358;
	setp.ne.s32 	%p47, %r328, 0;
	@%p47 bra 	$L__BB9_50;
	shr.u32 	%r359, %r60, 3;
	and.b32  	%r360, %r359, 124;
	mov.u32 	%r361, _ZZN3cub18CUB_300001_SM_10006detail6reduce28DeviceReduceSingleTileKernelINS2_10policy_hubIiyN4cuda3std3__44plusIiEEE10Policy1000EPiSC_iS9_iiNS7_10__identityEEEvT0_T1_T2_T3_T4_T6_E12temp_storage;
	add.s32 	%r362, %r361, %r360;
	st.shared.u32 	[%r362+8], %r686;
$L__BB9_50:
	bar.sync 	0;
	setp.ne.s32 	%p48, %r60, 0;
	@%p48 bra 	$L__BB9_72;
	ld.shared.u32 	%r363, [_ZZN3cub18CUB_300001_SM_10006detail6reduce28DeviceReduceSingleTileKernelINS2_10policy_hubIiyN4cuda3std3__44plusIiEEE10Policy1000EPiSC_iS9_iiNS7_10__identityEEEvT0_T1_T2_T3_T4_T6_E12temp_storage+12];
	add.s32 	%r364, %r363, %r686;
	ld.shared.u32 	%r365, [_ZZN3cub18CUB_300001_SM_10006detail6reduce28DeviceReduceSingleTileKernelINS2_10policy_hubIiyN4cuda3std3__44plusIiEEE10Policy1000EPiSC_iS9_iiNS7_10__identityEEEvT0_T1_T2_T3_T4_T6_E12temp_storage+16];
	add.s32 	%r366, %r364, %r365;
	ld.shared.u32 	%r367, [_ZZN3cub18CUB_300001_SM_10006detail6reduce28DeviceReduceSingleTileKernelINS2_10policy_hubIiyN4cuda3std3__44plusIiEEE10Policy1000EPiSC_iS9_iiNS7_10__identityEEEvT0_T1_T2_T3_T4_T6_E12temp_storage+20];
	add.s32 	%r368, %r366, %r367;
	ld.shared.u32 	%r369, [_ZZN3cub18CUB_300001_SM_10006detail6reduce28DeviceReduceSingleTileKernelINS2_10policy_hubIiyN4cuda3std3__44plusIiEEE10Policy1000EPiSC_iS9_iiNS7_10__identityEEEvT0_T1_T2_T3_T4_T6_E12temp_storage+24];
	add.s32 	%r370, %r368, %r369;
	ld.shared.u32 	%r371, [_ZZN3cub18CUB_300001_SM_10006detail6reduce28DeviceReduceSingleTileKernelINS2_10policy_hubIiyN4cuda3std3__44plusIiEEE10Policy1000EPiSC_iS9_iiNS7_10__identityEEEvT0_T1_T2_T3_T4_T6_E12temp_storage+28];
	add.s32 	%r372, %r370, %r371;
	ld.shared.u32 	%r373, [_ZZN3cub18CUB_300001_SM_10006detail6reduce28DeviceReduceSingleTileKernelINS2_10policy_hubIiyN4cuda3std3__44plusIiEEE10Policy1000EPiSC_iS9_iiNS7_10__identityEEEvT0_T1_T2_T3_T4_T6_E12temp_storage+32];
	add.s32 	%r374, %r372, %r373;
	ld.shared.u32 	%r375, [_ZZN3cub18CUB_300001_SM_10006detail6reduce28DeviceReduceSingleTileKernelINS2_10policy_hubIiyN4cuda3std3__44plusIiEEE10Policy1000EPiSC_iS9_iiNS7_10__identityEEEvT0_T1_T2_T3_T4_T6_E12temp_storage+36];
	add.s32 	%r686, %r374, %r375;
	bra.uni 	$L__BB9_72;
$L__BB9_52:
	// begin inline asm
	mov.u32 %r265, %laneid;
	// end inline asm
	and.b32  	%r291, %r60, 992;
	add.s32 	%r292, %r291, 32;
	setp.gt.s32 	%p27, %r292, %r120;
	not.b32 	%r293, %r291;
	add.s32 	%r294, %r120, %r293;
	selp.b32 	%r289, %r294, 31, %p27;
	mov.b32 	%r268, 1;
	mov.b32 	%r290, -1;
	// begin inline asm
	shfl.sync.down.b32 %r266, %r670, %r268, %r289, %r290;
	// end inline asm
	setp.lt.s32 	%p28, %r265, %r289;
	selp.b32 	%r295, %r266, 0, %p28;
	add.s32 	%r272, %r295, %r670;
	mov.b32 	%r273, 2;
	// begin inline asm
	shfl.sync.down.b32 %r271, %r272, %r273, %r289, %r290;
	// end inline asm
	add.s32 	%r296, %r265, 2;
	setp.gt.s32 	%p29, %r296, %r289;
	selp.b32 	%r297, 0, %r271, %p29;
	add.s32 	%r277, %r272, %r297;
	mov.b32 	%r278, 4;
	// begin inline asm
	shfl.sync.down.b32 %r276, %r277, %r278, %r289, %r290;
	// end inline asm
	add.s32 	%r298, %r265, 4;
	setp.gt.s32 	%p30, %r298, %r289;
	selp.b32 	%r299, 0, %r276, %p30;
	add.s32 	%r282, %r277, %r299;
	mov.b32 	%r283, 8;
	// begin inline asm
	shfl.sync.down.b32 %r281, %r282, %r283, %r289, %r290;
	// end inline asm
	add.s32 	%r300, %r265, 8;
	setp.gt.s32 	%p31, %r300, %r289;
	selp.b32 	%r301, 0, %r281, %p31;
	add.s32 	%r287, %r282, %r301;
	mov.b32 	%r288, 16;
	// begin inline asm
	shfl.sync.down.b32 %r286, %r287, %r288, %r289, %r290;
	// end inline asm
	add.s32 	%r302, %r265, 16;
	setp.gt.s32 	%p32, %r302, %r289;
	selp.b32 	%r303, 0, %r286, %p32;
	add.s32 	%r686, %r287, %r303;
	setp.ne.s32 	%p33, %r265, 0;
	@%p33 bra 	$L__BB9_54;
	shr.u32 	%r304, %r60, 3;
	and.b32  	%r305, %r304, 124;
	mov.u32 	%r306, _ZZN3cub18CUB_300001_SM_10006detail6reduce28DeviceReduceSingleTileKernelINS2_10policy_hubIiyN4cuda3std3__44plusIiEEE10Policy1000EPiSC_iS9_iiNS7_10__identityEEEvT0_T1_T2_T3_T4_T6_E12temp_storage;
	add.s32 	%r307, %r306, %r305;
	st.shared.u32 	[%r307+8], %r686;
$L__BB9_54:
	bar.sync 	0;
	setp.ne.s32 	%p34, %r60, 0;
	@%p34 bra 	$L__BB9_72;
	setp.gt.s32 	%p35, %r120, 32;
	ld.shared.u32 	%r308, [_ZZN3cub18CUB_300001_SM_10006detail6reduce28DeviceReduceSingleTileKernelINS2_10policy_hubIiyN4cuda3std3__44plusIiEEE10Policy1000EPiSC_iS9_iiNS7_10__identityEEEvT0_T1_T2_T3_T4_T6_E12temp_storage+12];
	selp.b32 	%r309, %r308, 0, %p35;
	add.s32 	%r310, %r309, %r686;
	setp.gt.s32 	%p36, %r120, 64;
	ld.shared.u32 	%r311, [_ZZN3cub18CUB_300001_SM_10006detail6reduce28DeviceReduceSingleTileKernelINS2_10policy_hubIiyN4cuda3std3__44plusIiEEE10Policy1000EPiSC_iS9_iiNS7_10__identityEEEvT0_T1_T2_T3_T4_T6_E12temp_storage+16];
	selp.b32 	%r312, %r311, 0, %p36;
	add.s32 	%r313, %r310, %r312;
	setp.gt.s32 	%p37, %r120, 96;
	ld.shared.u32 	%r314, [_ZZN3cub18CUB_300001_SM_10006detail6reduce28DeviceReduceSingleTileKernelINS2_10policy_hubIiyN4cuda3std3__44plusIiEEE10Policy1000EPiSC_iS9_iiNS7_10__identityEEEvT0_T1_T2_T3_T4_T6_E12temp_storage+20];
	selp.b32 	%r315, %r314, 0, %p37;
	add.s32 	%r316, %r313, %r315;
	setp.gt.s32 	%p38, %r120, 128;
	ld.shared.u32 	%r317, [_ZZN3cub18CUB_300001_SM_10006detail6reduce28DeviceReduceSingleTileKernelINS2_10policy_hubIiyN4cuda3std3__44plusIiEEE10Policy1000EPiSC_iS9_iiNS7_10__identityEEEvT0_T1_T2_T3_T4_T6_E12temp_storage+24];
	selp.b32 	%r318, %r317, 0, %p38;
	add.s32 	%r319, %r316, %r318;
	setp.gt.s32 	%p39, %r120, 160;
	ld.shared.u32 	%r320, [_ZZN3cub18CUB_300001_SM_10006detail6reduce28DeviceReduceSingleTileKernelINS2_10policy_hubIiyN4cuda3std3__44plusIiEEE10Policy1000EPiSC_iS9_iiNS7_10__identityEEEvT0_T1_T2_T3_T4_T6_E12temp_storage+28];
	selp.b32 	%r321, %r320, 0, %p39;
	add.s32 	%r322, %r319, %r321;
	setp.gt.s32 	%p40, %r120, 192;
	ld.shared.u32 	%r323, [_ZZN3cub18CUB_300001_SM_10006detail6reduce28DeviceReduceSingleTileKernelINS2_10policy_hubIiyN4cuda3std3__44plusIiEEE10Policy1000EPiSC_iS9_iiNS7_10__identityEEEvT0_T1_T2_T3_T4_T6_E12temp_storage+32];
	selp.b32 	%r324, %r323, 0, %p40;
	add.s32 	%r325, %r322, %r324;
	setp.gt.s32 	%p41, %r120, 224;
	ld.shared.u32 	%r326, [_ZZN3cub18CUB_300001_SM_10006detail6reduce28DeviceReduceSingleTileKernelINS2_10policy_hubIiyN4cuda3std3__44plusIiEEE10Policy1000EPiSC_iS9_iiNS7_10__identityEEEvT0_T1_T2_T3_T4_T6_E12temp_storage+36];
	selp.b32 	%r327, %r326, 0, %p41;
	add.s32 	%r686, %r325, %r327;
	bra.uni 	$L__BB9_72;
$L__BB9_56:
	mov.u32 	%r85, %tid.x;
	mul.wide.u32 	%rd35, %r85, 4;
	add.s64 	%rd19, %rd16, %rd35;
	// begin inline asm
	ld.global.nc.u32 %r122, [%rd19];
	// end inline asm
	add.s64 	%rd20, %rd19, 1024;
	// begin inline asm
	ld.global.nc.u32 %r123, [%rd20];
	// end inline asm
	add.s64 	%rd21, %rd19, 2048;
	// begin inline asm
	ld.global.nc.u32 %r124, [%rd21];
	// end inline asm
	add.s64 	%rd22, %rd19, 3072;
	// begin inline asm
	ld.global.nc.u32 %r125, [%rd22];
	// end inline asm
	add.s64 	%rd23, %rd19, 4096;
	// begin inline asm
	ld.global.nc.u32 %r126, [%rd23];
	// end inline asm
	add.s64 	%rd24, %rd19, 5120;
	// begin inline asm
	ld.global.nc.u32 %r127, [%rd24];
	// end inline asm
	add.s64 	%rd25, %rd19, 6144;
	// begin inline asm
	ld.global.nc.u32 %r128, [%rd25];
	// end inline asm
	add.s64 	%rd26, %rd19, 7168;
	// begin inline asm
	ld.global.nc.u32 %r129, [%rd26];
	// end inline asm
	add.s64 	%rd27, %rd19, 8192;
	// begin inline asm
	ld.global.nc.u32 %r130, [%rd27];
	// end inline asm
	add.s64 	%rd28, %rd19, 9216;
	// begin inline asm
	ld.global.nc.u32 %r131, [%rd28];
	// end inline asm
	add.s64 	%rd29, %rd19, 10240;
	// begin inline asm
	ld.global.nc.u32 %r132, [%rd29];
	// end inline asm
	add.s64 	%rd30, %rd19, 11264;
	// begin inline asm
	ld.global.nc.u32 %r133, [%rd30];
	// end inline asm
	add.s64 	%rd31, %rd19, 12288;
	// begin inline asm
	ld.global.nc.u32 %r134, [%rd31];
	// end inline asm
	add.s64 	%rd32, %rd19, 13312;
	// begin inline asm
	ld.global.nc.u32 %r135, [%rd32];
	// end inline asm
	add.s64 	%rd33, %rd19, 14336;
	// begin inline asm
	ld.global.nc.u32 %r136, [%rd33];
	// end inline asm
	add.s64 	%rd34, %rd19, 15360;
	// begin inline asm
	ld.global.nc.u32 %r137, [%rd34];
	// end inline asm
	add.s32 	%r139, %r123, %r122;
	add.s32 	%r140, %r124, %r139;
	add.s32 	%r141, %r125, %r140;
	add.s32 	%r142, %r126, %r141;
	add.s32 	%r143, %r127, %r142;
	add.s32 	%r144, %r128, %r143;
	add.s32 	%r145, %r129, %r144;
	add.s32 	%r146, %r130, %r145;
	add.s32 	%r147, %r131, %r146;
	add.s32 	%r148, %r132, %r147;
	add.s32 	%r149, %r133, %r148;
	add.s32 	%r150, %r134, %r149;
	add.s32 	%r151, %r135, %r150;
	add.s32 	%r152, %r136, %r151;
	add.s32 	%r685, %r137, %r152;
	setp.lt.u32 	%p4, %r120, 8192;
	mov.b32 	%r674, 4096;
	@%p4 bra 	$L__BB9_60;
	add.s32 	%r87, %r120, -4096;
	mov.b32 	%r674, 4096;
$L__BB9_58:
	mul.wide.s32 	%rd52, %r674, 4;
	add.s64 	%rd36, %rd19, %rd52;
	// begin inline asm
	ld.global.nc.u32 %r154, [%rd36];
	// end inline asm
	add.s64 	%rd37, %rd36, 1024;
	// begin inline asm
	ld.global.nc.u32 %r155, [%rd37];
	// end inline asm
	add.s64 	%rd38, %rd36, 2048;
	// begin inline asm
	ld.global.nc.u32 %r156, [%rd38];
	// end inline asm
	add.s64 	%rd39, %rd36, 3072;
	// begin inline asm
	ld.global.nc.u32 %r157, [%rd39];
	// end inline asm
	add.s64 	%rd40, %rd36, 4096;
	// begin inline asm
	ld.global.nc.u32 %r158, [%rd40];
	// end inline asm
	add.s64 	%rd41, %rd36, 5120;
	// begin inline asm
	ld.global.nc.u32 %r159, [%rd41];
	// end inline asm
	add.s64 	%rd42, %rd36, 6144;
	// begin inline asm
	ld.global.nc.u32 %r160, [%rd42];
	// end inline asm
	add.s64 	%rd43, %rd36, 7168;
	// begin inline asm
	ld.global.nc.u32 %r161, [%rd43];
	// end inline asm
	add.s64 	%rd44, %rd36, 8192;
	// begin inline asm
	ld.global.nc.u32 %r162, [%rd44];
	// end inline asm
	add.s64 	%rd45, %rd36, 9216;
	// begin inline asm
	ld.global.nc.u32 %r163, [%rd45];
	// end inline asm
	add.s64 	%rd46, %rd36, 10240;
	// begin inline asm
	ld.global.nc.u32 %r164, [%rd46];
	// end inline asm
	add.s64 	%rd47, %rd36, 11264;
	// begin inline asm
	ld.global.nc.u32 %r165, [%rd47];
	// end inline asm
	add.s64 	%rd48, %rd36, 12288;
	// begin inline asm
	ld.global.nc.u32 %r166, [%rd48];
	// end inline asm
	add.s64 	%rd49, %rd36, 13312;
	// begin inline asm
	ld.global.nc.u32 %r167, [%rd49];
	// end inline asm
	add.s64 	%rd50, %rd36, 14336;
	// begin inline asm
	ld.global.nc.u32 %r168, [%rd50];
	// end inline asm
	add.s64 	%rd51, %rd36, 15360;
	// begin inline asm
	ld.global.nc.u32 %r169, [%rd51];
	// end inline asm
	add.s32 	%r170, %r154, %r685;
	add.s32 	%r171, %r155, %r170;
	add.s32 	%r172, %r156, %r171;
	add.s32 	%r173, %r157, %r172;
	add.s32 	%r174, %r158, %r173;
	add.s32 	%r175, %r159, %r174;
	add.s32 	%r176, %r160, %r175;
	add.s32 	%r177, %r161, %r176;
	add.s32 	%r178, %r162, %r177;
	add.s32 	%r179, %r163, %r178;
	add.s32 	%r180, %r164, %r179;
	add.s32 	%r181, %r165, %r180;
	add.s32 	%r182, %r166, %r181;
	add.s32 	%r183, %r167, %r182;
	add.s32 	%r184, %r168, %r183;
	add.s32 	%r685, %r169, %r184;
	sub.s32 	%r185, %r120, %r674;
	setp.lt.s32 	%p5, %r185, 4096;
	@%p5 bra 	$L__BB9_68;
	add.s32 	%r674, %r674, 4096;
	setp.le.s32 	%p6, %r674, %r87;
	@%p6 bra 	$L__BB9_58;
$L__BB9_60:
	setp.le.s32 	%p7, %r120, %r674;
	@%p7 bra 	$L__BB9_68;
	sub.s32 	%r94, %r120, %r674;
	setp.ge.s32 	%p8, %r85, %r94;
	@%p8 bra 	$L__BB9_68;
	not.b32 	%r187, %r85;
	add.s32 	%r188, %r120, %r187;
	sub.s32 	%r95, %r188, %r674;
	and.b32  	%r189, %r95, 768;
	setp.eq.s32 	%p9, %r189, 768;
	mov.u32 	%r679, %r85;
	@%p9 bra 	$L__BB9_65;
	add.s32 	%r676, %r85, %r674;
	shr.u32 	%r190, %r95, 8;
	add.s32 	%r191, %r190, 1;
	and.b32  	%r192, %r191, 3;
	neg.s32 	%r675, %r192;
	mov.u32 	%r679, %r85;
$L__BB9_64:
	.pragma "nounroll";
	mul.wide.u32 	%rd54, %r676, 4;
	add.s64 	%rd53, %rd16, %rd54;
	// begin inline asm
	ld.global.nc.u32 %r193, [%rd53];
	// end inline asm
	add.s32 	%r685, %r193, %r685;
	add.s32 	%r679, %r679, 256;
	add.s32 	%r676, %r676, 256;
	add.s32 	%r675, %r675, 1;
	setp.ne.s32 	%p10, %r675, 0;
	@%p10 bra 	$L__BB9_64;
$L__BB9_65:
	setp.lt.u32 	%p11, %r95, 768;
	@%p11 bra 	$L__BB9_68;
	cvt.u64.u32 	%rd55, %r679;
	cvt.u64.u32 	%rd56, %r674;
	add.s64 	%rd57, %rd55, %rd56;
	shl.b64 	%rd58, %rd57, 2;
	add.s64 	%rd59, %rd58, %rd16;
	add.s64 	%rd124, %rd59, 2048;
	add.s32 	%r682, %r679, %r674;
$L__BB9_67:
	mul.wide.u32 	%rd64, %r682, 4;
	add.s64 	%rd60, %rd16, %rd64;
	// begin inline asm
	ld.global.nc.u32 %r194, [%rd60];
	// end inline asm
	add.s32 	%r198, %r194, %r685;
	add.s64 	%rd61, %rd124, -1024;
	// begin inline asm
	ld.global.nc.u32 %r195, [%rd61];
	// end inline asm
	add.s32 	%r199, %r195, %r198;
	// begin inline asm
	ld.global.nc.u32 %r196, [%rd124];
	// end inline asm
	add.s32 	%r200, %r196, %r199;
	add.s64 	%rd63, %rd124, 1024;
	// begin inline asm
	ld.global.nc.u32 %r197, [%rd63];
	// end inline asm
	add.s32 	%r685, %r197, %r200;
	add.s32 	%r679, %r679, 1024;
	add.s64 	%rd124, %rd124, 4096;
	add.s32 	%r682, %r682, 1024;
	setp.lt.s32 	%p12, %r679, %r94;
	@%p12 bra 	$L__BB9_67;
$L__BB9_68:
	// begin inline asm
	mov.u32 %r201, %laneid;
	// end inline asm
	mov.b32 	%r204, 1;
	mov.b32 	%r225, 31;
	mov.b32 	%r226, -1;
	// begin inline asm
	shfl.sync.down.b32 %r202, %r685, %r204, %r225, %r226;
	// end inline asm
	setp.gt.s32 	%p13, %r201, 30;
	selp.b32 	%r227, 0, %r202, %p13;
	add.s32 	%r208, %r227, %r685;
	mov.b32 	%r209, 2;
	// begin inline asm
	shfl.sync.down.b32 %r207, %r208, %r209, %r225, %r226;
	// end inline asm
	setp.gt.s32 	%p14, %r201, 29;
	selp.b32 	%r228, 0, %r207, %p14;
	add.s32 	%r213, %r208, %r228;
	mov.b32 	%r214, 4;
	// begin inline asm
	shfl.sync.down.b32 %r212, %r213, %r214, %r225, %r226;
	// end inline asm
	setp.gt.s32 	%p15, %r201, 27;
	selp.b32 	%r229, 0, %r212, %p15;
	add.s32 	%r218, %r213, %r229;
	mov.b32 	%r219, 8;
	// begin inline asm
	shfl.sync.down.b32 %r217, %r218, %r219, %r225, %r226;
	// end inline asm
	setp.gt.s32 	%p16, %r201, 23;
	selp.b32 	%r230, 0, %r217, %p16;
	add.s32 	%r223, %r218, %r230;
	mov.b32 	%r224, 16;
	// begin inline asm
	shfl.sync.down.b32 %r222, %r223, %r224, %r225, %r226;
	// end inline asm
	setp.gt.s32 	%p17, %r201, 15;
	selp.b32 	%r231, 0, %r222, %p17;
	add.s32 	%r686, %r223, %r231;
	setp.ne.s32 	%p18, %r201, 0;
	@%p18 bra 	$L__BB9_70;
	shr.u32 	%r232, %r85, 3;
	and.b32  	%r233, %r232, 124;
	mov.u32 	%r234, _ZZN3cub18CUB_300001_SM_10006detail6reduce28DeviceReduceSingleTileKernelINS2_10policy_hubIiyN4cuda3std3__44plusIiEEE10Policy1000EPiSC_iS9_iiNS7_10__identityEEEvT0_T1_T2_T3_T4_T6_E12temp_storage;
	add.s32 	%r235, %r234, %r233;
	st.shared.u32 	[%r235+8], %r686;
$L__BB9_70:
	bar.sync 	0;
	setp.ne.s32 	%p19, %r85, 0;
	@%p19 bra 	$L__BB9_72;
	ld.shared.u32 	%r236, [_ZZN3cub18CUB_300001_SM_10006detail6reduce28DeviceReduceSingleTileKernelINS2_10policy_hubIiyN4cuda3std3__44plusIiEEE10Policy1000EPiSC_iS9_iiNS7_10__identityEEEvT0_T1_T2_T3_T4_T6_E12temp_storage+12];
	add.s32 	%r237, %r236, %r686;
	ld.shared.u32 	%r238, [_ZZN3cub18CUB_300001_SM_10006detail6reduce28DeviceReduceSingleTileKernelINS2_10policy_hubIiyN4cuda3std3__44plusIiEEE10Policy1000EPiSC_iS9_iiNS7_10__identityEEEvT0_T1_T2_T3_T4_T6_E12temp_storage+16];
	add.s32 	%r239, %r237, %r238;
	ld.shared.u32 	%r240, [_ZZN3cub18CUB_300001_SM_10006detail6reduce28DeviceReduceSingleTileKernelINS2_10policy_hubIiyN4cuda3std3__44plusIiEEE10Policy1000EPiSC_iS9_iiNS7_10__identityEEEvT0_T1_T2_T3_T4_T6_E12temp_storage+20];
	add.s32 	%r241, %r239, %r240;
	ld.shared.u32 	%r242, [_ZZN3cub18CUB_300001_SM_10006detail6reduce28DeviceReduceSingleTileKernelINS2_10policy_hubIiyN4cuda3std3__44plusIiEEE10Policy1000EPiSC_iS9_iiNS7_10__identityEEEvT0_T1_T2_T3_T4_T6_E12temp_storage+24];
	add.s32 	%r243, %r241, %r242;
	ld.shared.u32 	%r244, [_ZZN3cub18CUB_300001_SM_10006detail6reduce28DeviceReduceSingleTileKernelINS2_10policy_hubIiyN4cuda3std3__44plusIiEEE10Policy1000EPiSC_iS9_iiNS7_10__identityEEEvT0_T1_T2_T3_T4_T6_E12temp_storage+28];
	add.s32 	%r245, %r243, %r244;
	ld.shared.u32 	%r246, [_ZZN3cub18CUB_300001_SM_10006detail6reduce28DeviceReduceSingleTileKernelINS2_10policy_hubIiyN4cuda3std3__44plusIiEEE10Policy1000EPiSC_iS9_iiNS7_10__identityEEEvT0_T1_T2_T3_T4_T6_E12temp_storage+32];
	add.s32 	%r247, %r245, %r246;
	ld.shared.u32 	%r248, [_ZZN3cub18CUB_300001_SM_10006detail6reduce28DeviceReduceSingleTileKernelINS2_10policy_hubIiyN4cuda3std3__44plusIiEEE10Policy1000EPiSC_iS9_iiNS7_10__identityEEEvT0_T1_T2_T3_T4_T6_E12temp_storage+36];
	add.s32 	%r686, %r247, %r248;
$L__BB9_72:
	mov.u32 	%r631, %tid.x;
	setp.ne.s32 	%p95, %r631, 0;
	@%p95 bra 	$L__BB9_74;
	add.s32 	%r632, %r686, %r121;
	st.global.u32 	[%rd1], %r632;
$L__BB9_74:
	ret;

}


// ===== COMPILED SASS (sm_100) =====

	.target	sm_100

	.elftype	@"ET_EXEC"


//--------------------- .note.nv.tkinfo           --------------------------
	.section	.note.nv.tkinfo,"",@"SHT_NOTE"
	.sectionflags	@"SHF_NOTE_NV_TKINFO"
	.tkinfo
        /*0018*/ 	.word	0x00000002
        /*0030*/ 	.string	""
        /*0030*/ 	.string	"ptxas"
        /*0030*/ 	.string	"Cuda compilation tools, release 13.0, V13.0.88"
        /*0030*/ 	.string	"Build cuda_13.0.r13.0/compiler.36424714_0"
        /*0030*/ 	.string	"-arch sm_100 -m 64 "



//--------------------- .note.nv.cuinfo           --------------------------
	.section	.note.nv.cuinfo,"",@"SHT_NOTE"
	.sectionflags	@"SHF_NOTE_NV_CUINFO"
        /*0018*/ 	.short	0x0002
        /*001a*/ 	.short	0x0064
        /*001c*/ 	.short	0x0082
	.zero		2


//--------------------- .nv.info                  --------------------------
	.section	.nv.info,"",@"SHT_CUDA_INFO"
	.align	4


	//----- nvinfo : EIATTR_REGCOUNT
	.align		4
        /*0000*/ 	.byte	0x04, 0x2f
        /*0002*/ 	.short	(.L_46 - .L_45)
	.align		4
.L_45:
        /*0004*/ 	.word	index@(_Z6reduceILi256EEvN4cuda3std3__44spanIKiLm18446744073709551615EEENS3_IiLm18446744073709551615EEE)
        /*0008*/ 	.word	0x00000010


	//----- nvinfo : EIATTR_FRAME_SIZE
	.align		4
.L_46:
        /*000c*/ 	.byte	0x04, 0x11
        /*000e*/ 	.short	(.L_48 - .L_47)
	.align		4
.L_47:
        /*0010*/ 	.word	index@(_Z6reduceILi256EEvN4cuda3std3__44spanIKiLm18446744073709551615EEENS3_IiLm18446744073709551615EEE)
        /*0014*/ 	.word	0x00000000


	//----- nvinfo : EIATTR_REGCOUNT
	.align		4
.L_48:
        /*0018*/ 	.byte	0x04, 0x2f
        /*001a*/ 	.short	(.L_50 - .L_49)
	.align		4
.L_49:
        /*001c*/ 	.word	index@(_ZN3cub18CUB_300001_SM_10006detail11EmptyKernelIvEEvv)
        /*0020*/ 	.word	0x00000004


	//----- nvinfo : EIATTR_FRAME_SIZE
	.align		4
.L_50:
        /*0024*/ 	.byte	0x04, 0x11
        /*0026*/ 	.short	(.L_52 - .L_51)
	.align		4
.L_51:
        /*0028*/ 	.word	index@(_ZN3cub18CUB_300001_SM_10006detail11EmptyKernelIvEEvv)
        /*002c*/ 	.word	0x00000000


	//----- nvinfo : EIATTR_REGCOUNT
	.align		4
.L_52:
        /*0030*/ 	.byte	0x04, 0x2f
        /*0032*/ 	.short	(.L_54 - .L_53)
	.align		4
.L_53:
        /*0034*/ 	.word	index@(_ZN3cub18CUB_300001_SM_10006detail8for_each13static_kernelINS2_12policy_hub_t12policy_500_tEmN6thrust24THRUST_300001_SM_1000_NS8cuda_cub20__uninitialized_fill7functorINS7_10device_ptrIiEEiEEEEvT0_T1_)
        /*0038*/ 	.word	0x00000008


	//----- nvinfo : EIATTR_FRAME_SIZE
	.align		4
.L_54:
        /*003c*/ 	.byte	0x04, 0x11
        /*003e*/ 	.short	(.L_56 - .L_55)
	.align		4
.L_55:
        /*0040*/ 	.word	index@(_ZN3cub18CUB_300001_SM_10006detail8for_each13static_kernelINS2_12policy_hub_t12policy_500_tEmN6thrust24THRUST_300001_SM_1000_NS8cuda_cub20__uninitialized_fill7functorINS7_10device_ptrIiEEiEEEEvT0_T1_)
        /*0044*/ 	.word	0x00000000


	//----- nvinfo : EIATTR_REGCOUNT
	.align		4
.L_56:
        /*0048*/ 	.byte	0x04, 0x2f
        /*004a*/ 	.short	(.L_58 - .L_57)
	.align		4
.L_57:
        /*004c*/ 	.word	index@(_ZN3cub18CUB_300001_SM_10006detail8for_each13static_kernelINS2_12policy_hub_t12policy_500_tElN6thrust24THRUST_300001_SM_1000_NS8cuda_cub6__fill7functorINS7_6detail15normal_iteratorINS7_10device_ptrIiEEEEiEEEEvT0_T1_)
        /*0050*/ 	.word	0x00000008


	//----- nvinfo : EIATTR_FRAME_SIZE
	.align		4
.L_58:
        /*0054*/ 	.byte	0x04, 0x11
        /*0056*/ 	.short	(.L_60 - .L_59)
	.align		4
.L_59:
        /*0058*/ 	.word	index@(_ZN3cub18CUB_300001_SM_10006detail8for_each13static_kernelINS2_12policy_hub_t12policy_500_tElN6thrust24THRUST_300001_SM_1000_NS8cuda_cub6__fill7functorINS7_6detail15normal_iteratorINS7_10device_ptrIiEEEEiEEEEvT0_T1_)
        /*005c*/ 	.word	0x00000000


	//----- nvinfo : EIATTR_REGCOUNT
	.align		4
.L_60:
        /*0060*/ 	.byte	0x04, 0x2f
        /*0062*/ 	.short	(.L_62 - .L_61)
	.align		4
.L_61:
        /*0064*/ 	.word	index@(_ZN3cub18CUB_300001_SM_10006detail6reduce28DeviceReduceSingleTileKernelINS2_10policy_hubIijN4cuda3std3__44plusIiEEE10Policy1000EN6thrust24THRUST_300001_SM_1000_NS6detail15normal_iteratorINSD_10device_ptrIiEEEEPijS9_iiNS7_10__identityEEEvT0_T1_T2_T3_T4_T6_)
        /*0068*/ 	.word	0x00000020


	//----- nvinfo : EIATTR_FRAME_SIZE
	.align		4
.L_62:
        /*006c*/ 	.byte	0x04, 0x11
        /*006e*/ 	.short	(.L_64 - .L_63)
	.align		4
.L_63:
        /*0070*/ 	.word	index@(_ZN3cub18CUB_300001_SM_10006detail6reduce28DeviceReduceSingleTileKernelINS2_10policy_hubIijN4cuda3std3__44plusIiEEE10Policy1000EN6thrust24THRUST_300001_SM_1000_NS6detail15normal_iteratorINSD_10device_ptrIiEEEEPijS9_iiNS7_10__identityEEEvT0_T1_T2_T3_T4_T6_)
        /*0074*/ 	.word	0x00000000


	//----- nvinfo : EIATTR_REGCOUNT
	.align		4
.L_64:
        /*0078*/ 	.byte	0x04, 0x2f
        /*007a*/ 	.short	(.L_66 - .L_65)
	.align		4
.L_65:
        /*007c*/ 	.word	index@(_ZN3cub18CUB_300001_SM_10006detail6reduce18DeviceReduceKernelINS2_10policy_hubIijN4cuda3std3__44plusIiEEE10Policy1000EN6thrust24THRUST_300001_SM_1000_NS6detail15normal_iteratorINSD_10device_ptrIiEEEEjS9_iNS7_10__identityEEEvT0_PT3_T1_NS0_13GridEvenShareISN_EET2_T4_)
        /*0080*/ 	.word	0x00000020


	//----- nvinfo : EIATTR_FRAME_SIZE
	.align		4
.L_66:
        /*0084*/ 	.byte	0x04, 0x11
        /*0086*/ 	.short	(.L_68 - .L_67)
	.align		4
.L_67:
        /*0088*/ 	.word	index@(_ZN3cub18CUB_300001_SM_10006detail6reduce18DeviceReduceKernelINS2_10policy_hubIijN4cuda3std3__44plusIiEEE10Policy1000EN6thrust24THRUST_300001_SM_1000_NS6detail15normal_iteratorINSD_10device_ptrIiEEEEjS9_iNS7_10__identityEEEvT0_PT3_T1_NS0_13GridEvenShareISN_EET2_T4_)
        /*008c*/ 	.word	0x00000000


	//----- nvinfo : EIATTR_REGCOUNT
	.align		4
.L_68:
        /*0090*/ 	.byte	0x04, 0x2f
        /*0092*/ 	.short	(.L_70 - .L_69)
	.align		4
.L_69:
        /*0094*/ 	.word	index@(_ZN3cub18CUB_300001_SM_10006detail6reduce28DeviceReduceSingleTileKernelINS2_10policy_hubIijN4cuda3std3__44plusIiEEE10Policy1000EPiSC_iS9_iiNS7_10__identityEEEvT0_T1_T2_T3_T4_T6_)
        /*0098*/ 	.word	0x00000020


	//----- nvinfo : EIATTR_FRAME_SIZE
	.align		4
.L_70:
        /*009c*/ 	.byte	0x04, 0x11
        /*009e*/ 	.short	(.L_72 - .L_71)
	.align		4
.L_71:
        /*00a0*/ 	.word	index@(_ZN3cub18CUB_300001_SM_10006detail6reduce28DeviceReduceSingleTileKernelINS2_10policy_hubIijN4cuda3std3__44plusIiEEE10Policy1000EPiSC_iS9_iiNS7_10__identityEEEvT0_T1_T2_T3_T4_T6_)
        /*00a4*/ 	.word	0x00000000


	//----- nvinfo : EIATTR_REGCOUNT
	.align		4
.L_72:
        /*00a8*/ 	.byte	0x04, 0x2f
        /*00aa*/ 	.short	(.L_74 - .L_73)
	.align		4
.L_73:
        /*00ac*/ 	.word	index@(_ZN3cub18CUB_300001_SM_10006detail6reduce28DeviceReduceSingleTileKernelINS2_10policy_hubIiyN4cuda3std3__44plusIiEEE10Policy1000EN6thrust24THRUST_300001_SM_1000_NS6detail15normal_iteratorINSD_10device_ptrIiEEEEPiyS9_iiNS7_10__identityEEEvT0_T1_T2_T3_T4_T6_)
        /*00b0*/ 	.word	0x0000001f


	//----- nvinfo : EIATTR_FRAME_SIZE
	.align		4
.L_74:
        /*00b4*/ 	.byte	0x04, 0x11
        /*00b6*/ 	.short	(.L_76 - .L_75)
	.align		4
.L_75:
        /*00b8*/ 	.word	index@(_ZN3cub18CUB_300001_SM_10006detail6reduce28DeviceReduceSingleTileKernelINS2_10policy_hubIiyN4cuda3std3__44plusIiEEE10Policy1000EN6thrust24THRUST_300001_SM_1000_NS6detail15normal_iteratorINSD_10device_ptrIiEEEEPiyS9_iiNS7_10__identityEEEvT0_T1_T2_T3_T4_T6_)
        /*00bc*/ 	.word	0x00000000


	//----- nvinfo : EIATTR_REGCOUNT
	.align		4
.L_76:
        /*00c0*/ 	.byte	0x04, 0x2f
        /*00c2*/ 	.short	(.L_78 - .L_77)
	.align		4
.L_77:
        /*00c4*/ 	.word	index@(_ZN3cub18CUB_300001_SM_10006detail6reduce18DeviceReduceKernelINS2_10policy_hubIiyN4cuda3std3__44plusIiEEE10Policy1000EN6thrust24THRUST_300001_SM_1000_NS6detail15normal_iteratorINSD_10device_ptrIiEEEEyS9_iNS7_10__identityEEEvT0_PT3_T1_NS0_13GridEvenShareISN_EET2_T4_)
        /*00c8*/ 	.word	0x0000001e


	//----- nvinfo : EIATTR_FRAME_SIZE
	.align		4
.L_78:
        /*00cc*/ 	.byte	0x04, 0x11
        /*00ce*/ 	.short	(.L_80 - .L_79)
	.align		4
.L_79:
        /*00d0*/ 	.word	index@(_ZN3cub18CUB_300001_SM_10006detail6reduce18DeviceReduceKernelINS2_10policy_hubIiyN4cuda3std3__44plusIiEEE10Policy1000EN6thrust24THRUST_300001_SM_1000_NS6detail15normal_iteratorINSD_10device_ptrIiEEEEyS9_iNS7_10__identityEEEvT0_PT3_T1_NS0_13GridEvenShareISN_EET2_T4_)
        /*00d4*/ 	.word	0x00000000


	//----- nvinfo : EIATTR_REGCOUNT
	.align		4
.L_80:
        /*00d8*/ 	.byte	0x04, 0x2f
        /*00da*/ 	.short	(.L_82 - .L_81)
	.align		4
.L_81:
        /*00dc*/ 	.word	index@(_ZN3cub18CUB_300001_SM_10006detail6reduce28DeviceReduceSingleTileKernelINS2_10policy_hubIiyN4cuda3std3__44plusIiEEE10Policy1000EPiSC_iS9_iiNS7_10__identityEEEvT0_T1_T2_T3_T4_T6_)
        /*00e0*/ 	.word	0x00000020


	//----- nvinfo : EIATTR_FRAME_SIZE
	.align		4
.L_82:
        /*00e4*/ 	.byte	0x04, 0x11
        /*00e6*/ 	.short	(.L_84 - .L_83)
	.align		4
.L_83:
        /*00e8*/ 	.word	index@(_ZN3cub18CUB_300001_SM_10006detail6reduce28DeviceReduceSingleTileKernelINS2_10policy_hubIiyN4cuda3std3__44plusIiEEE10Policy1000EPiSC_iS9_iiNS7_10__identityEEEvT0_T1_T2_T3_T4_T6_)
        /*00ec*/ 	.word	0x00000000


	//----- nvinfo : EIATTR_MIN_STACK_SIZE
	.align		4
.L_84:
        /*00f0*/ 	.byte	0x04, 0x12
        /*00f2*/ 	.short	(.L_86 - .L_85)
	.align		4
.L_85:
        /*00f4*/ 	.word	index@(_ZN3cub18CUB_300001_SM_10006detail6reduce28DeviceReduceSingleTileKernelINS2_10policy_hubIiyN4cuda3std3__44plusIiEEE10Policy1000EPiSC_iS9_iiNS7_10__identityEEEvT0_T1_T2_T3_T4_T6_)
        /*00f8*/ 	.word	0x00000000


	//----- nvinfo : EIATTR_MIN_STACK_SIZE
	.align		4
.L_86:
        /*00fc*/ 	.byte	0x04, 0x12
        /*00fe*/ 	.short	(.L_88 - .L_87)
	.align		4
.L_87:
        /*0100*/ 	.word	index@(_ZN3cub18CUB_300001_SM_10006detail6reduce18DeviceReduceKernelINS2_10policy_hubIiyN4cuda3std3__44plusIiEEE10Policy1000EN6thrust24THRUST_300001_SM_1000_NS6detail15normal_iteratorINSD_10device_ptrIiEEEEyS9_iNS7_10__identityEEEvT0_PT3_T1_NS0_13GridEvenShareISN_EET2_T4_)
        /*0104*/ 	.word	0x00000000


	//----- nvinfo : EIATTR_MIN_STACK_SIZE
	.align		4
.L_88:
        /*0108*/ 	.byte	0x04, 0x12
        /*010a*/ 	.short	(.L_90 - .L_89)
	.align		4
.L_89:
        /*010c*/ 	.word	index@(_ZN3cub18CUB_300001_SM_10006detail6reduce28DeviceReduceSingleTileKernelINS2_10policy_hubIiyN4cuda3std3__44plusIiEEE10Policy1000EN6thrust24THRUST_300001_SM_1000_NS6detail15normal_iteratorINSD_10device_ptrIiEEEEPiyS9_iiNS7_10__identityEEEvT0_T1_T2_T3_T4_T6_)
        /*0110*/ 	.word	0x00000000


	//----- nvinfo : EIATTR_MIN_STACK_SIZE
	.align		4
.L_90:
        /*0114*/ 	.byte	0x04, 0x12
        /*0116*/ 	.short	(.L_92 - .L_91)
	.align		4
.L_91:
        /*0118*/ 	.word	index@(_ZN3cub18CUB_300001_SM_10006detail6reduce28DeviceReduceSingleTileKernelINS2_10policy_hubIijN4cuda3std3__44plusIiEEE10Policy1000EPiSC_iS9_iiNS7_10__identityEEEvT0_T1_T2_T3_T4_T6_)
        /*011c*/ 	.word	0x00000000


	//----- nvinfo : EIATTR_MIN_STACK_SIZE
	.align		4
.L_92:
        /*0120*/ 	.byte	0x04, 0x12
        /*0122*/ 	.short	(.L_94 - .L_93)
	.align		4
.L_93:
        /*0124*/ 	.word	index@(_ZN3cub18CUB_300001_SM_10006detail6reduce18DeviceReduceKernelINS2_10policy_hubIijN4cuda3std3__44plusIiEEE10Policy1000EN6thrust24THRUST_300001_SM_1000_NS6detail15normal_iteratorINSD_10device_ptrIiEEEEjS9_iNS7_10__identityEEEvT0_PT3_T1_NS0_13GridEvenShareISN_EET2_T4_)
        /*0128*/ 	.word	0x00000000


	//----- nvinfo : EIATTR_MIN_STACK_SIZE
	.align		4
.L_94:
        /*012c*/ 	.byte	0x04, 0x12
        /*012e*/ 	.short	(.L_96 - .L_95)
	.align		4
.L_95:
        /*0130*/ 	.word	index@(_ZN3cub18CUB_300001_SM_10006detail6reduce28DeviceReduceSingleTileKernelINS2_10policy_hubIijN4cuda3std3__44plusIiEEE10Policy1000EN6thrust24THRUST_300001_SM_1000_NS6detail15normal_iteratorINSD_10device_ptrIiEEEEPijS9_iiNS7_10__identityEEEvT0_T1_T2_T3_T4_T6_)
        /*0134*/ 	.word	0x00000000


	//----- nvinfo : EIATTR_MIN_STACK_SIZE
	.align		4
.L_96:
        /*0138*/ 	.byte	0x04, 0x12
        /*013a*/ 	.short	(.L_98 - .L_97)
	.align		4
.L_97:
        /*013c*/ 	.word	index@(_ZN3cub18CUB_300001_SM_10006detail8for_each13static_kernelINS2_12policy_hub_t12policy_500_tElN6thrust24THRUST_300001_SM_1000_NS8cuda_cub6__fill7functorINS7_6detail15normal_iteratorINS7_10device_ptrIiEEEEiEEEEvT0_T1_)
        /*0140*/ 	.word	0x00000000


	//----- nvinfo : EIATTR_MIN_STACK_SIZE
	.align		4
.L_98:
        /*0144*/ 	.byte	0x04, 0x12
        /*0146*/ 	.short	(.L_100 - .L_99)
	.align		4
.L_99:
        /*0148*/ 	.word	index@(_ZN3cub18CUB_300001_SM_10006detail8for_each13static_kernelINS2_12policy_hub_t12policy_500_tEmN6thrust24THRUST_300001_SM_1000_NS8cuda_cub20__uninitialized_fill7functorINS7_10device_ptrIiEEiEEEEvT0_T1_)
        /*014c*/ 	.word	0x00000000


	//----- nvinfo : EIATTR_MIN_STACK_SIZE
	.align		4
.L_100:
        /*0150*/ 	.byte	0x04, 0x12
        /*0152*/ 	.short	(.L_102 - .L_101)
	.align		4
.L_101:
        /*0154*/ 	.word	index@(_ZN3cub18CUB_300001_SM_10006detail11EmptyKernelIvEEvv)
        /*0158*/ 	.word	0x00000000


	//----- nvinfo : EIATTR_MIN_STACK_SIZE
	.align		4
.L_102:
        /*015c*/ 	.byte	0x04, 0x12
        /*015e*/ 	.short	(.L_104 - .L_103)
	.align		4
.L_103:
        /*0160*/ 	.word	index@(_Z6reduceILi256EEvN4cuda3std3__44spanIKiLm18446744073709551615EEENS3_IiLm18446744073709551615EEE)
        /*0164*/ 	.word	0x00000000
.L_104:


//--------------------- .nv.compat                --------------------------
	.section	.nv.compat,"",@"SHT_CUDA_COMPAT_INFO"
	.align	4
        /*0000*/ 	.byte	0x02, 0x09, 0x00, 0x00, 0x02, 0x02, 0x01, 0x00, 0x02, 0x05, 0x05, 0x00, 0x03, 0x07, 0x01, 0x01
        /*0010*/ 	.byte	0x02, 0x03, 0x00, 0x00, 0x02, 0x06, 0x01, 0x00, 0x04, 0x0b, 0x08, 0x00, 0x09, 0x00, 0x00, 0x00
        /*0020*/ 	.byte	0x00, 0x00, 0x00, 0x00


//--------------------- .nv.info._ZN3cub18CUB_300001_SM_10006detail6reduce28DeviceReduceSingleTileKernelINS2_10policy_hubIiyN4cuda3std3__44plusIiEEE10Policy1000EPiSC_iS9_iiNS7_10__identityEEEvT0_T1_T2_T3_T4_T6_ --------------------------
	.section	.nv.info._ZN3cub18CUB_300001_SM_10006detail6reduce28DeviceReduceSingleTileKernelINS2_10policy_hubIiyN4cuda3std3__44plusIiEEE10Policy1000EPiSC_iS9_iiNS7_10__identityEEEvT0_T1_T2_T3_T4_T6_,"",@"SHT_CUDA_INFO"
	.sectionflags	@""
	.align	4


	//----- nvinfo : EIATTR_CUDA_API_VERSION
	.align		4
        /*0000*/ 	.byte	0x04, 0x37
        /*0002*/ 	.short	(.L_106 - .L_105)
.L_105:
        /*0004*/ 	.word	0x00000082


	//----- nvinfo : EIATTR_KPARAM_INFO
	.align		4
.L_106:
        /*0008*/ 	.byte	0x04, 0x17
        /*000a*/ 	.short	(.L_108 - .L_107)
.L_107:
        /*000c*/ 	.word	0x00000000
        /*0010*/ 	.short	0x0005
        /*0012*/ 	.short	0x001c
        /*0014*/ 	.byte	0x00, 0xf0, 0x05, 0x00


	//----- nvinfo : EIATTR_KPARAM_INFO
	.align		4
.L_108:
        /*0018*/ 	.byte	0x04, 0x17
        /*001a*/ 	.short	(.L_110 - .L_109)
.L_109:
        /*001c*/ 	.word	0x00000000
        /*0020*/ 	.short	0x0004
        /*0022*/ 	.short	0x0018
        /*0024*/ 	.byte	0x00, 0xf0, 0x11, 0x00


	//----- nvinfo : EIATTR_KPARAM_INFO
	.align		4
.L_110:
        /*0028*/ 	.byte	0x04, 0x17
        /*002a*/ 	.short	(.L_112 - .L_111)
.L_111:
        /*002c*/ 	.word	0x00000000
        /*0030*/ 	.short	0x0003
        /*0032*/ 	.short	0x0014
        /*0034*/ 	.byte	0x00, 0xf0, 0x05, 0x00


	//----- nvinfo : EIATTR_KPARAM_INFO
	.align		4
.L_112:
        /*0038*/ 	.byte	0x04, 0x17
        /*003a*/ 	.short	(.L_114 - .L_113)
.L_113:
        /*003c*/ 	.word	0x00000000
        /*0040*/ 	.short	0x0002
        /*0042*/ 	.short	0x0010
        /*0044*/ 	.byte	0x00, 0xf0, 0x11, 0x00


	//----- nvinfo : EIATTR_KPARAM_INFO
	.align		4
.L_114:
        /*0048*/ 	.byte	0x04, 0x17
        /*004a*/ 	.short	(.L_116 - .L_115)
.L_115:
        /*004c*/ 	.word	0x00000000
        /*0050*/ 	.short	0x0001
        /*0052*/ 	.short	0x0008
        /*0054*/ 	.byte	0x00, 0xf5, 0x21, 0x00


	//----- nvinfo : EIATTR_KPARAM_INFO
	.align		4
.L_116:
        /*0058*/ 	.byte	0x04, 0x17
        /*005a*/ 	.short	(.L_118 - .L_117)
.L_117:
        /*005c*/ 	.word	0x00000000
        /*0060*/ 	.short	0x0000
        /*0062*/ 	.short	0x0000
        /*0064*/ 	.byte	0x00, 0xf5, 0x21, 0x00


	//----- nvinfo : EIATTR_SPARSE_MMA_MASK
	.align		4
.L_118:
        /*0068*/ 	.byte	0x03, 0x50
        /*006a*/ 	.short	0x0000


	//----- nvinfo : EIATTR_MAXREG_COUNT
	.align		4
        /*006c*/ 	.byte	0x03, 0x1b
        /*006e*/ 	.short	0x00ff


	//----- nvinfo : EIATTR_NUM_BARRIERS
	.align		4
        /*0070*/ 	.byte	0x02, 0x4c
        /*0072*/ 	.byte	0x01
	.zero		1


	//----- nvinfo : EIATTR_MERCURY_ISA_VERSION
	.align		4
        /*0074*/ 	.byte	0x03, 0x5f
        /*0076*/ 	.short	0x0101


	//----- nvinfo : EIATTR_COOP_GROUP_MASK_REGIDS
	.align		4
        /*0078*/ 	.byte	0x04, 0x29
        /*007a*/ 	.short	(.L_120 - .L_119)


	//   ....[0]....
.L_119:
        /*007c*/ 	.word	0xffffffff


	//   ....[1]....
        /*0080*/ 	.word	0xffffffff


	//   ....[2]....
        /*0084*/ 	.word	0xffffffff


	//   ....[3]....
        /*0088*/ 	.word	0xffffffff


	//   ....[4]....
        /*008c*/ 	.word	0xffffffff


	//   ....[5]....
        /*0090*/ 	.word	0xffffffff


	//   ....[6]....
        /*0094*/ 	.word	0xffffffff


	//   ....[7]....
        /*0098*/ 	.word	0xffffffff


	//   ....[8]....
        /*009c*/ 	.word	0xffffffff


	//   ....[9]....
        /*00a0*/ 	.word	0xffffffff


	//   ....[10]....
        /*00a4*/ 	.word	0xffffffff


	//   ....[11]....
        /*00a8*/ 	.word	0xffffffff


	//   ....[12]....
        /*00ac*/ 	.word	0xffffffff


	//   ....[13]....
        /*00b0*/ 	.word	0xffffffff


	//   ....[14]....
        /*00b4*/ 	.word	0xffffffff


	//   ....[15]....
        /*00b8*/ 	.word	0xffffffff


	//   ....[16]....
        /*00bc*/ 	.word	0xffffffff


	//   ....[17]....
        /*00c0*/ 	.word	0xffffffff


	//   ....[18]....
        /*00c4*/ 	.word	0xffffffff


	//   ....[19]....
        /*00c8*/ 	.word	0xffffffff


	//   ....[20]....
        /*00cc*/ 	.word	0xffffffff


	//   ....[21]....
        /*00d0*/ 	.word	0xffffffff


	//   ....[22]....
        /*00d4*/ 	.word	0xffffffff


	//   ....[23]....
        /*00d8*/ 	.word	0xffffffff


	//   ....[24]....
        /*00dc*/ 	.word	0xffffffff


	//   ....[25]....
        /*00e0*/ 	.word	0xffffffff


	//   ....[26]....
        /*00e4*/ 	.word	0xffffffff


	//   ....[27]....
        /*00e8*/ 	.word	0xffffffff


	//   ....[28]....
        /*00ec*/ 	.word	0xffffffff


	//   ....[29]....
        /*00f0*/ 	.word	0xffffffff


	//----- nvinfo : EIATTR_COOP_GROUP_INSTR_OFFSETS
	.align		4
.L_120:
        /*00f4*/ 	.byte	0x04, 0x28
        /*00f6*/ 	.short	(.L_122 - .L_121)


	//   ....[0]....
.L_121:
        /*00f8*/ 	.word	0x00000890


	//   ....[1]....
        /*00fc*/ 	.word	0x000008f0


	//   ....[2]....
        /*0100*/ 	.word	0x00000940


	//   ....[3]....
        /*0104*/ 	.word	0x000009b0


	//   ....[4]....
        /*0108*/ 	.word	0x00000a10


	//   ....[5]....
        /*010c*/ 	.word	0x00000ba0


	//   ....[6]....
        /*0110*/ 	.word	0x00000c40


	//   ....[7]....
        /*0114*/ 	.word	0x00000cc0


	//   ....[8]....
        /*0118*/ 	.word	0x00000d20


	//   ....[9]....
        /*011c*/ 	.word	0x00000d60


	//   ....[10]....
        /*0120*/ 	.word	0x000019d0


	//   ....[11]....
        /*0124*/ 	.word	0x00001a30


	//   ....[12]....
        /*0128*/ 	.word	0x00001a90


	//   ....[13]....
        /*012c*/ 	.word	0x00001af0


	//   ....[14]....
        /*0130*/ 	.word	0x00001b50


	//   ....[15]....
        /*0134*/ 	.word	0x000023f0


	//   ....[16]....
        /*0138*/ 	.word	0x00002450


	//   ....[17]....
        /*013c*/ 	.word	0x000024a0


	//   ....[18]....
        /*0140*/ 	.word	0x00002510


	//   ....[19]....
        /*0144*/ 	.word	0x00002570


	//   ....[20]....
        /*0148*/ 	.word	0x00002700


	//   ....[21]....
        /*014c*/ 	.word	0x00002790


	//   ....[22]....
        /*0150*/ 	.word	0x000027e0


	//   ....[23]....
        /*0154*/ 	.word	0x00002850


	//   ....[24]....
        /*0158*/ 	.word	0x000028c0


	//   ....[25]....
        /*015c*/ 	.word	0x000036a0


	//   ....[26]....
        /*0160*/ 	.word	0x00003700


	//   ....[27]....
        /*0164*/ 	.word	0x00003760


	//   ....[28]....
        /*0168*/ 	.word	0x000037c0


	//   ....[29]....
        /*016c*/ 	.word	0x00003820


	//----- nvinfo : EIATTR_VRC_CTA_INIT_COUNT
	.align		4
.L_122:
        /*0170*/ 	.byte	0x02, 0x4a
	.zero		1
	.zero		1


	//----- nvinfo : EIATTR_EXIT_INSTR_OFFSETS
	.align		4
        /*0174*/ 	.byte	0x04, 0x1c
        /*0176*/ 	.short	(.L_124 - .L_123)


	//   ....[0]....
.L_123:
        /*0178*/ 	.word	0x00000080


	//   ....[1]....
        /*017c*/ 	.word	0x000000c0


	//   ....[2]....
        /*0180*/ 	.word	0x00003940


	//   ....[3]....
        /*0184*/ 	.word	0x00003990


	//----- nvinfo : EIATTR_MAX_THREADS
	.align		4
.L_124:
        /*0188*/ 	.byte	0x04, 0x05
        /*018a*/ 	.short	(.L_126 - .L_125)
.L_125:
        /*018c*/ 	.word	0x00000100
        /*0190*/ 	.word	0x00000001
        /*0194*/ 	.word	0x00000001


	//----- nvinfo : EIATTR_CRS_STACK_SIZE
	.align		4
.L_126:
        /*0198*/ 	.byte	0x04, 0x1e
        /*019a*/ 	.short	(.L_128 - .L_127)
.L_127:
        /*019c*/ 	.word	0x00000000


	//----- nvinfo : EIATTR_CBANK_PARAM_SIZE
	.align		4
.L_128:
        /*01a0*/ 	.byte	0x03, 0x19
        /*01a2*/ 	.short	0x001d


	//----- nvinfo : EIATTR_PARAM_CBANK
	.align		4
        /*01a4*/ 	.byte	0x04, 0x0a
        /*01a6*/ 	.short	(.L_130 - .L_129)
	.align		4
.L_129:
        /*01a8*/ 	.word	index@(.nv.constant0._ZN3cub18CUB_300001_SM_10006detail6reduce28DeviceReduceSingleTileKernelINS2_10policy_hubIiyN4cuda3std3__44plusIiEEE10Policy1000EPiSC_iS9_iiNS7_10__identityEEEvT0_T1_T2_T3_T4_T6_)
        /*01ac*/ 	.short	0x0380
        /*01ae*/ 	.short	0x001d


	//----- nvinfo : EIATTR_SW_WAR
	.align		4
.L_130:
        /*01b0*/ 	.byte	0x04, 0x36
        /*01b2*/ 	.short	(.L_132 - .L_131)
.L_131:
        /*01b4*/ 	.word	0x00000008
.L_132:


//--------------------- .nv.info._ZN3cub18CUB_300001_SM_10006detail6reduce18DeviceReduceKernelINS2_10policy_hubIiyN4cuda3std3__44plusIiEEE10Policy1000EN6thrust24THRUST_300001_SM_1000_NS6detail15normal_iteratorINSD_10device_ptrIiEEEEyS9_iNS7_10__identityEEEvT0_PT3_T1_NS0_13GridEvenShareISN_EET2_T4_ --------------------------
	.section	.nv.info._ZN3cub18CUB_300001_SM_10006detail6reduce18DeviceReduceKernelINS2_10policy_hubIiyN4cuda3std3__44plusIiEEE10Policy1000EN6thrust24THRUST_300001_SM_1000_NS6detail15normal_iteratorINSD_10device_ptrIiEEEEyS9_iNS7_10__identityEEEvT0_PT3_T1_NS0_13GridEvenShareISN_EET2_T4_,"",@"SHT_CUDA_INFO"
	.sectionflags	@""
	.align	4


	//----- nvinfo : EIATTR_CUDA_API_VERSION
	.align		4
        /*0000*/ 	.byte	0x04, 0x37
        /*0002*/ 	.short	(.L_134 - .L_133)
.L_133:
        /*0004*/ 	.word	0x00000082


	//----- nvinfo : EIATTR_KPARAM_INFO
	.align		4
.L_134:
        /*0008*/ 	.byte	0x04, 0x17
        /*000a*/ 	.short	(.L_136 - .L_135)
.L_135:
        /*000c*/ 	.word	0x00000000
        /*0010*/ 	.short	0x0005
        /*0012*/ 	.short	0x0061
        /*0014*/ 	.byte	0x00, 0xf0, 0x05, 0x00


	//----- nvinfo : EIATTR_KPARAM_INFO
	.align		4
.L_136:
        /*0018*/ 	.byte	0x04, 0x17
        /*001a*/ 	.short	(.L_138 - .L_137)
.L_137:
        /*001c*/ 	.word	0x00000000
        /*0020*/ 	.short	0x0004
        /*0022*/ 	.short	0x0060
        /*0024*/ 	.byte	0x00, 0xf0, 0x05, 0x00


	//----- nvinfo : EIATTR_KPARAM_INFO
	.align		4
.L_138:
        /*0028*/ 	.byte	0x04, 0x17
        /*002a*/ 	.short	(.L_140 - .L_139)
.L_139:
        /*002c*/ 	.word	0x00000000
        /*0030*/ 	.short	0x0003
        /*0032*/ 	.short	0x0018
        /*0034*/ 	.byte	0x00, 0xf0, 0x21, 0x01


	//----- nvinfo : EIATTR_KPARAM_INFO
	.align		4
.L_140:
        /*0038*/ 	.byte	0x04, 0x17
        /*003a*/ 	.short	(.L_142 - .L_141)
.L_141:
        /*003c*/ 	.word	0x00000000
        /*0040*/ 	.short	0x0002
        /*0042*/ 	.short	0x0010
        /*0044*/ 	.byte	0x00, 0xf0, 0x21, 0x00


	//----- nvinfo : EIATTR_KPARAM_INFO
	.align		4
.L_142:
        /*0048*/ 	.byte	0x04, 0x17
        /*004a*/ 	.short	(.L_144 - .L_143)
.L_143:
        /*004c*/ 	.word	0x00000000
        /*0050*/ 	.short	0x0001
        /*0052*/ 	.short	0x0008
        /*0054*/ 	.byte	0x00, 0xf5, 0x21, 0x00


	//----- nvinfo : EIATTR_KPARAM_INFO
	.align		4
.L_144:
        /*0058*/ 	.byte	0x04, 0x17
        /*005a*/ 	.short	(.L_146 - .L_145)
.L_145:
        /*005c*/ 	.word	0x00000000
        /*0060*/ 	.short	0x0000
        /*0062*/ 	.short	0x0000
        /*0064*/ 	.byte	0x00, 0xf0, 0x21, 0x00


	//----- nvinfo : EIATTR_SPARSE_MMA_MASK
	.align		4
.L_146:
        /*0068*/ 	.byte	0x03, 0x50
        /*006a*/ 	.short	0x0000


	//----- nvinfo : EIATTR_MAXREG_COUNT
	.align		4
        /*006c*/ 	.byte	0x03, 0x1b
        /*006e*/ 	.short	0x00ff


	//----- nvinfo : EIATTR_NUM_BARRIERS
	.align		4
        /*0070*/ 	.byte	0x02, 0x4c
        /*0072*/ 	.byte	0x01
	.zero		1


	//----- nvinfo : EIATTR_MERCURY_ISA_VERSION
	.align		4
        /*0074*/ 	.byte	0x03, 0x5f
        /*0076*/ 	.short	0x0101


	//----- nvinfo : EIATTR_COOP_GROUP_MASK_REGIDS
	.align		4
        /*0078*/ 	.byte	0x04, 0x29
        /*007a*/ 	.short	(.L_148 - .L_147)


	//   ....[0]....
.L_147:
        /*007c*/ 	.word	0xffffffff


	//   ....[1]....
        /*0080*/ 	.word	0xffffffff


	//   ....[2]....
        /*0084*/ 	.word	0xffffffff


	//   ....[3]....
        /*0088*/ 	.word	0xffffffff


	//   ....[4]....
        /*008c*/ 	.word	0xffffffff


	//   ....[5]....
        /*0090*/ 	.word	0xffffffff


	//   ....[6]....
        /*0094*/ 	.word	0xffffffff


	//   ....[7]....
        /*0098*/ 	.word	0xffffffff


	//   ....[8]....
        /*009c*/ 	.word	0xffffffff


	//   ....[9]....
        /*00a0*/ 	.word	0xffffffff


	//   ....[10]....
        /*00a4*/ 	.word	0xffffffff


	//   ....[11]....
        /*00a8*/ 	.word	0xffffffff


	//   ....[12]....
        /*00ac*/ 	.word	0xffffffff


	//   ....[13]....
        /*00b0*/ 	.word	0xffffffff


	//   ....[14]....
        /*00b4*/ 	.word	0xffffffff


	//----- nvinfo : EIATTR_COOP_GROUP_INSTR_OFFSETS
	.align		4
.L_148:
        /*00b8*/ 	.byte	0x04, 0x28
        /*00ba*/ 	.short	(.L_150 - .L_149)


	//   ....[0]....
.L_149:
        /*00bc*/ 	.word	0x000008e0


	//   ....[1]....
        /*00c0*/ 	.word	0x00000940


	//   ....[2]....
        /*00c4*/ 	.word	0x000009a0


	//   ....[3]....
        /*00c8*/ 	.word	0x00000a00


	//   ....[4]....
        /*00cc*/ 	.word	0x00000a60


	//   ....[5]....
        /*00d0*/ 	.word	0x00000bf0


	//   ....[6]....
        /*00d4*/ 	.word	0x00000c90


	//   ....[7]....
        /*00d8*/ 	.word	0x00000d10


	//   ....[8]....
        /*00dc*/ 	.word	0x00000d70


	//   ....[9]....
        /*00e0*/ 	.word	0x00000db0


	//   ....[10]....
        /*00e4*/ 	.word	0x00001db0


	//   ....[11]....
        /*00e8*/ 	.word	0x00001e10


	//   ....[12]....
        /*00ec*/ 	.word	0x00001e70


	//   ....[13]....
        /*00f0*/ 	.word	0x00001ed0


	//   ....[14]....
        /*00f4*/ 	.word	0x00001f30


	//----- nvinfo : EIATTR_VRC_CTA_INIT_COUNT
	.align		4
.L_150:
        /*00f8*/ 	.byte	0x02, 0x4a
	.zero		1
	.zero		1


	//----- nvinfo : EIATTR_EXIT_INSTR_OFFSETS
	.align		4
        /*00fc*/ 	.byte	0x04, 0x1c
        /*00fe*/ 	.short	(.L_152 - .L_151)


	//   ....[0]....
.L_151:
        /*0100*/ 	.word	0x00002050


	//   ....[1]....
        /*0104*/ 	.word	0x000020b0


	//----- nvinfo : EIATTR_MAX_THREADS
	.align		4
.L_152:
        /*0108*/ 	.byte	0x04, 0x05
        /*010a*/ 	.short	(.L_154 - .L_153)
.L_153:
        /*010c*/ 	.word	0x00000100
        /*0110*/ 	.word	0x00000001
        /*0114*/ 	.word	0x00000001


	//----- nvinfo : EIATTR_CRS_STACK_SIZE
	.align		4
.L_154:
        /*0118*/ 	.byte	0x04, 0x1e
        /*011a*/ 	.short	(.L_156 - .L_155)
.L_155:
        /*011c*/ 	.word	0x00000000


	//----- nvinfo : EIATTR_CBANK_PARAM_SIZE
	.align		4
.L_156:
        /*0120*/ 	.byte	0x03, 0x19
        /*0122*/ 	.short	0x0062


	//----- nvinfo : EIATTR_PARAM_CBANK
	.align		4
        /*0124*/ 	.byte	0x04, 0x0a
        /*0126*/ 	.short	(.L_158 - .L_157)
	.align		4
.L_157:
        /*0128*/ 	.word	index@(.nv.constant0._ZN3cub18CUB_300001_SM_10006detail6reduce18DeviceReduceKernelINS2_10policy_hubIiyN4cuda3std3__44plusIiEEE10Policy1000EN6thrust24THRUST_300001_SM_1000_NS6detail15normal_iteratorINSD_10device_ptrIiEEEEyS9_iNS7_10__identityEEEvT0_PT3_T1_NS0_13GridEvenShareISN_EET2_T4_)
        /*012c*/ 	.short	0x0380
        /*012e*/ 	.short	0x0062


	//----- nvinfo : EIATTR_SW_WAR
	.align		4
.L_158:
        /*0130*/ 	.byte	0x04, 0x36
        /*0132*/ 	.short	(.L_160 - .L_159)
.L_159:
        /*0134*/ 	.word	0x00000008
.L_160:


//--------------------- .nv.info._ZN3cub18CUB_300001_SM_10006detail6reduce28DeviceReduceSingleTileKernelINS2_10policy_hubIiyN4cuda3std3__44plusIiEEE10Policy1000EN6thrust24THRUST_300001_SM_1000_NS6detail15normal_iteratorINSD_10device_ptrIiEEEEPiyS9_iiNS7_10__identityEEEvT0_T1_T2_T3_T4_T6_ --------------------------
	.section	.nv.info._ZN3cub18CUB_300001_SM_10006detail6reduce28DeviceReduceSingleTileKernelINS2_10policy_hubIiyN4cuda3std3__44plusIiEEE10Policy1000EN6thrust24THRUST_300001_SM_1000_NS6detail15normal_iteratorINSD_10device_ptrIiEEEEPiyS9_iiNS7_10__identityEEEvT0_T1_T2_T3_T4_T6_,"",@"SHT_CUDA_INFO"
	.sectionflags	@""
	.align	4


	//----- nvinfo : EIATTR_CUDA_API_VERSION
	.align		4
        /*0000*/ 	.byte	0x04, 0x37
        /*0002*/ 	.short	(.L_162 - .L_161)
.L_161:
        /*0004*/ 	.word	0x00000082


	//----- nvinfo : EIATTR_KPARAM_INFO
	.align		4
.L_162:
        /*0008*/ 	.byte	0x04, 0x17
        /*000a*/ 	.short	(.L_164 - .L_163)
.L_163:
        /*000c*/ 	.word	0x00000000
        /*0010*/ 	.short	0x0005
        /*0012*/ 	.short	0x0020
        /*0014*/ 	.byte	0x00, 0xf0, 0x05, 0x00


	//----- nvinfo : EIATTR_KPARAM_INFO
	.align		4
.L_164:
        /*0018*/ 	.byte	0x04, 0x17
        /*001a*/ 	.short	(.L_166 - .L_165)
.L_165:
        /*001c*/ 	.word	0x00000000
        /*0020*/ 	.short	0x0004
        /*0022*/ 	.short	0x001c
        /*0024*/ 	.byte	0x00, 0xf0, 0x11, 0x00


	//----- nvinfo : EIATTR_KPARAM_INFO
	.align		4
.L_166:
        /*0028*/ 	.byte	0x04, 0x17
        /*002a*/ 	.short	(.L_168 - .L_167)
.L_167:
        /*002c*/ 	.word	0x00000000
        /*0030*/ 	.short	0x0003
        /*0032*/ 	.short	0x0018
        /*0034*/ 	.byte	0x00, 0xf0, 0x05, 0x00


	//----- nvinfo : EIATTR_KPARAM_INFO
	.align		4
.L_168:
        /*0038*/ 	.byte	0x04, 0x17
        /*003a*/ 	.short	(.L_170 - .L_169)
.L_169:
        /*003c*/ 	.word	0x00000000
        /*0040*/ 	.short	0x0002
        /*0042*/ 	.short	0x0010
        /*0044*/ 	.byte	0x00, 0xf0, 0x21, 0x00


	//----- nvinfo : EIATTR_KPARAM_INFO
	.align		4
.L_170:
        /*0048*/ 	.byte	0x04, 0x17
        /*004a*/ 	.short	(.L_172 - .L_171)
.L_171:
        /*004c*/ 	.word	0x00000000
        /*0050*/ 	.short	0x0001
        /*0052*/ 	.short	0x0008
        /*0054*/ 	.byte	0x00, 0xf5, 0x21, 0x00


	//----- nvinfo : EIATTR_KPARAM_INFO
	.align		4
.L_172:
        /*0058*/ 	.byte	0x04, 0x17
        /*005a*/ 	.short	(.L_174 - .L_173)
.L_173:
        /*005c*/ 	.word	0x00000000
        /*0060*/ 	.short	0x0000
        /*0062*/ 	.short	0x0000
        /*0064*/ 	.byte	0x00, 0xf0, 0x21, 0x00


	//----- nvinfo : EIATTR_SPARSE_MMA_MASK
	.align		4
.L_174:
        /*0068*/ 	.byte	0x03, 0x50
        /*006a*/ 	.short	0x0000


	//----- nvinfo : EIATTR_MAXREG_COUNT
	.align		4
        /*006c*/ 	.byte	0x03, 0x1b
        /*006e*/ 	.short	0x00ff


	//----- nvinfo : EIATTR_NUM_BARRIERS
	.align		4
        /*0070*/ 	.byte	0x02, 0x4c
        /*0072*/ 	.byte	0x01
	.zero		1


	//----- nvinfo : EIATTR_MERCURY_ISA_VERSION
	.align		4
        /*0074*/ 	.byte	0x03, 0x5f
        /*0076*/ 	.short	0x0101


	//----- nvinfo : EIATTR_COOP_GROUP_MASK_REGIDS
	.align		4
        /*0078*/ 	.byte	0x04, 0x29
        /*007a*/ 	.short	(.L_176 - .L_175)


	//   ....[0]....
.L_175:
        /*007c*/ 	.word	0xffffffff


	//   ....[1]....
        /*0080*/ 	.word	0xffffffff


	//   ....[2]....
        /*0084*/ 	.word	0xffffffff


	//   ....[3]....
        /*0088*/ 	.word	0xffffffff


	//   ....[4]....
        /*008c*/ 	.word	0xffffffff


	//   ....[5]....
        /*0090*/ 	.word	0xffffffff


	//   ....[6]....
        /*0094*/ 	.word	0xffffffff


	//   ....[7]....
        /*0098*/ 	.word	0xffffffff


	//   ....[8]....
        /*009c*/ 	.word	0xffffffff


	//   ....[9]....
        /*00a0*/ 	.word	0xffffffff


	//   ....[10]....
        /*00a4*/ 	.word	0xffffffff


	//   ....[11]....
        /*00a8*/ 	.word	0xffffffff


	//   ....[12]....
        /*00ac*/ 	.word	0xffffffff


	//   ....[13]....
        /*00b0*/ 	.word	0xffffffff


	//   ....[14]....
        /*00b4*/ 	.word	0xffffffff


	//----- nvinfo : EIATTR_COOP_GROUP_INSTR_OFFSETS
	.align		4
.L_176:
        /*00b8*/ 	.byte	0x04, 0x28
        /*00ba*/ 	.short	(.L_178 - .L_177)


	//   ....[0]....
.L_177:
        /*00bc*/ 	.word	0x00000850


	//   ....[1]....
        /*00c0*/ 	.word	0x000008b0


	//   ....[2]....
        /*00c4*/ 	.word	0x00000910


	//   ....[3]....
        /*00c8*/ 	.word	0x00000970


	//   ....[4]....
        /*00cc*/ 	.word	0x000009d0


	//   ....[5]....
        /*00d0*/ 	.word	0x00000b60


	//   ....[6]....
        /*00d4*/ 	.word	0x00000c00


	//   ....[7]....
        /*00d8*/ 	.word	0x00000c80


	//   ....[8]....
        /*00dc*/ 	.word	0x00000ce0


	//   ....[9]....
        /*00e0*/ 	.word	0x00000d20


	//   ....[10]....
        /*00e4*/ 	.word	0x00001b90


	//   ....[11]....
        /*00e8*/ 	.word	0x00001bf0


	//   ....[12]....
        /*00ec*/ 	.word	0x00001c50


	//   ....[13]....
        /*00f0*/ 	.word	0x00001cb0


	//   ....[14]....
        /*00f4*/ 	.word	0x00001d10


	//----- nvinfo : EIATTR_VRC_CTA_INIT_COUNT
	.align		4
.L_178:
        /*00f8*/ 	.byte	0x02, 0x4a
	.zero		1
	.zero		1


	//----- nvinfo : EIATTR_EXIT_INSTR_OFFSETS
	.align		4
        /*00fc*/ 	.byte	0x04, 0x1c
        /*00fe*/ 	.short	(.L_180 - .L_179)


	//   ....[0]....
.L_179:
        /*0100*/ 	.word	0x000000a0


	//   ....[1]....
        /*0104*/ 	.word	0x000000e0


	//   ....[2]....
        /*0108*/ 	.word	0x00001e20


	//   ....[3]....
        /*010c*/ 	.word	0x00001e70


	//----- nvinfo : EIATTR_MAX_THREADS
	.align		4
.L_180:
        /*0110*/ 	.byte	0x04, 0x05
        /*0112*/ 	.short	(.L_182 - .L_181)
.L_181:
        /*0114*/ 	.word	0x00000100
        /*0118*/ 	.word	0x00000001
        /*011c*/ 	.word	0x00000001


	//----- nvinfo : EIATTR_CRS_STACK_SIZE
	.align		4
.L_182:
        /*0120*/ 	.byte	0x04, 0x1e
        /*0122*/ 	.short	(.L_184 - .L_183)
.L_183:
        /*0124*/ 	.word	0x00000000


	//----- nvinfo : EIATTR_CBANK_PARAM_SIZE
	.align		4
.L_184:
        /*0128*/ 	.byte	0x03, 0x19
        /*012a*/ 	.short	0x0021


	//----- nvinfo : EIATTR_PARAM_CBANK
	.align		4
        /*012c*/ 	.byte	0x04, 0x0a
        /*012e*/ 	.short	(.L_186 - .L_185)
	.align		4
.L_185:
        /*0130*/ 	.word	index@(.nv.constant0._ZN3cub18CUB_300001_SM_10006detail6reduce28DeviceReduceSingleTileKernelINS2_10policy_hubIiyN4cuda3std3__44plusIiEEE10Policy1000EN6thrust24THRUST_300001_SM_1000_NS6detail15normal_iteratorINSD_10device_ptrIiEEEEPiyS9_iiNS7_10__identityEEEvT0_T1_T2_T3_T4_T6_)
        /*0134*/ 	.short	0x0380
        /*0136*/ 	.short	0x0021


	//----- nvinfo : EIATTR_SW_WAR
	.align		4
.L_186:
        /*0138*/ 	.byte	0x04, 0x36
        /*013a*/ 	.short	(.L_188 - .L_187)
.L_187:
        /*013c*/ 	.word	0x00000008
.L_188:


//--------------------- .nv.info._ZN3cub18CUB_300001_SM_10006detail6reduce28DeviceReduceSingleTileKernelINS2_10policy_hubIijN4cuda3std3__44plusIiEEE10Policy1000EPiSC_iS9_iiNS7_10__identityEEEvT0_T1_T2_T3_T4_T6_ --------------------------
	.section	.nv.info._ZN3cub18CUB_300001_SM_10006detail6reduce28DeviceReduceSingleTileKernelINS2_10policy_hubIijN4cuda3std3__44plusIiEEE10Policy1000EPiSC_iS9_iiNS7_10__identityEEEvT0_T1_T2_T3_T4_T6_,"",@"SHT_CUDA_INFO"
	.sectionflags	@""
	.align	4


	//----- nvinfo : EIATTR_CUDA_API_VERSION
	.align		4
        /*0000*/ 	.byte	0x04, 0x37
        /*0002*/ 	.short	(.L_190 - .L_189)
.L_189:
        /*0004*/ 	.word	0x00000082


	//----- nvinfo : EIATTR_KPARAM_INFO
	.align		4
.L_190:
        /*0008*/ 	.byte	0x04, 0x17
        /*000a*/ 	.short	(.L_192 - .L_191)
.L_191:
        /*000c*/ 	.word	0x00000000
        /*0010*/ 	.short	0x0005
        /*0012*/ 	.short	0x001c
        /*0014*/ 	.byte	0x00, 0xf0, 0x05, 0x00


	//----- nvinfo : EIATTR_KPARAM_INFO
	.align		4
.L_192:
        /*0018*/ 	.byte	0x04, 0x17
        /*001a*/ 	.short	(.L_194 - .L_193)
.L_193:
        /*001c*/ 	.word	0x00000000
        /*0020*/ 	.short	0x0004
        /*0022*/ 	.short	0x0018
        /*0024*/ 	.byte	0x00, 0xf0, 0x11, 0x00


	//----- nvinfo : EIATTR_KPARAM_INFO
	.align		4
.L_194:
        /*0028*/ 	.byte	0x04, 0x17
        /*002a*/ 	.short	(.L_196 - .L_195)
.L_195:
        /*002c*/ 	.word	0x00000000
        /*0030*/ 	.short	0x0003
        /*0032*/ 	.short	0x0014
        /*0034*/ 	.byte	0x00, 0xf0, 0x05, 0x00


	//----- nvinfo : EIATTR_KPARAM_INFO
	.align		4
.L_196:
        /*0038*/ 	.byte	0x04, 0x17
        /*003a*/ 	.short	(.L_198 - .L_197)
.L_197:
        /*003c*/ 	.word	0x00000000
        /*0040*/ 	.short	0x0002
        /*0042*/ 	.short	0x0010
        /*0044*/ 	.byte	0x00, 0xf0, 0x11, 0x00


	//----- nvinfo : EIATTR_KPARAM_INFO
	.align		4
.L_198:
        /*0048*/ 	.byte	0x04, 0x17
        /*004a*/ 	.short	(.L_200 - .L_199)
.L_199:
        /*004c*/ 	.word	0x00000000
        /*0050*/ 	.short	0x0001
        /*0052*/ 	.short	0x0008
        /*0054*/ 	.byte	0x00, 0xf5, 0x21, 0x00


	//----- nvinfo : EIATTR_KPARAM_INFO
	.align		4
.L_200:
        /*0058*/ 	.byte	0x04, 0x17
        /*005a*/ 	.short	(.L_202 - .L_201)
.L_201:
        /*005c*/ 	.word	0x00000000
        /*0060*/ 	.short	0x0000
        /*0062*/ 	.short	0x0000
        /*0064*/ 	.byte	0x00, 0xf5, 0x21, 0x00


	//----- nvinfo : EIATTR_SPARSE_MMA_MASK
	.align		4
.L_202:
        /*0068*/ 	.byte	0x03, 0x50
        /*006a*/ 	.short	0x0000


	//----- nvinfo : EIATTR_MAXREG_COUNT
	.align		4
        /*006c*/ 	.byte	0x03, 0x1b
        /*006e*/ 	.short	0x00ff


	//----- nvinfo : EIATTR_NUM_BARRIERS
	.align		4
        /*0070*/ 	.byte	0x02, 0x4c
        /*0072*/ 	.byte	0x01
	.zero		1


	//----- nvinfo : EIATTR_MERCURY_ISA_VERSION
	.align		4
        /*0074*/ 	.byte	0x03, 0x5f
        /*0076*/ 	.short	0x0101


	//----- nvinfo : EIATTR_COOP_GROUP_MASK_REGIDS
	.align		4
        /*0078*/ 	.byte	0x04, 0x29
        /*007a*/ 	.short	(.L_204 - .L_203)


	//   ....[0]....
.L_203:
        /*007c*/ 	.word	0xffffffff


	//   ....[1]....
        /*0080*/ 	.word	0xffffffff


	//   ....[2]....
        /*0084*/ 	.word	0xffffffff


	//   ....[3]....
        /*0088*/ 	.word	0xffffffff


	//   ....[4]....
        /*008c*/ 	.word	0xffffffff


	//   ....[5]....
        /*0090*/ 	.word	0xffffffff


	//   ....[6]....
        /*0094*/ 	.word	0xffffffff


	//   ....[7]....
        /*0098*/ 	.word	0xffffffff


	//   ....[8]....
        /*009c*/ 	.word	0xffffffff


	//   ....[9]....
        /*00a0*/ 	.word	0xffffffff


	//   ....[10]....
        /*00a4*/ 	.word	0xffffffff


	//   ....[11]....
        /*00a8*/ 	.word	0xffffffff


	//   ....[12]....
        /*00ac*/ 	.word	0xffffffff


	//   ....[13]....
        /*00b0*/ 	.word	0xffffffff


	//   ....[14]....
        /*00b4*/ 	.word	0xffffffff


	//   ....[15]....
        /*00b8*/ 	.word	0xffffffff


	//   ....[16]....
        /*00bc*/ 	.word	0xffffffff


	//   ....[17]....
        /*00c0*/ 	.word	0xffffffff


	//   ....[18]....
        /*00c4*/ 	.word	0xffffffff


	//   ....[19]....
        /*00c8*/ 	.word	0xffffffff


	//   ....[20]....
        /*00cc*/ 	.word	0xffffffff


	//   ....[21]....
        /*00d0*/ 	.word	0xffffffff


	//   ....[22]....
        /*00d4*/ 	.word	0xffffffff


	//   ....[23]....
        /*00d8*/ 	.word	0xffffffff


	//   ....[24]....
        /*00dc*/ 	.word	0xffffffff


	//   ....[25]....
        /*00e0*/ 	.word	0xffffffff


	//   ....[26]....
        /*00e4*/ 	.word	0xffffffff


	//   ....[27]....
        /*00e8*/ 	.word	0xffffffff


	//   ....[28]....
        /*00ec*/ 	.word	0xffffffff


	//   ....[29]....
        /*00f0*/ 	.word	0xffffffff


	//----- nvinfo : EIATTR_COOP_GROUP_INSTR_OFFSETS
	.align		4
.L_204:
        /*00f4*/ 	.byte	0x04, 0x28
        /*00f6*/ 	.short	(.L_206 - .L_205)


	//   ....[0]....
.L_205:
        /*00f8*/ 	.word	0x00000890


	//   ....[1]....
        /*00fc*/ 	.word	0x000008f0


	//   ....[2]....
        /*0100*/ 	.word	0x00000940


	//   ....[3]....
        /*0104*/ 	.word	0x000009b0


	//   ....[4]....
        /*0108*/ 	.word	0x00000a10


	//   ....[5]....
        /*010c*/ 	.word	0x00000ba0


	//   ....[6]....
        /*0110*/ 	.word	0x00000c40


	//   ....[7]....
        /*0114*/ 	.word	0x00000cc0


	//   ....[8]....
        /*0118*/ 	.word	0x00000d20


	//   ....[9]....
        /*011c*/ 	.word	0x00000d60


	//   ....[10]....
        /*0120*/ 	.word	0x000019d0


	//   ....[11]....
        /*0124*/ 	.word	0x00001a30


	//   ....[12]....
        /*0128*/ 	.word	0x00001a90


	//   ....[13]....
        /*012c*/ 	.word	0x00001af0


	//   ....[14]....
        /*0130*/ 	.word	0x00001b50


	//   ....[15]....
        /*0134*/ 	.word	0x000023f0


	//   ....[16]....
        /*0138*/ 	.word	0x00002450


	//   ....[17]....
        /*013c*/ 	.word	0x000024a0


	//   ....[18]....
        /*0140*/ 	.word	0x00002510


	//   ....[19]....
        /*0144*/ 	.word	0x00002570


	//   ....[20]....
        /*0148*/ 	.word	0x00002700


	//   ....[21]....
        /*014c*/ 	.word	0x00002790


	//   ....[22]....
        /*0150*/ 	.word	0x000027e0


	//   ....[23]....
        /*0154*/ 	.word	0x00002850


	//   ....[24]....
        /*0158*/ 	.word	0x000028c0


	//   ....[25]....
        /*015c*/ 	.word	0x000036a0


	//   ....[26]....
        /*0160*/ 	.word	0x00003700


	//   ....[27]....
        /*0164*/ 	.word	0x00003760


	//   ....[28]....
        /*0168*/ 	.word	0x000037c0


	//   ....[29]....
        /*016c*/ 	.word	0x00003820


	//----- nvinfo : EIATTR_VRC_CTA_INIT_COUNT
	.align		4
.L_206:
        /*0170*/ 	.byte	0x02, 0x4a
	.zero		1
	.zero		1


	//----- nvinfo : EIATTR_EXIT_INSTR_OFFSETS
	.align		4
        /*0174*/ 	.byte	0x04, 0x1c
        /*0176*/ 	.short	(.L_208 - .L_207)


	//   ....[0]....
.L_207:
        /*0178*/ 	.word	0x00000080


	//   ....[1]....
        /*017c*/ 	.word	0x000000c0


	//   ....[2]....
        /*0180*/ 	.word	0x00003940


	//   ....[3]....
        /*0184*/ 	.word	0x00003990


	//----- nvinfo : EIATTR_MAX_THREADS
	.align		4
.L_208:
        /*0188*/ 	.byte	0x04, 0x05
        /*018a*/ 	.short	(.L_210 - .L_209)
.L_209:
        /*018c*/ 	.word	0x00000100
        /*0190*/ 	.word	0x00000001
        /*0194*/ 	.word	0x00000001


	//----- nvinfo : EIATTR_CRS_STACK_SIZE
	.align		4
.L_210:
        /*0198*/ 	.byte	0x04, 0x1e
        /*019a*/ 	.short	(.L_212 - .L_211)
.L_211:
        /*019c*/ 	.word	0x00000000


	//----- nvinfo : EIATTR_CBANK_PARAM_SIZE
	.align		4
.L_212:
        /*01a0*/ 	.byte	0x03, 0x19
        /*01a2*/ 	.short	0x001d


	//----- nvinfo : EIATTR_PARAM_CBANK
	.align		4
        /*01a4*/ 	.byte	0x04, 0x0a
        /*01a6*/ 	.short	(.L_214 - .L_213)
	.align		4
.L_213:
        /*01a8*/ 	.word	index@(.nv.constant0._ZN3cub18CUB_300001_SM_10006detail6reduce28DeviceReduceSingleTileKernelINS2_10policy_hubIijN4cuda3std3__44plusIiEEE10Policy1000EPiSC_iS9_iiNS7_10__identityEEEvT0_T1_T2_T3_T4_T6_)
        /*01ac*/ 	.short	0x0380
        /*01ae*/ 	.short	0x001d


	//----- nvinfo : EIATTR_SW_WAR
	.align		4
.L_214:
        /*01b0*/ 	.byte	0x04, 0x36
        /*01b2*/ 	.short	(.L_216 - .L_215)
.L_215:
        /*01b4*/ 	.word	0x00000008
.L_216:


//--------------------- .nv.info._ZN3cub18CUB_300001_SM_10006detail6reduce18DeviceReduceKernelINS2_10policy_hubIijN4cuda3std3__44plusIiEEE10Policy1000EN6thrust24THRUST_300001_SM_1000_NS6detail15normal_iteratorINSD_10device_ptrIiEEEEjS9_iNS7_10__identityEEEvT0_PT3_T1_NS0_13GridEvenShareISN_EET2_T4_ --------------------------
	.section	.nv.info._ZN3cub18CUB_300001_SM_10006detail6reduce18DeviceReduceKernelINS2_10policy_hubIijN4cuda3std3__44plusIiEEE10Policy1000EN6thrust24THRUST_300001_SM_1000_NS6detail15normal_iteratorINSD_10device_ptrIiEEEEjS9_iNS7_10__identityEEEvT0_PT3_T1_NS0_13GridEvenShareISN_EET2_T4_,"",@"SHT_CUDA_INFO"
	.sectionflags	@""
	.align	4


	//----- nvinfo : EIATTR_CUDA_API_VERSION
	.align		4
        /*0000*/ 	.byte	0x04, 0x37
        /*0002*/ 	.short	(.L_218 - .L_217)
.L_217:
        /*0004*/ 	.word	0x00000082


	//----- nvinfo : EIATTR_KPARAM_INFO
	.align		4
.L_218:
        /*0008*/ 	.byte	0x04, 0x17
        /*000a*/ 	.short	(.L_220 - .L_219)
.L_219:
        /*000c*/ 	.word	0x00000000
        /*0010*/ 	.short	0x0005
        /*0012*/ 	.short	0x003d
        /*0014*/ 	.byte	0x00, 0xf0, 0x05, 0x00


	//----- nvinfo : EIATTR_KPARAM_INFO
	.align		4
.L_220:
        /*0018*/ 	.byte	0x04, 0x17
        /*001a*/ 	.short	(.L_222 - .L_221)
.L_221:
        /*001c*/ 	.word	0x00000000
        /*0020*/ 	.short	0x0004
        /*0022*/ 	.short	0x003c
        /*0024*/ 	.byte	0x00, 0xf0, 0x05, 0x00


	//----- nvinfo : EIATTR_KPARAM_INFO
	.align		4
.L_222:
        /*0028*/ 	.byte	0x04, 0x17
        /*002a*/ 	.short	(.L_224 - .L_223)
.L_223:
        /*002c*/ 	.word	0x00000000
        /*0030*/ 	.short	0x0003
        /*0032*/ 	.short	0x0014
        /*0034*/ 	.byte	0x00, 0xf0, 0xa1, 0x00


	//----- nvinfo : EIATTR_KPARAM_INFO
	.align		4
.L_224:
        /*0038*/ 	.byte	0x04, 0x17
        /*003a*/ 	.short	(.L_226 - .L_225)
.L_225:
        /*003c*/ 	.word	0x00000000
        /*0040*/ 	.short	0x0002
        /*0042*/ 	.short	0x0010
        /*0044*/ 	.byte	0x00, 0xf0, 0x11, 0x00


	//----- nvinfo : EIATTR_KPARAM_INFO
	.align		4
.L_226:
        /*0048*/ 	.byte	0x04, 0x17
        /*004a*/ 	.short	(.L_228 - .L_227)
.L_227:
        /*004c*/ 	.word	0x00000000
        /*0050*/ 	.short	0x0001
        /*0052*/ 	.short	0x0008
        /*0054*/ 	.byte	0x00, 0xf5, 0x21, 0x00


	//----- nvinfo : EIATTR_KPARAM_INFO
	.align		4
.L_228:
        /*0058*/ 	.byte	0x04, 0x17
        /*005a*/ 	.short	(.L_230 - .L_229)
.L_229:
        /*005c*/ 	.word	0x00000000
        /*0060*/ 	.short	0x0000
        /*0062*/ 	.short	0x0000
        /*0064*/ 	.byte	0x00, 0xf0, 0x21, 0x00


	//----- nvinfo : EIATTR_SPARSE_MMA_MASK
	.align		4
.L_230:
        /*0068*/ 	.byte	0x03, 0x50
        /*006a*/ 	.short	0x0000


	//----- nvinfo : EIATTR_MAXREG_COUNT
	.align		4
        /*006c*/ 	.byte	0x03, 0x1b
        /*006e*/ 	.short	0x00ff


	//----- nvinfo : EIATTR_NUM_BARRIERS
	.align		4
        /*0070*/ 	.byte	0x02, 0x4c
        /*0072*/ 	.byte	0x01
	.zero		1


	//----- nvinfo : EIATTR_MERCURY_ISA_VERSION
	.align		4
        /*0074*/ 	.byte	0x03, 0x5f
        /*0076*/ 	.short	0x0101


	//----- nvinfo : EIATTR_COOP_GROUP_MASK_REGIDS
	.align		4
        /*0078*/ 	.byte	0x04, 0x29
        /*007a*/ 	.short	(.L_232 - .L_231)


	//   ....[0]....
.L_231:
        /*007c*/ 	.word	0xffffffff


	//   ....[1]....
        /*0080*/ 	.word	0xffffffff


	//   ....[2]....
        /*0084*/ 	.word	0xffffffff


	//   ....[3]....
        /*0088*/ 	.word	0xffffffff


	//   ....[4]....
        /*008c*/ 	.word	0xffffffff


	//   ....[5]....
        /*0090*/ 	.word	0xffffffff


	//   ....[6]....
        /*0094*/ 	.word	0xffffffff


	//   ....[7]....
        /*0098*/ 	.word	0xffffffff


	//   ....[8]....
        /*009c*/ 	.word	0xffffffff


	//   ....[9]....
        /*00a0*/ 	.word	0xffffffff


	//   ....[10]....
        /*00a4*/ 	.word	0xffffffff


	//   ....[11]....
        /*00a8*/ 	.word	0xffffffff


	//   ....[12]....
        /*00ac*/ 	.word	0xffffffff


	//   ....[13]....
        /*00b0*/ 	.word	0xffffffff


	//   ....[14]....
        /*00b4*/ 	.word	0xffffffff


	//----- nvinfo : EIATTR_COOP_GROUP_INSTR_OFFSETS
	.align		4
.L_232:
        /*00b8*/ 	.byte	0x04, 0x28
        /*00ba*/ 	.short	(.L_234 - .L_233)


	//   ....[0]....
.L_233:
        /*00bc*/ 	.word	0x00000b10


	//   ....[1]....
        /*00c0*/ 	.word	0x00000b70


	//   ....[2]....
        /*00c4*/ 	.word	0x00000bd0


	//   ....[3]....
        /*00c8*/ 	.word	0x00000c30


	//   ....[4]....
        /*00cc*/ 	.word	0x00000c90


	//   ....[5]....
        /*00d0*/ 	.word	0x00000e20


	//   ....[6]....
        /*00d4*/ 	.word	0x00000ec0


	//   ....[7]....
        /*00d8*/ 	.word	0x00000f20


	//   ....[8]....
        /*00dc*/ 	.word	0x00000f80


	//   ....[9]....
        /*00e0*/ 	.word	0x00000fe0


	//   ....[10]....
        /*00e4*/ 	.word	0x00002100


	//   ....[11]....
        /*00e8*/ 	.word	0x00002170


	//   ....[12]....
        /*00ec*/ 	.word	0x000021c0


	//   ....[13]....
        /*00f0*/ 	.word	0x00002210


	//   ....[14]....
        /*00f4*/ 	.word	0x00002280


	//----- nvinfo : EIATTR_VRC_CTA_INIT_COUNT
	.align		4
.L_234:
        /*00f8*/ 	.byte	0x02, 0x4a
	.zero		1
	.zero		1


	//----- nvinfo : EIATTR_EXIT_INSTR_OFFSETS
	.align		4
        /*00fc*/ 	.byte	0x04, 0x1c
        /*00fe*/ 	.short	(.L_236 - .L_235)


	//   ....[0]....
.L_235:
        /*0100*/ 	.word	0x000023b0


	//   ....[1]....
        /*0104*/ 	.word	0x000023f0


	//----- nvinfo : EIATTR_MAX_THREADS
	.align		4
.L_236:
        /*0108*/ 	.byte	0x04, 0x05
        /*010a*/ 	.short	(.L_238 - .L_237)
.L_237:
        /*010c*/ 	.word	0x00000100
        /*0110*/ 	.word	0x00000001
        /*0114*/ 	.word	0x00000001


	//----- nvinfo : EIATTR_CRS_STACK_SIZE
	.align		4
.L_238:
        /*0118*/ 	.byte	0x04, 0x1e
        /*011a*/ 	.short	(.L_240 - .L_239)
.L_239:
        /*011c*/ 	.word	0x00000000


	//----- nvinfo : EIATTR_CBANK_PARAM_SIZE
	.align		4
.L_240:
        /*0120*/ 	.byte	0x03, 0x19
        /*0122*/ 	.short	0x003e


	//----- nvinfo : EIATTR_PARAM_CBANK
	.align		4
        /*0124*/ 	.byte	0x04, 0x0a
        /*0126*/ 	.short	(.L_242 - .L_241)
	.align		4
.L_241:
        /*0128*/ 	.word	index@(.nv.constant0._ZN3cub18CUB_300001_SM_10006detail6reduce18DeviceReduceKernelINS2_10policy_hubIijN4cuda3std3__44plusIiEEE10Policy1000EN6thrust24THRUST_300001_SM_1000_NS6detail15normal_iteratorINSD_10device_ptrIiEEEEjS9_iNS7_10__identityEEEvT0_PT3_T1_NS0_13GridEvenShareISN_EET2_T4_)
        /*012c*/ 	.short	0x0380
        /*012e*/ 	.short	0x003e


	//----- nvinfo : EIATTR_SW_WAR
	.align		4
.L_242:
        /*0130*/ 	.byte	0x04, 0x36
        /*0132*/ 	.short	(.L_244 - .L_243)
.L_243:
        /*0134*/ 	.word	0x00000008
.L_244:


//--------------------- .nv.info._ZN3cub18CUB_300001_SM_10006detail6reduce28DeviceReduceSingleTileKernelINS2_10policy_hubIijN4cuda3std3__44plusIiEEE10Policy1000EN6thrust24THRUST_300001_SM_1000_NS6detail15normal_iteratorINSD_10device_ptrIiEEEEPijS9_iiNS7_10__identityEEEvT0_T1_T2_T3_T4_T6_ --------------------------
	.section	.nv.info._ZN3cub18CUB_300001_SM_10006detail6reduce28DeviceReduceSingleTileKernelINS2_10policy_hubIijN4cuda3std3__44plusIiEEE10Policy1000EN6thrust24THRUST_300001_SM_1000_NS6detail15normal_iteratorINSD_10device_ptrIiEEEEPijS9_iiNS7_10__identityEEEvT0_T1_T2_T3_T4_T6_,"",@"SHT_CUDA_INFO"
	.sectionflags	@""
	.align	4


	//----- nvinfo : EIATTR_CUDA_API_VERSION
	.align		4
        /*0000*/ 	.byte	0x04, 0x37
        /*0002*/ 	.short	(.L_246 - .L_245)
.L_245:
        /*0004*/ 	.word	0x00000082


	//----- nvinfo : EIATTR_KPARAM_INFO
	.align		4
.L_246:
        /*0008*/ 	.byte	0x04, 0x17
        /*000a*/ 	.short	(.L_248 - .L_247)
.L_247:
        /*000c*/ 	.word	0x00000000
        /*0010*/ 	.short	0x0005
        /*0012*/ 	.short	0x001c
        /*0014*/ 	.byte	0x00, 0xf0, 0x05, 0x00


	//----- nvinfo : EIATTR_KPARAM_INFO
	.align		4
.L_248:
        /*0018*/ 	.byte	0x04, 0x17
        /*001a*/ 	.short	(.L_250 - .L_249)
.L_249:
        /*001c*/ 	.word	0x00000000
        /*0020*/ 	.short	0x0004
        /*0022*/ 	.short	0x0018
        /*0024*/ 	.byte	0x00, 0xf0, 0x11, 0x00


	//----- nvinfo : EIATTR_KPARAM_INFO
	.align		4
.L_250:
        /*0028*/ 	.byte	0x04, 0x17
        /*002a*/ 	.short	(.L_252 - .L_251)
.L_251:
        /*002c*/ 	.word	0x00000000
        /*0030*/ 	.short	0x0003
        /*0032*/ 	.short	0x0014
        /*0034*/ 	.byte	0x00, 0xf0, 0x05, 0x00


	//----- nvinfo : EIATTR_KPARAM_INFO
	.align		4
.L_252:
        /*0038*/ 	.byte	0x04, 0x17
        /*003a*/ 	.short	(.L_254 - .L_253)
.L_253:
        /*003c*/ 	.word	0x00000000
        /*0040*/ 	.short	0x0002
        /*0042*/ 	.short	0x0010
        /*0044*/ 	.byte	0x00, 0xf0, 0x11, 0x00


	//----- nvinfo : EIATTR_KPARAM_INFO
	.align		4
.L_254:
        /*0048*/ 	.byte	0x04, 0x17
        /*004a*/ 	.short	(.L_256 - .L_255)
.L_255:
        /*004c*/ 	.word	0x00000000
        /*0050*/ 	.short	0x0001
        /*0052*/ 	.short	0x0008
        /*0054*/ 	.byte	0x00, 0xf5, 0x21, 0x00


	//----- nvinfo : EIATTR_KPARAM_INFO
	.align		4
.L_256:
        /*0058*/ 	.byte	0x04, 0x17
        /*005a*/ 	.short	(.L_258 - .L_257)
.L_257:
        /*005c*/ 	.word	0x00000000
        /*0060*/ 	.short	0x0000
        /*0062*/ 	.short	0x0000
        /*0064*/ 	.byte	0x00, 0xf0, 0x21, 0x00


	//----- nvinfo : EIATTR_SPARSE_MMA_MASK
	.align		4
.L_258:
        /*0068*/ 	.byte	0x03, 0x50
        /*006a*/ 	.short	0x0000


	//----- nvinfo : EIATTR_MAXREG_COUNT
	.align		4
        /*006c*/ 	.byte	0x03, 0x1b
        /*006e*/ 	.short	0x00ff


	//----- nvinfo : EIATTR_NUM_BARRIERS
	.align		4
        /*0070*/ 	.byte	0x02, 0x4c
        /*0072*/ 	.byte	0x01
	.zero		1


	//----- nvinfo : EIATTR_MERCURY_ISA_VERSION
	.align		4
        /*0074*/ 	.byte	0x03, 0x5f
        /*0076*/ 	.short	0x0101


	//----- nvinfo : EIATTR_COOP_GROUP_MASK_REGIDS
	.align		4
        /*0078*/ 	.byte	0x04, 0x29
        /*007a*/ 	.short	(.L_260 - .L_259)


	//   ....[0]....
.L_259:
        /*007c*/ 	.word	0xffffffff


	//   ....[1]....
        /*0080*/ 	.word	0xffffffff


	//   ....[2]....
        /*0084*/ 	.word	0xffffffff


	//   ....[3]....
        /*0088*/ 	.word	0xffffffff


	//   ....[4]....
        /*008c*/ 	.word	0xffffffff


	//   ....[5]....
        /*0090*/ 	.word	0xffffffff


	//   ....[6]....
        /*0094*/ 	.word	0xffffffff


	//   ....[7]....
        /*0098*/ 	.word	0xffffffff


	//   ....[8]....
        /*009c*/ 	.word	0xffffffff


	//   ....[9]....
        /*00a0*/ 	.word	0xffffffff


	//   ....[10]....
        /*00a4*/ 	.word	0xffffffff


	//   ....[11]....
        /*00a8*/ 	.word	0xffffffff


	//   ....[12]....
        /*00ac*/ 	.word	0xffffffff


	//   ....[13]....
        /*00b0*/ 	.word	0xffffffff


	//   ....[14]....
        /*00b4*/ 	.word	0xffffffff


	//----- nvinfo : EIATTR_COOP_GROUP_INSTR_OFFSETS
	.align		4
.L_260:
        /*00b8*/ 	.byte	0x04, 0x28
        /*00ba*/ 	.short	(.L_262 - .L_261)


	//   ....[0]....
.L_261:
        /*00bc*/ 	.word	0x00000830


	//   ....[1]....
        /*00c0*/ 	.word	0x00000890


	//   ....[2]....
        /*00c4*/ 	.word	0x000008f0


	//   ....[3]....
        /*00c8*/ 	.word	0x00000950


	//   ....[4]....
        /*00cc*/ 	.word	0x000009b0


	//   ....[5]....
        /*00d0*/ 	.word	0x00000b40


	//   ....[6]....
        /*00d4*/ 	.word	0x00000be0


	//   ....[7]....
        /*00d8*/ 	.word	0x00000c60


	//   ....[8]....
        /*00dc*/ 	.word	0x00000cc0


	//   ....[9]....
        /*00e0*/ 	.word	0x00000d00


	//   ....[10]....
        /*00e4*/ 	.word	0x00001cc0


	//   ....[11]....
        /*00e8*/ 	.word	0x00001d20


	//   ....[12]....
        /*00ec*/ 	.word	0x00001d80


	//   ....[13]....
        /*00f0*/ 	.word	0x00001de0


	//   ....[14]....
        /*00f4*/ 	.word	0x00001e40


	//----- nvinfo : EIATTR_VRC_CTA_INIT_COUNT
	.align		4
.L_262:
        /*00f8*/ 	.byte	0x02, 0x4a
	.zero		1
	.zero		1


	//----- nvinfo : EIATTR_EXIT_INSTR_OFFSETS
	.align		4
        /*00fc*/ 	.byte	0x04, 0x1c
        /*00fe*/ 	.short	(.L_264 - .L_263)


	//   ....[0]....
.L_263:
        /*0100*/ 	.word	0x00000080


	//   ....[1]....
        /*0104*/ 	.word	0x000000c0


	//   ....[2]....
        /*0108*/ 	.word	0x00001f60


	//   ....[3]....
        /*010c*/ 	.word	0x00001fb0


	//----- nvinfo : EIATTR_MAX_THREADS
	.align		4
.L_264:
        /*0110*/ 	.byte	0x04, 0x05
        /*0112*/ 	.short	(.L_266 - .L_265)
.L_265:
        /*0114*/ 	.word	0x00000100
        /*0118*/ 	.word	0x00000001
        /*011c*/ 	.word	0x00000001


	//----- nvinfo : EIATTR_CRS_STACK_SIZE
	.align		4
.L_266:
        /*0120*/ 	.byte	0x04, 0x1e
        /*0122*/ 	.short	(.L_268 - .L_267)
.L_267:
        /*0124*/ 	.word	0x00000000


	//----- nvinfo : EIATTR_CBANK_PARAM_SIZE
	.align		4
.L_268:
        /*0128*/ 	.byte	0x03, 0x19
        /*012a*/ 	.short	0x001d


	//----- nvinfo : EIATTR_PARAM_CBANK
	.align		4
        /*012c*/ 	.byte	0x04, 0x0a
        /*012e*/ 	.short	(.L_270 - .L_269)
	.align		4
.L_269:
        /*0130*/ 	.word	index@(.nv.constant0._ZN3cub18CUB_300001_SM_10006detail6reduce28DeviceReduceSingleTileKernelINS2_10policy_hubIijN4cuda3std3__44plusIiEEE10Policy1000EN6thrust24THRUST_300001_SM_1000_NS6detail15normal_iteratorINSD_10device_ptrIiEEEEPijS9_iiNS7_10__identityEEEvT0_T1_T2_T3_T4_T6_)
        /*0134*/ 	.short	0x0380
        /*0136*/ 	.short	0x001d


	//----- nvinfo : EIATTR_SW_WAR
	.align		4
.L_270:
        /*0138*/ 	.byte	0x04, 0x36
        /*013a*/ 	.short	(.L_272 - .L_271)
.L_271:
        /*013c*/ 	.word	0x00000008
.L_272:


//--------------------- .nv.info._ZN3cub18CUB_300001_SM_10006detail8for_each13static_kernelINS2_12policy_hub_t12policy_500_tElN6thrust24THRUST_300001_SM_1000_NS8cuda_cub6__fill7functorINS7_6detail15normal_iteratorINS7_10device_ptrIiEEEEiEEEEvT0_T1_ --------------------------
	.section	.nv.info._ZN3cub18CUB_300001_SM_10006detail8for_each13static_kernelINS2_12policy_hub_t12policy_500_tElN6thrust24THRUST_300001_SM_1000_NS8cuda_cub6__fill7functorINS7_6detail15normal_iteratorINS7_10device_ptrIiEEEEiEEEEvT0_T1_,"",@"SHT_CUDA_INFO"
	.sectionflags	@""
	.align	4


	//----- nvinfo : EIATTR_CUDA_API_VERSION
	.align		4
        /*0000*/ 	.byte	0x04, 0x37
        /*0002*/ 	.short	(.L_274 - .L_273)
.L_273:
        /*0004*/ 	.word	0x00000082


	//----- nvinfo : EIATTR_KPARAM_INFO
	.align		4
.L_274:
        /*0008*/ 	.byte	0x04, 0x17
        /*000a*/ 	.short	(.L_276 - .L_275)
.L_275:
        /*000c*/ 	.word	0x00000000
        /*0010*/ 	.short	0x0001
        /*0012*/ 	.short	0x0008
        /*0014*/ 	.byte	0x00, 0xf0, 0x41, 0x00


	//----- nvinfo : EIATTR_KPARAM_INFO
	.align		4
.L_276:
        /*0018*/ 	.byte	0x04, 0x17
        /*001a*/ 	.short	(.L_278 - .L_277)
.L_277:
        /*001c*/ 	.word	0x00000000
        /*0020*/ 	.short	0x0000
        /*0022*/ 	.short	0x0000
        /*0024*/ 	.byte	0x00, 0xf0, 0x21, 0x00


	//----- nvinfo : EIATTR_SPARSE_MMA_MASK
	.align		4
.L_278:
        /*0028*/ 	.byte	0x03, 0x50
        /*002a*/ 	.short	0x0000


	//----- nvinfo : EIATTR_MAXREG_COUNT
	.align		4
        /*002c*/ 	.byte	0x03, 0x1b
        /*002e*/ 	.short	0x00ff


	//----- nvinfo : EIATTR_MERCURY_ISA_VERSION
	.align		4
        /*0030*/ 	.byte	0x03, 0x5f
        /*0032*/ 	.short	0x0101


	//----- nvinfo : EIATTR_VRC_CTA_INIT_COUNT
	.align		4
        /*0034*/ 	.byte	0x02, 0x4a
	.zero		1
	.zero		1


	//----- nvinfo : EIATTR_EXIT_INSTR_OFFSETS
	.align		4
        /*0038*/ 	.byte	0x04, 0x1c
        /*003a*/ 	.short	(.L_280 - .L_279)


	//   ....[0]....
.L_279:
        /*003c*/ 	.word	0x00000130


	//   ....[1]....
        /*0040*/ 	.word	0x00000240


	//   ....[2]....
        /*0044*/ 	.word	0x00000270


	//----- nvinfo : EIATTR_MAX_THREADS
	.align		4
.L_280:
        /*0048*/ 	.byte	0x04, 0x05
        /*004a*/ 	.short	(.L_282 - .L_281)
.L_281:
        /*004c*/ 	.word	0x00000100
        /*0050*/ 	.word	0x00000001
        /*0054*/ 	.word	0x00000001


	//----- nvinfo : EIATTR_CBANK_PARAM_SIZE
	.align		4
.L_282:
        /*0058*/ 	.byte	0x03, 0x19
        /*005a*/ 	.short	0x0018


	//----- nvinfo : EIATTR_PARAM_CBANK
	.align		4
        /*005c*/ 	.byte	0x04, 0x0a
        /*005e*/ 	.short	(.L_284 - .L_283)
	.align		4
.L_283:
        /*0060*/ 	.word	index@(.nv.constant0._ZN3cub18CUB_300001_SM_10006detail8for_each13static_kernelINS2_12policy_hub_t12policy_500_tElN6thrust24THRUST_300001_SM_1000_NS8cuda_cub6__fill7functorINS7_6detail15normal_iteratorINS7_10device_ptrIiEEEEiEEEEvT0_T1_)
        /*0064*/ 	.short	0x0380
        /*0066*/ 	.short	0x0018


	//----- nvinfo : EIATTR_SW_WAR
	.align		4
.L_284:
        /*0068*/ 	.byte	0x04, 0x36
        /*006a*/ 	.short	(.L_286 - .L_285)
.L_285:
        /*006c*/ 	.word	0x00000008
.L_286:


//--------------------- .nv.info._ZN3cub18CUB_300001_SM_10006detail8for_each13static_kernelINS2_12policy_hub_t12policy_500_tEmN6thrust24THRUST_300001_SM_1000_NS8cuda_cub20__uninitialized_fill7functorINS7_10device_ptrIiEEiEEEEvT0_T1_ --------------------------
	.section	.nv.info._ZN3cub18CUB_300001_SM_10006detail8for_each13static_kernelINS2_12policy_hub_t12policy_500_tEmN6thrust24THRUST_300001_SM_1000_NS8cuda_cub20__uninitialized_fill7functorINS7_10device_ptrIiEEiEEEEvT0_T1_,"",@"SHT_CUDA_INFO"
	.sectionflags	@""
	.align	4


	//----- nvinfo : EIATTR_CUDA_API_VERSION
	.align		4
        /*0000*/ 	.byte	0x04, 0x37
        /*0002*/ 	.short	(.L_288 - .L_287)
.L_287:
        /*0004*/ 	.word	0x00000082


	//----- nvinfo : EIATTR_KPARAM_INFO
	.align		4
.L_288:
        /*0008*/ 	.byte	0x04, 0x17
        /*000a*/ 	.short	(.L_290 - .L_289)
.L_289:
        /*000c*/ 	.word	0x00000000
        /*0010*/ 	.short	0x0001
        /*0012*/ 	.short	0x0008
        /*0014*/ 	.byte	0x00, 0xf0, 0x41, 0x00


	//----- nvinfo : EIATTR_KPARAM_INFO
	.align		4
.L_290:
        /*0018*/ 	.byte	0x04, 0x17
        /*001a*/ 	.short	(.L_292 - .L_291)
.L_291:
        /*001c*/ 	.word	0x00000000
        /*0020*/ 	.short	0x0000
        /*0022*/ 	.short	0x0000
        /*0024*/ 	.byte	0x00, 0xf0, 0x21, 0x00


	//----- nvinfo : EIATTR_SPARSE_MMA_MASK
	.align		4
.L_292:
        /*0028*/ 	.byte	0x03, 0x50
        /*002a*/ 	.short	0x0000


	//----- nvinfo : EIATTR_MAXREG_COUNT
	.align		4
        /*002c*/ 	.byte	0x03, 0x1b
        /*002e*/ 	.short	0x00ff


	//----- nvinfo : EIATTR_MERCURY_ISA_VERSION
	.align		4
        /*0030*/ 	.byte	0x03, 0x5f
        /*0032*/ 	.short	0x0101


	//----- nvinfo : EIATTR_VRC_CTA_INIT_COUNT
	.align		4
        /*0034*/ 	.byte	0x02, 0x4a
	.zero		1
	.zero		1


	//----- nvinfo : EIATTR_EXIT_INSTR_OFFSETS
	.align		4
        /*0038*/ 	.byte	0x04, 0x1c
        /*003a*/ 	.short	(.L_294 - .L_293)


	//   ....[0]....
.L_293:
        /*003c*/ 	.word	0x00000130


	//   ....[1]....
        /*0040*/ 	.word	0x00000230


	//   ....[2]....
        /*0044*/ 	.word	0x00000260


	//----- nvinfo : EIATTR_MAX_THREADS
	.align		4
.L_294:
        /*0048*/ 	.byte	0x04, 0x05
        /*004a*/ 	.short	(.L_296 - .L_295)
.L_295:
        /*004c*/ 	.word	0x00000100
        /*0050*/ 	.word	0x00000001
        /*0054*/ 	.word	0x00000001


	//----- nvinfo : EIATTR_CBANK_PARAM_SIZE
	.align		4
.L_296:
        /*0058*/ 	.byte	0x03, 0x19
        /*005a*/ 	.short	0x0018


	//----- nvinfo : EIATTR_PARAM_CBANK
	.align		4
        /*005c*/ 	.byte	0x04, 0x0a
        /*005e*/ 	.short	(.L_298 - .L_297)
	.align		4
.L_297:
        /*0060*/ 	.word	index@(.nv.constant0._ZN3cub18CUB_300001_SM_10006detail8for_each13static_kernelINS2_12policy_hub_t12policy_500_tEmN6thrust24THRUST_300001_SM_1000_NS8cuda_cub20__uninitialized_fill7functorINS7_10device_ptrIiEEiEEEEvT0_T1_)
        /*0064*/ 	.short	0x0380
        /*0066*/ 	.short	0x0018


	//----- nvinfo : EIATTR_SW_WAR
	.align		4
.L_298:
        /*0068*/ 	.byte	0x04, 0x36
        /*006a*/ 	.short	(.L_300 - .L_299)
.L_299:
        /*006c*/ 	.word	0x00000008
.L_300:


//--------------------- .nv.info._ZN3cub18CUB_300001_SM_10006detail11EmptyKernelIvEEvv --------------------------
	.section	.nv.info._ZN3cub18CUB_300001_SM_10006detail11EmptyKernelIvEEvv,"",@"SHT_CUDA_INFO"
	.sectionflags	@""
	.align	4


	//----- nvinfo : EIATTR_CUDA_API_VERSION
	.align		4
        /*0000*/ 	.byte	0x04, 0x37
        /*0002*/ 	.short	(.L_302 - .L_301)
.L_301:
        /*0004*/ 	.word	0x00000082


	//----- nvinfo : EIATTR_SPARSE_MMA_MASK
	.align		4
.L_302:
        /*0008*/ 	.byte	0x03, 0x50
        /*000a*/ 	.short	0x0000


	//----- nvinfo : EIATTR_MAXREG_COUNT
	.align		4
        /*000c*/ 	.byte	0x03, 0x1b
        /*000e*/ 	.short	0x00ff


	//----- nvinfo : EIATTR_MERCURY_ISA_VERSION
	.align		4
        /*0010*/ 	.byte	0x03, 0x5f
        /*0012*/ 	.short	0x0101


	//----- nvinfo : EIATTR_VRC_CTA_INIT_COUNT
	.align		4
        /*0014*/ 	.byte	0x02, 0x4a
	.zero		1
	.zero		1


	//----- nvinfo : EIATTR_EXIT_INSTR_OFFSETS
	.align		4
        /*0018*/ 	.byte	0x04, 0x1c
        /*001a*/ 	.short	(.L_304 - .L_303)


	//   ....[0]....
.L_303:
        /*001c*/ 	.word	0x00000010


	//----- nvinfo : EIATTR_SW_WAR
	.align		4
.L_304:
        /*0020*/ 	.byte	0x04, 0x36
        /*0022*/ 	.short	(.L_306 - .L_305)
.L_305:
        /*0024*/ 	.word	0x00000008
.L_306:


//--------------------- .nv.info._Z6reduceILi256EEvN4cuda3std3__44spanIKiLm18446744073709551615EEENS3_IiLm18446744073709551615EEE --------------------------
	.section	.nv.info._Z6reduceILi256EEvN4cuda3std3__44spanIKiLm18446744073709551615EEENS3_IiLm18446744073709551615EEE,"",@"SHT_CUDA_INFO"
	.sectionflags	@""
	.align	4


	//----- nvinfo : EIATTR_CUDA_API_VERSION
	.align		4
        /*0000*/ 	.byte	0x04, 0x37
        /*0002*/ 	.short	(.L_308 - .L_307)
.L_307:
        /*0004*/ 	.word	0x00000082


	//----- nvinfo : EIATTR_KPARAM_INFO
	.align		4
.L_308:
        /*0008*/ 	.byte	0x04, 0x17
        /*000a*/ 	.short	(.L_310 - .L_309)
.L_309:
        /*000c*/ 	.word	0x00000000
        /*0010*/ 	.short	0x0001
        /*0012*/ 	.short	0x0010
        /*0014*/ 	.byte	0x00, 0xf0, 0x41, 0x00


	//----- nvinfo : EIATTR_KPARAM_INFO
	.align		4
.L_310:
        /*0018*/ 	.byte	0x04, 0x17
        /*001a*/ 	.short	(.L_312 - .L_311)
.L_311:
        /*001c*/ 	.word	0x00000000
        /*0020*/ 	.short	0x0000
        /*0022*/ 	.short	0x0000
        /*0024*/ 	.byte	0x00, 0xf0, 0x41, 0x00


	//----- nvinfo : EIATTR_SPARSE_MMA_MASK
	.align		4
.L_312:
        /*0028*/ 	.byte	0x03, 0x50
        /*002a*/ 	.short	0x0000


	//----- nvinfo : EIATTR_MAXREG_COUNT
	.align		4
        /*002c*/ 	.byte	0x03, 0x1b
        /*002e*/ 	.short	0x00ff


	//----- nvinfo : EIATTR_NUM_BARRIERS
	.align		4
        /*0030*/ 	.byte	0x02, 0x4c
        /*0032*/ 	.byte	0x01
	.zero		1


	//----- nvinfo : EIATTR_MERCURY_ISA_VERSION
	.align		4
        /*0034*/ 	.byte	0x03, 0x5f
        /*0036*/ 	.short	0x0101


	//----- nvinfo : EIATTR_COOP_GROUP_MASK_REGIDS
	.align		4
        /*0038*/ 	.byte	0x04, 0x29
        /*003a*/ 	.short	(.L_314 - .L_313)


	//   ....[0]....
.L_313:
        /*003c*/ 	.word	0xffffffff


	//----- nvinfo : EIATTR_COOP_GROUP_INSTR_OFFSETS
	.align		4
.L_314:
        /*0040*/ 	.byte	0x04, 0x28
        /*0042*/ 	.short	(.L_316 - .L_315)


	//   ....[0]....
.L_315:
        /*0044*/ 	.word	0x00000180


	//----- nvinfo : EIATTR_VRC_CTA_INIT_COUNT
	.align		4
.L_316:
        /*0048*/ 	.byte	0x02, 0x4a
	.zero		1
	.zero		1


	//----- nvinfo : EIATTR_EXIT_INSTR_OFFSETS
	.align		4
        /*004c*/ 	.byte	0x04, 0x1c
        /*004e*/ 	.short	(.L_318 - .L_317)


	//   ....[0]....
.L_317:
        /*0050*/ 	.word	0x000001c0


	//   ....[1]....
        /*0054*/ 	.word	0x00000290


	//----- nvinfo : EIATTR_CBANK_PARAM_SIZE
	.align		4
.L_318:
        /*0058*/ 	.byte	0x03, 0x19
        /*005a*/ 	.short	0x0020


	//----- nvinfo : EIATTR_PARAM_CBANK
	.align		4
        /*005c*/ 	.byte	0x04, 0x0a
        /*005e*/ 	.short	(.L_320 - .L_319)
	.align		4
.L_319:
        /*0060*/ 	.word	index@(.nv.constant0._Z6reduceILi256EEvN4cuda3std3__44spanIKiLm18446744073709551615EEENS3_IiLm18446744073709551615EEE)
        /*0064*/ 	.short	0x0380
        /*0066*/ 	.short	0x0020


	//----- nvinfo : EIATTR_SW_WAR
	.align		4
.L_320:
        /*0068*/ 	.byte	0x04, 0x36
        /*006a*/ 	.short	(.L_322 - .L_321)
.L_321:
        /*006c*/ 	.word	0x00000008
.L_322:


//--------------------- .nv.callgraph             --------------------------
	.section	.nv.callgraph,"",@"SHT_CUDA_CALLGRAPH"
	.align	4
	.sectionentsize	8
	.align		4
        /*0000*/ 	.word	0x00000000
	.align		4
        /*0004*/ 	.word	0xffffffff
	.align		4
        /*0008*/ 	.word	0x00000000
	.align		4
        /*000c*/ 	.word	0xfffffffe
	.align		4
        /*0010*/ 	.word	0x00000000
	.align		4
        /*0014*/ 	.word	0xfffffffd
	.align		4
        /*0018*/ 	.word	0x00000000
	.align		4
        /*001c*/ 	.word	0xfffffffc


//--------------------- .nv.constant4             --------------------------
	.section	.nv.constant4,"a",@progbits
	.align	8
	.align		8
.nv.constant4:
        /*0000*/ 	.dword	_ZN30_INTERNAL_f8eef634_4_k_cu_main4cuda3std3__45__cpo5beginE
	.align		8
        /*0008*/ 	.dword	_ZN30_INTERNAL_f8eef634_4_k_cu_main4cuda3std3__45__cpo3endE
	.align		8
        /*0010*/ 	.dword	_ZN30_INTERNAL_f8eef634_4_k_cu_main4cuda3std3__45__cpo6cbeginE
	.align		8
        /*0018*/ 	.dword	_ZN30_INTERNAL_f8eef634_4_k_cu_main4cuda3std3__45__cpo4cendE
	.align		8
        /*0020*/ 	.dword	_ZN30_INTERNAL_f8eef634_4_k_cu_main4cuda3std3__45__cpo6rbeginE
	.align		8
        /*0028*/ 	.dword	_ZN30_INTERNAL_f8eef634_4_k_cu_main4cuda3std3__45__cpo4rendE
	.align		8
        /*0030*/ 	.dword	_ZN30_INTERNAL_f8eef634_4_k_cu_main4cuda3std3__45__cpo7crbeginE
	.align		8
        /*0038*/ 	.dword	_ZN30_INTERNAL_f8eef634_4_k_cu_main4cuda3std3__45__cpo5crendE
	.align		8
        /*0040*/ 	.dword	_ZN30_INTERNAL_f8eef634_4_k_cu_main4cuda3std3__432_GLOBAL__N__f8eef634_4_k_cu_main6ignoreE
	.align		8
        /*0048*/ 	.dword	_ZN30_INTERNAL_f8eef634_4_k_cu_main4cuda3std3__419piecewise_constructE
	.align		8
        /*0050*/ 	.dword	_ZN30_INTERNAL_f8eef634_4_k_cu_main4cuda3std3__48in_placeE
	.align		8
        /*0058*/ 	.dword	_ZN30_INTERNAL_f8eef634_4_k_cu_main4cuda3std3__420unreachable_sentinelE
	.align		8
        /*0060*/ 	.dword	_ZN30_INTERNAL_f8eef634_4_k_cu_main4cuda3std3__47nulloptE
	.align		8
        /*0068*/ 	.dword	_ZN30_INTERNAL_f8eef634_4_k_cu_main4cuda3std3__48unexpectE
	.align		8
        /*0070*/ 	.dword	_ZN30_INTERNAL_f8eef634_4_k_cu_main4cuda3std6ranges3__45__cpo4swapE
	.align		8
        /*0078*/ 	.dword	_ZN30_INTERNAL_f8eef634_4_k_cu_main4cuda3std6ranges3__45__cpo9iter_moveE
	.align		8
        /*0080*/ 	.dword	_ZN30_INTERNAL_f8eef634_4_k_cu_main4cuda3std6ranges3__45__cpo5beginE
	.align		8
        /*0088*/ 	.dword	_ZN30_INTERNAL_f8eef634_4_k_cu_main4cuda3std6ranges3__45__cpo3endE
	.align		8
        /*0090*/ 	.dword	_ZN30_INTERNAL_f8eef634_4_k_cu_main4cuda3std6ranges3__45__cpo6cbeginE
	.align		8
        /*0098*/ 	.dword	_ZN30_INTERNAL_f8eef634_4_k_cu_main4cuda3std6ranges3__45__cpo4cendE
	.align		8
        /*00a0*/ 	.dword	_ZN30_INTERNAL_f8eef634_4_k_cu_main4cuda3std6ranges3__45__cpo7advanceE
	.align		8
        /*00a8*/ 	.dword	_ZN30_INTERNAL_f8eef634_4_k_cu_main4cuda3std6ranges3__45__cpo9iter_swapE
	.align		8
        /*00b0*/ 	.dword	_ZN30_INTERNAL_f8eef634_4_k_cu_main4cuda3std6ranges3__45__cpo4nextE
	.align		8
        /*00b8*/ 	.dword	_ZN30_INTERNAL_f8eef634_4_k_cu_main4cuda3std6ranges3__45__cpo4prevE
	.align		8
        /*00c0*/ 	.dword	_ZN30_INTERNAL_f8eef634_4_k_cu_main4cuda3std6ranges3__45__cpo4dataE
	.align		8
        /*00c8*/ 	.dword	_ZN30_INTERNAL_f8eef634_4_k_cu_main4cuda3std6ranges3__45__cpo5cdataE
	.align		8
        /*00d0*/ 	.dword	_ZN30_INTERNAL_f8eef634_4_k_cu_main4cuda3std6ranges3__45__cpo4sizeE
	.align		8
        /*00d8*/ 	.dword	_ZN30_INTERNAL_f8eef634_4_k_cu_main4cuda3std6ranges3__45__cpo5ssizeE
	.align		8
        /*00e0*/ 	.dword	_ZN30_INTERNAL_f8eef634_4_k_cu_main4cuda3std6ranges3__45__cpo8distanceE
	.align		8
        /*00e8*/ 	.dword	_ZN30_INTERNAL_f8eef634_4_k_cu_main6thrust24THRUST_300001_SM_1000_NS8cuda_cub3parE
	.align		8
        /*00f0*/ 	.dword	_ZN30_INTERNAL_f8eef634_4_k_cu_main6thrust24THRUST_300001_SM_1000_NS8cuda_cub10par_nosyncE
	.align		8
        /*00f8*/ 	.dword	_ZN30_INTERNAL_f8eef634_4_k_cu_main6thrust24THRUST_300001_SM_1000_NS6system6detail10sequential3seqE
	.align		8
        /*0100*/ 	.dword	_ZN30_INTERNAL_f8eef634_4_k_cu_main6thrust24THRUST_300001_SM_1000_NS6system3cpp3parE
	.align		8
        /*0108*/ 	.dword	_ZN30_INTERNAL_f8eef634_4_k_cu_main6thrust24THRUST_300001_SM_1000_NS12placeholders2_1E
	.align		8
        /*0110*/ 	.dword	_ZN30_INTERNAL_f8eef634_4_k_cu_main6thrust24THRUST_300001_SM_1000_NS12placeholders2_2E
	.align		8
        /*0118*/ 	.dword	_ZN30_INTERNAL_f8eef634_4_k_cu_main6thrust24THRUST_300001_SM_1000_NS12placeholders2_3E
	.align		8
        /*0120*/ 	.dword	_ZN30_INTERNAL_f8eef634_4_k_cu_main6thrust24THRUST_300001_SM_1000_NS12placeholders2_4E
	.align		8
        /*0128*/ 	.dword	_ZN30_INTERNAL_f8eef634_4_k_cu_main6thrust24THRUST_300001_SM_1000_NS12placeholders2_5E
	.align		8
        /*0130*/ 	.dword	_ZN30_INTERNAL_f8eef634_4_k_cu_main6thrust24THRUST_300001_SM_1000_NS12placeholders2_6E
	.align		8
        /*0138*/ 	.dword	_ZN30_INTERNAL_f8eef634_4_k_cu_main6thrust24THRUST_300001_SM_1000_NS12placeholders2_7E
	.align		8
        /*0140*/ 	.dword	_ZN30_INTERNAL_f8eef634_4_k_cu_main6thrust24THRUST_300001_SM_1000_NS12placeholders2_8E
	.align		8
        /*0148*/ 	.dword	_ZN30_INTERNAL_f8eef634_4_k_cu_main6thrust24THRUST_300001_SM_1000_NS12placeholders2_9E
	.align		8
        /*0150*/ 	.dword	_ZN30_INTERNAL_f8eef634_4_k_cu_main6thrust24THRUST_300001_SM_1000_NS12placeholders3_10E
	.align		8
        /*0158*/ 	.dword	_ZN30_INTERNAL_f8eef634_4_k_cu_main6thrust24THRUST_300001_SM_1000_NS3seqE
	.align		8
        /*0160*/ 	.dword	_ZN30_INTERNAL_f8eef634_4_k_cu_main6thrust24THRUST_300001_SM_1000_NS6deviceE


//--------------------- .text._ZN3cub18CUB_300001_SM_10006detail6reduce28DeviceReduceSingleTileKernelINS2_10policy_hubIiyN4cuda3std3__44plusIiEEE10Policy1000EPiSC_iS9_iiNS7_10__identityEEEvT0_T1_T2_T3_T4_T6_ --------------------------
	.section	.text._ZN3cub18CUB_300001_SM_10006detail6reduce28DeviceReduceSingleTileKernelINS2_10policy_hubIiyN4cuda3std3__44plusIiEEE10Policy1000EPiSC_iS9_iiNS7_10__identityEEEvT0_T1_T2_T3_T4_T6_,"ax",@progbits
	.align	128
        .global         _ZN3cub18CUB_300001_SM_10006detail6reduce28DeviceReduceSingleTileKernelINS2_10policy_hubIiyN4cuda3std3__44plusIiEEE10Policy1000EPiSC_iS9_iiNS7_10__identityEEEvT0_T1_T2_T3_T4_T6_
        .type           _ZN3cub18CUB_300001_SM_10006detail6reduce28DeviceReduceSingleTileKernelINS2_10policy_hubIiyN4cuda3std3__44plusIiEEE10Policy1000EPiSC_iS9_iiNS7_10__identityEEEvT0_T1_T2_T3_T4_T6_,@function
        .size           _ZN3cub18CUB_300001_SM_10006detail6reduce28DeviceReduceSingleTileKernelINS2_10policy_hubIiyN4cuda3std3__44plusIiEEE10Policy1000EPiSC_iS9_iiNS7_10__identityEEEvT0_T1_T2_T3_T4_T6_,(.L_x_241 - _ZN3cub18CUB_300001_SM_10006detail6reduce28DeviceReduceSingleTileKernelINS2_10policy_hubIiyN4cuda3std3__44plusIiEEE10Policy1000EPiSC_iS9_iiNS7_10__identityEEEvT0_T1_T2_T3_T4_T6_)
        .other          _ZN3cub18CUB_300001_SM_10006detail6reduce28DeviceReduceSingleTileKernelINS2_10policy_hubIiyN4cuda3std3__44plusIiEEE10Policy1000EPiSC_iS9_iiNS7_10__identityEEEvT0_T1_T2_T3_T4_T6_,@"STO_CUDA_ENTRY STV_DEFAULT"
_ZN3cub18CUB_300001_SM_10006detail6reduce28DeviceReduceSingleTileKernelINS2_10policy_hubIiyN4cuda3std3__44plusIiEEE10Policy1000EPiSC_iS9_iiNS7_10__identityEEEvT0_T1_T2_T3_T4_T6_:
.text._ZN3cub18CUB_300001_SM_10006detail6reduce28DeviceReduceSingleTileKernelINS2_10policy_hubIiyN4cuda3std3__44plusIiEEE10Policy1000EPiSC_iS9_iiNS7_10__identityEEEvT0_T1_T2_T3_T4_T6_:
[----:B------:R-:W-:Y:S01]  /*0000*/  LDC R1, c[0x0][0x37c] ;  /* 0x0000df00ff017b82 */ /* 0x000fe20000000800 */
[----:B------:R-:W0:Y:S01]  /*0010*/  LDCU UR4, c[0x0][0x390] ;  /* 0x00007200ff0477ac */ /* 0x000e220008000800 */
[----:B------:R-:W1:Y:S01]  /*0020*/  LDCU.64 UR6, c[0x0][0x358] ;  /* 0x00006b00ff0677ac */ /* 0x000e620008000a00 */
[----:B0-----:R-:W-:-:S05]  /*0030*/  IMAD.U32 R20, RZ, RZ, UR4 ;  /* 0x00000004ff147e24 */ /* 0x001fca000f8e00ff */
[----:B------:R-:W-:-:S13]  /*0040*/  ISETP.NE.AND P0, PT, R20, RZ, PT ;  /* 0x000000ff1400720c */ /* 0x000fda0003f05270 */
[----:B-1----:R-:W-:Y:S05]  /*0050*/  @P0 BRA `(.L_x_0) ;  /* 0x00000000001c0947 */ /* 0x002fea0003800000 */
[----:B------:R-:W0:Y:S02]  /*0060*/  S2R R0, SR_TID.X ;  /* 0x0000000000007919 */ /* 0x000e240000002100 */
[----:B0-----:R-:W-:-:S13]  /*0070*/  ISETP.NE.AND P0, PT, R0, RZ, PT ;  /* 0x000000ff0000720c */ /* 0x001fda0003f05270 */
[----:B------:R-:W-:Y:S05]  /*0080*/  @P0 EXIT ;  /* 0x000000000000094d */ /* 0x000fea0003800000 */
[----:B------:R-:W0:Y:S08]  /*0090*/  LDC R5, c[0x0][0x398] ;  /* 0x0000e600ff057b82 */ /* 0x000e300000000800 */
[----:B------:R-:W0:Y:S02]  /*00a0*/  LDC.64 R2, c[0x0][0x388] ;  /* 0x0000e200ff027b82 */ /* 0x000e240000000a00 */
[----:B0-----:R-:W-:Y:S01]  /*00b0*/  STG.E desc[UR6][R2.64], R5 ;  /* 0x0000000502007986 */ /* 0x001fe2000c101906 */
[----:B------:R-:W-:Y:S05]  /*00c0*/  EXIT ;  /* 0x000000000000794d */ /* 0x000fea0003800000 */
.L_x_0:
[----:B------:R-:W0:Y:S01]  /*00d0*/  LDCU UR4, c[0x0][0x380] ;  /* 0x00007000ff0477ac */ /* 0x000e220008000800 */
[----:B------:R-:W-:Y:S01]  /*00e0*/  BSSY.RECONVERGENT B0, `(.L_x_1) ;  /* 0x0000385000007945 */ /* 0x000fe20003800200 */
[----:B0-----:R-:W-:-:S09]  /*00f0*/  ULOP3.LUT UP0, URZ, UR4, 0xf, URZ, 0xc0, !UPT ;  /* 0x0000000f04ff7892 */ /* 0x001fd2000f80c0ff */
[----:B------:R-:W-:Y:S05]  /*0100*/  BRA.U UP0, `(.L_x_2) ;  /* 0x0000001900d87547 */ /* 0x000fea000b800000 */
[----:B------:R-:W-:-:S13]  /*0110*/  ISETP.GT.AND P0, PT, R20, 0xfff, PT ;  /* 0x00000fff1400780c */ /* 0x000fda0003f04270 */
[----:B------:R-:W-:Y:S05]  /*0120*/  @P0 BRA `(.L_x_3) ;  /* 0x0000000c008c0947 */ /* 0x000fea0003800000 */
[----:B------:R-:W0:Y:S01]  /*0130*/  S2R R9, SR_TID.X ;  /* 0x0000000000097919 */ /* 0x000e220000002100 */
[----:B------:R-:W-:Y:S01]  /*0140*/  BSSY.RECONVERGENT B1, `(.L_x_4) ;  /* 0x0000009000017945 */ /* 0x000fe20003800200 */
[----:B------:R-:W-:Y:S01]  /*0150*/  IMAD.MOV.U32 R0, RZ, RZ, RZ ;  /* 0x000000ffff007224 */ /* 0x000fe200078e00ff */
[----:B0-----:R-:W-:Y:S01]  /*0160*/  ISETP.GE.AND P0, PT, R9, R20, PT ;  /* 0x000000140900720c */ /* 0x001fe20003f06270 */
[----:B------:R-:W-:-:S12]  /*0170*/  IMAD.MOV.U32 R11, RZ, RZ, R9 ;  /* 0x000000ffff0b7224 */ /* 0x000fd800078e0009 */
[----:B------:R-:W-:Y:S05]  /*0180*/  @P0 BRA `(.L_x_5) ;  /* 0x0000000000100947 */ /* 0x000fea0003800000 */
[----:B------:R-:W0:Y:S02]  /*0190*/  LDC.64 R2, c[0x0][0x380] ;  /* 0x0000e000ff027b82 */ /* 0x000e240000000a00 */
[----:B0-----:R-:W-:-:S05]  /*01a0*/  IMAD.WIDE.U32 R2, R9, 0x4, R2 ;  /* 0x0000000409027825 */ /* 0x001fca00078e0002 */
[----:B------:R0:W5:Y:S01]  /*01b0*/  LDG.E.CONSTANT R0, desc[UR6][R2.64] ;  /* 0x0000000602007981 */ /* 0x000162000c1e9900 */
[----:B------:R-:W-:-:S07]  /*01c0*/  VIADD R11, R9, 0x100 ;  /* 0x00000100090b7836 */ /* 0x000fce0000000000 */
.L_x_5:
[----:B------:R-:W-:Y:S05]  /*01d0*/  BSYNC.RECONVERGENT B1 ;  /* 0x0000000000017941 */ /* 0x000fea0003800200 */
.L_x_4:
[----:B------:R-:W-:Y:S01]  /*01e0*/  ISETP.GE.AND P0, PT, R11, R20, PT ;  /* 0x000000140b00720c */ /* 0x000fe20003f06270 */
[----:B------:R-:W-:-:S12]  /*01f0*/  BSSY.RECONVERGENT B1, `(.L_x_6) ;  /* 0x0000066000017945 */ /* 0x000fd80003800200 */
[----:B------:R-:W-:Y:S05]  /*0200*/  @P0 BRA `(.L_x_7) ;  /* 0x0000000400900947 */ /* 0x000fea0003800000 */
[----:B0-----:R-:W-:Y:S01]  /*0210*/  LOP3.LUT R3, RZ, R11, RZ, 0x33, !PT ;  /* 0x0000000bff037212 */ /* 0x001fe200078e33ff */
[----:B------:R-:W-:Y:S04]  /*0220*/  BSSY.RECONVERGENT B2, `(.L_x_8) ;  /* 0x0000015000027945 */ /* 0x000fe80003800200 */
[----:B------:R-:W-:-:S05]  /*0230*/  IMAD.IADD R4, R3, 0x1, R20 ;  /* 0x0000000103047824 */ /* 0x000fca00078e0214 */
[C---:B------:R-:W-:Y:S02]  /*0240*/  LOP3.LUT R2, R4.reuse, 0x300, RZ, 0xc0, !PT ;  /* 0x0000030004027812 */ /* 0x040fe400078ec0ff */
[----:B------:R-:W-:Y:S02]  /*0250*/  ISETP.GE.U32.AND P1, PT, R4, 0x300, PT ;  /* 0x000003000400780c */ /* 0x000fe40003f26070 */
[----:B------:R-:W-:-:S13]  /*0260*/  ISETP.NE.AND P0, PT, R2, 0x300, PT ;  /* 0x000003000200780c */ /* 0x000fda0003f05270 */
[----:B------:R-:W-:Y:S05]  /*0270*/  @!P0 BRA `(.L_x_9) ;  /* 0x00000000003c8947 */ /* 0x000fea0003800000 */
[----:B------:R-:W0:Y:S01]  /*0280*/  LDC.64 R2, c[0x0][0x380] ;  /* 0x0000e000ff027b82 */ /* 0x000e220000000a00 */
[----:B------:R-:W-:-:S04]  /*0290*/  LEA.HI R4, R4, 0x1, RZ, 0x18 ;  /* 0x0000000104047811 */ /* 0x000fc800078fc0ff */
[----:B------:R-:W-:-:S05]  /*02a0*/  LOP3.LUT R4, R4, 0x3, RZ, 0xc0, !PT ;  /* 0x0000000304047812 */ /* 0x000fca00078ec0ff */
[----:B------:R-:W-:Y:S02]  /*02b0*/  IMAD.MOV R4, RZ, RZ, -R4 ;  /* 0x000000ffff047224 */ /* 0x000fe400078e0a04 */
[----:B0-----:R-:W-:-:S04]  /*02c0*/  IMAD.WIDE.U32 R2, R11, 0x4, R2 ;  /* 0x000000040b027825 */ /* 0x001fc800078e0002 */
[----:B------:R-:W-:-:S07]  /*02d0*/  IMAD.MOV.U32 R5, RZ, RZ, R3 ;  /* 0x000000ffff057224 */ /* 0x000fce00078e0003 */
.L_x_10:
[----:B------:R-:W-:-:S06]  /*02e0*/  IMAD.MOV.U32 R3, RZ, RZ, R5 ;  /* 0x000000ffff037224 */ /* 0x000fcc00078e0005 */
[----:B------:R0:W2:Y:S01]  /*02f0*/  LDG.E.CONSTANT R3, desc[UR6][R2.64] ;  /* 0x0000000602037981 */ /* 0x0000a2000c1e9900 */
[----:B------:R-:W-:Y:S02]  /*0300*/  VIADD R4, R4, 0x1 ;  /* 0x0000000104047836 */ /* 0x000fe40000000000 */
[----:B------:R-:W-:-:S03]  /*0310*/  VIADD R11, R11, 0x100 ;  /* 0x000001000b0b7836 */ /* 0x000fc60000000000 */
[----:B------:R-:W-:Y:S02]  /*0320*/  ISETP.NE.AND P0, PT, R4, RZ, PT ;  /* 0x000000ff0400720c */ /* 0x000fe40003f05270 */
[----:B0-----:R-:W-:-:S05]  /*0330*/  IADD3 R2, P2, PT, R2, 0x400, RZ ;  /* 0x0000040002027810 */ /* 0x001fca0007f5e0ff */
[----:B------:R-:W-:Y:S02]  /*0340*/  IMAD.X R5, RZ, RZ, R5, P2 ;  /* 0x000000ffff057224 */ /* 0x000fe400010e0605 */
[----:B--2--5:R-:W-:-:S04]  /*0350*/  IMAD.IADD R0, R3, 0x1, R0 ;  /* 0x0000000103007824 */ /* 0x024fc800078e0200 */
[----:B------:R-:W-:Y:S05]  /*0360*/  @P0 BRA `(.L_x_10) ;  /* 0xfffffffc00dc0947 */ /* 0x000fea000383ffff */
.L_x_9:
[----:B------:R-:W-:Y:S05]  /*0370*/  BSYNC.RECONVERGENT B2 ;  /* 0x0000000000027941 */ /* 0x000fea0003800200 */
.L_x_8:
[----:B------:R-:W-:Y:S05]  /*0380*/  @!P1 BRA `(.L_x_7) ;  /* 0x0000000400309947 */ /* 0x000fea0003800000 */
[----:B------:R-:W-:Y:S01]  /*0390*/  IMAD.IADD R2, R20, 0x1, -R11 ;  /* 0x0000000114027824 */ /* 0x000fe200078e0a0b */
[----:B------:R-:W-:Y:S01]  /*03a0*/  BSSY.RECONVERGENT B2, `(.L_x_11) ;  /* 0x0000029000027945 */ /* 0x000fe20003800200 */
[----:B------:R-:W-:-:S03]  /*03b0*/  PLOP3.LUT P0, PT, PT, PT, PT, 0x80, 0x8 ;  /* 0x000000000008781c */ /* 0x000fc60003f0f070 */
[----:B------:R-:W-:-:S13]  /*03c0*/  ISETP.GT.AND P1, PT, R2, 0xc00, PT ;  /* 0x00000c000200780c */ /* 0x000fda0003f24270 */
[----:B------:R-:W-:Y:S05]  /*03d0*/  @!P1 BRA `(.L_x_12) ;  /* 0x0000000000949947 */ /* 0x000fea0003800000 */
[----:B------:R-:W-:Y:S01]  /*03e0*/  PLOP3.LUT P0, PT, PT, PT, PT, 0x8, 0x80 ;  /* 0x000000000080781c */ /* 0x000fe20003f0e170 */
[----:B------:R-:W-:-:S12]  /*03f0*/  VIADD R8, R20, 0xfffff400 ;  /* 0xfffff40014087836 */ /* 0x000fd80000000000 */
.L_x_13:
[----:B------:R-:W0:Y:S01]  /*0400*/  LDC.64 R4, c[0x0][0x380] ;  /* 0x0000e000ff047b82 */ /* 0x000e220000000a00 */
[C---:B------:R-:W-:Y:S02]  /*0410*/  VIADD R7, R11.reuse, 0x400 ;  /* 0x000004000b077836 */ /* 0x040fe40000000000 */
[C---:B------:R-:W-:Y:S02]  /*0420*/  VIADD R3, R11.reuse, 0x800 ;  /* 0x000008000b037836 */ /* 0x040fe40000000000 */
[----:B0-----:R-:W-:-:S05]  /*0430*/  IMAD.WIDE R22, R11, 0x4, R4 ;  /* 0x000000040b167825 */ /* 0x001fca00078e0204 */
[----:B------:R-:W2:Y:S01]  /*0440*/  LDG.E.CONSTANT R13, desc[UR6][R22.64] ;  /* 0x00000006160d7981 */ /* 0x000ea2000c1e9900 */
[----:B------:R-:W-:-:S03]  /*0450*/  IMAD.WIDE R6, R7, 0x4, R4 ;  /* 0x0000000407067825 */ /* 0x000fc600078e0204 */
[----:B------:R-:W2:Y:S04]  /*0460*/  LDG.E.CONSTANT R10, desc[UR6][R22.64+0x400] ;  /* 0x00040006160a7981 */ /* 0x000ea8000c1e9900 */
[----:B------:R-:W3:Y:S04]  /*0470*/  LDG.E.CONSTANT R12, desc[UR6][R22.64+0x800] ;  /* 0x00080006160c7981 */ /* 0x000ee8000c1e9900 */
[----:B------:R-:W3:Y:S01]  /*0480*/  LDG.E.CONSTANT R19, desc[UR6][R22.64+0xc00] ;  /* 0x000c000616137981 */ /* 0x000ee2000c1e9900 */
[----:B------:R-:W-:-:S03]  /*0490*/  IMAD.WIDE R2, R3, 0x4, R4 ;  /* 0x0000000403027825 */ /* 0x000fc600078e0204 */
[----:B------:R-:W4:Y:S04]  /*04a0*/  LDG.E.CONSTANT R16, desc[UR6][R6.64] ;  /* 0x0000000606107981 */ /* 0x000f28000c1e9900 */
[----:B------:R-:W4:Y:S01]  /*04b0*/  LDG.E.CONSTANT R15, desc[UR6][R6.64+0x400] ;  /* 0x00040006060f7981 */ /* 0x000f22000c1e9900 */
[----:B------:R-:W-:-:S03]  /*04c0*/  VIADD R25, R11, 0xc00 ;  /* 0x00000c000b197836 */ /* 0x000fc60000000000 */
[----:B------:R-:W4:Y:S04]  /*04d0*/  LDG.E.CONSTANT R14, desc[UR6][R6.64+0x800] ;  /* 0x00080006060e7981 */ /* 0x000f28000c1e9900 */
[----:B------:R-:W4:Y:S01]  /*04e0*/  LDG.E.CONSTANT R21, desc[UR6][R6.64+0xc00] ;  /* 0x000c000606157981 */ /* 0x000f22000c1e9900 */
[----:B------:R-:W-:-:S03]  /*04f0*/  IMAD.WIDE R4, R25, 0x4, R4 ;  /* 0x0000000419047825 */ /* 0x000fc600078e0204 */
[----:B------:R-:W4:Y:S04]  /*0500*/  LDG.E.CONSTANT R18, desc[UR6][R2.64] ;  /* 0x0000000602127981 */ /* 0x000f28000c1e9900 */
[----:B------:R-:W4:Y:S04]  /*0510*/  LDG.E.CONSTANT R17, desc[UR6][R2.64+0x400] ;  /* 0x0004000602117981 */ /* 0x000f28000c1e9900 */
[----:B------:R-:W4:Y:S04]  /*0520*/  LDG.E.CONSTANT R23, desc[UR6][R2.64+0x800] ;  /* 0x0008000602177981 */ /* 0x000f28000c1e9900 */
[----:B------:R-:W4:Y:S04]  /*0530*/  LDG.E.CONSTANT R24, desc[UR6][R2.64+0xc00] ;  /* 0x000c000602187981 */ /* 0x000f28000c1e9900 */
[----:B------:R-:W4:Y:S04]  /*0540*/  LDG.E.CONSTANT R25, desc[UR6][R4.64] ;  /* 0x0000000604197981 */ /* 0x000f28000c1e9900 */
[----:B------:R-:W4:Y:S04]  /*0550*/  LDG.E.CONSTANT R26, desc[UR6][R4.64+0x400] ;  /* 0x00040006041a7981 */ /* 0x000f28000c1e9900 */
[----:B------:R-:W4:Y:S04]  /*0560*/  LDG.E.CONSTANT R22, desc[UR6][R4.64+0x800] ;  /* 0x0008000604167981 */ /* 0x000f28000c1e9900 */
[----:B------:R-:W4:Y:S01]  /*0570*/  LDG.E.CONSTANT R27, desc[UR6][R4.64+0xc00] ;  /* 0x000c0006041b7981 */ /* 0x000f22000c1e9900 */
[----:B------:R-:W-:-:S05]  /*0580*/  VIADD R11, R11, 0x1000 ;  /* 0x000010000b0b7836 */ /* 0x000fca0000000000 */
[----:B------:R-:W-:Y:S02]  /*0590*/  ISETP.GE.AND P1, PT, R11, R8, PT ;  /* 0x000000080b00720c */ /* 0x000fe40003f26270 */
[----:B--2--5:R-:W-:-:S04]  /*05a0*/  IADD3 R10, PT, PT, R10, R13, R0 ;  /* 0x0000000d0a0a7210 */ /* 0x024fc80007ffe000 */
[----:B---3--:R-:W-:-:S04]  /*05b0*/  IADD3 R10, PT, PT, R19, R12, R10 ;  /* 0x0000000c130a7210 */ /* 0x008fc80007ffe00a */
[----:B----4-:R-:W-:-:S04]  /*05c0*/  IADD3 R10, PT, PT, R15, R16, R10 ;  /* 0x000000100f0a7210 */ /* 0x010fc80007ffe00a */
[----:B------:R-:W-:-:S04]  /*05d0*/  IADD3 R10, PT, PT, R21, R14, R10 ;  /* 0x0000000e150a7210 */ /* 0x000fc80007ffe00a */
[----:B------:R-:W-:-:S04]  /*05e0*/  IADD3 R10, PT, PT, R17, R18, R10 ;  /* 0x00000012110a7210 */ /* 0x000fc80007ffe00a */
[----:B------:R-:W-:-:S04]  /*05f0*/  IADD3 R10, PT, PT, R24, R23, R10 ;  /* 0x00000017180a7210 */ /* 0x000fc80007ffe00a */
[----:B------:R-:W-:-:S04]  /*0600*/  IADD3 R25, PT, PT, R26, R25, R10 ;  /* 0x000000191a197210 */ /* 0x000fc80007ffe00a */
[----:B------:R-:W-:Y:S01]  /*0610*/  IADD3 R0, PT, PT, R27, R22, R25 ;  /* 0x000000161b007210 */ /* 0x000fe20007ffe019 */
[----:B------:R-:W-:Y:S06]  /*0620*/  @!P1 BRA `(.L_x_13) ;  /* 0xfffffffc00749947 */ /* 0x000fec000383ffff */
.L_x_12:
[----:B------:R-:W-:Y:S05]  /*0630*/  BSYNC.RECONVERGENT B2 ;  /* 0x0000000000027941 */ /* 0x000fea0003800200 */
.L_x_11:
[----:B------:R-:W-:Y:S01]  /*0640*/  IMAD.IADD R2, R20, 0x1, -R11 ;  /* 0x0000000114027824 */ /* 0x000fe200078e0a0b */
[----:B------:R-:W-:Y:S04]  /*0650*/  BSSY.RECONVERGENT B2, `(.L_x_14) ;  /* 0x0000015000027945 */ /* 0x000fe80003800200 */
[----:B------:R-:W-:-:S13]  /*0660*/  ISETP.GT.AND P1, PT, R2, 0x400, PT ;  /* 0x000004000200780c */ /* 0x000fda0003f24270 */
[----:B------:R-:W-:Y:S05]  /*0670*/  @!P1 BRA `(.L_x_15) ;  /* 0x0000000000489947 */ /* 0x000fea0003800000 */
[----:B------:R-:W0:Y:S01]  /*0680*/  LDC.64 R4, c[0x0][0x380] ;  /* 0x0000e000ff047b82 */ /* 0x000e220000000a00 */
[C---:B------:R-:W-:Y:S02]  /*0690*/  VIADD R13, R11.reuse, 0x400 ;  /* 0x000004000b0d7836 */ /* 0x040fe40000000000 */
[----:B0-----:R-:W-:-:S05]  /*06a0*/  IMAD.WIDE R2, R11, 0x4, R4 ;  /* 0x000000040b027825 */ /* 0x001fca00078e0204 */
[----:B------:R-:W2:Y:S01]  /*06b0*/  LDG.E.CONSTANT R7, desc[UR6][R2.64] ;  /* 0x0000000602077981 */ /* 0x000ea2000c1e9900 */
[----:B------:R-:W-:-:S03]  /*06c0*/  IMAD.WIDE R4, R13, 0x4, R4 ;  /* 0x000000040d047825 */ /* 0x000fc600078e0204 */
[----:B------:R-:W2:Y:S04]  /*06d0*/  LDG.E.CONSTANT R6, desc[UR6][R2.64+0x400] ;  /* 0x0004000602067981 */ /* 0x000ea8000c1e9900 */
[----:B------:R-:W3:Y:S04]  /*06e0*/  LDG.E.CONSTANT R13, desc[UR6][R2.64+0x800] ;  /* 0x00080006020d7981 */ /* 0x000ee8000c1e9900 */
[----:B------:R-:W3:Y:S04]  /*06f0*/  LDG.E.CONSTANT R8, desc[UR6][R2.64+0xc00] ;  /* 0x000c000602087981 */ /* 0x000ee8000c1e9900 */
[----:B------:R-:W4:Y:S04]  /*0700*/  LDG.E.CONSTANT R15, desc[UR6][R4.64] ;  /* 0x00000006040f7981 */ /* 0x000f28000c1e9900 */
[----:B------:R-:W4:Y:S04]  /*0710*/  LDG.E.CONSTANT R10, desc[UR6][R4.64+0x400] ;  /* 0x00040006040a7981 */ /* 0x000f28000c1e9900 */
[----:B------:R-:W4:Y:S04]  /*0720*/  LDG.E.CONSTANT R17, desc[UR6][R4.64+0x800] ;  /* 0x0008000604117981 */ /* 0x000f28000c1e9900 */
[----:B------:R-:W4:Y:S01]  /*0730*/  LDG.E.CONSTANT R12, desc[UR6][R4.64+0xc00] ;  /* 0x000c0006040c7981 */ /* 0x000f22000c1e9900 */
[----:B------:R-:W-:Y:S01]  /*0740*/  PLOP3.LUT P0, PT, PT, PT, PT, 0x8, 0x80 ;  /* 0x000000000080781c */ /* 0x000fe20003f0e170 */
[----:B------:R-:W-:Y:S01]  /*0750*/  VIADD R11, R11, 0x800 ;  /* 0x000008000b0b7836 */ /* 0x000fe20000000000 */
[----:B--2--5:R-:W-:-:S04]  /*0760*/  IADD3 R6, PT, PT, R6, R7, R0 ;  /* 0x0000000706067210 */ /* 0x024fc80007ffe000 */
[----:B---3--:R-:W-:-:S04]  /*0770*/  IADD3 R6, PT, PT, R8, R13, R6 ;  /* 0x0000000d08067210 */ /* 0x008fc80007ffe006 */
[----:B----4-:R-:W-:-:S04]  /*0780*/  IADD3 R6, PT, PT, R10, R15, R6 ;  /* 0x0000000f0a067210 */ /* 0x010fc80007ffe006 */
[----:B------:R-:W-:-:S07]  /*0790*/  IADD3 R0, PT, PT, R12, R17, R6 ;  /* 0x000000110c007210 */ /* 0x000fce0007ffe006 */
.L_x_15:
[----:B------:R-:W-:Y:S05]  /*07a0*/  BSYNC.RECONVERGENT B2 ;  /* 0x0000000000027941 */ /* 0x000fea0003800200 */
.L_x_14:
[----:B------:R-:W-:-:S13]  /*07b0*/  ISETP.LT.OR P0, PT, R11, R20, P0 ;  /* 0x000000140b00720c */ /* 0x000fda0000701670 */
[----:B------:R-:W-:Y:S05]  /*07c0*/  @!P0 BRA `(.L_x_7) ;  /* 0x0000000000208947 */ /* 0x000fea0003800000 */
[----:B------:R-:W0:Y:S02]  /*07d0*/  LDC.64 R2, c[0x0][0x380] ;  /* 0x0000e000ff027b82 */ /* 0x000e240000000a00 */
[----:B0-----:R-:W-:-:S05]  /*07e0*/  IMAD.WIDE R2, R11, 0x4, R2 ;  /* 0x000000040b027825 */ /* 0x001fca00078e0202 */
[----:B------:R-:W2:Y:S04]  /*07f0*/  LDG.E.CONSTANT R5, desc[UR6][R2.64] ;  /* 0x0000000602057981 */ /* 0x000ea8000c1e9900 */
[----:B------:R-:W2:Y:S04]  /*0800*/  LDG.E.CONSTANT R4, desc[UR6][R2.64+0x400] ;  /* 0x0004000602047981 */ /* 0x000ea8000c1e9900 */
[----:B------:R-:W3:Y:S04]  /*0810*/  LDG.E.CONSTANT R7, desc[UR6][R2.64+0x800] ;  /* 0x0008000602077981 */ /* 0x000ee8000c1e9900 */
[----:B------:R-:W3:Y:S01]  /*0820*/  LDG.E.CONSTANT R6, desc[UR6][R2.64+0xc00] ;  /* 0x000c000602067981 */ /* 0x000ee2000c1e9900 */
[----:B--2--5:R-:W-:-:S04]  /*0830*/  IADD3 R0, PT, PT, R4, R5, R0 ;  /* 0x0000000504007210 */ /* 0x024fc80007ffe000 */
[----:B---3--:R-:W-:-:S07]  /*0840*/  IADD3 R0, PT, PT, R6, R7, R0 ;  /* 0x0000000706007210 */ /* 0x008fce0007ffe000 */
.L_x_7:
[----:B------:R-:W-:Y:S05]  /*0850*/  BSYNC.RECONVERGENT B1 ;  /* 0x0000000000017941 */ /* 0x000fea0003800200 */
.L_x_6:
[----:B------:R-:W-:-:S13]  /*0860*/  ISETP.GE.AND P0, PT, R20, 0x100, PT ;  /* 0x000001001400780c */ /* 0x000fda0003f06270 */
[----:B------:R-:W-:Y:S05]  /*0870*/  @!P0 BRA `(.L_x_16) ;  /* 0x0000000000ac8947 */ /* 0x000fea0003800000 */
[----:B------:R-:W1:Y:S01]  /*0880*/  S2R R6, SR_LANEID ;  /* 0x0000000000067919 */ /* 0x000e620000000000 */
[----:B0----5:R-:W0:Y:S01]  /*0890*/  SHFL.DOWN PT, R2, R0, 0x1, 0x1f ;  /* 0x08201f0000027f89 */ /* 0x021e2200000e0000 */
[C---:B-1----:R-:W-:Y:S02]  /*08a0*/  ISETP.GT.AND P0, PT, R6.reuse, 0x1e, PT ;  /* 0x0000001e0600780c */ /* 0x042fe40003f04270 */
[----:B------:R-:W-:Y:S02]  /*08b0*/  ISETP.NE.AND P1, PT, R6, RZ, PT ;  /* 0x000000ff0600720c */ /* 0x000fe40003f25270 */
[----:B0-----:R-:W-:Y:S02]  /*08c0*/  SEL R3, R2, RZ, !P0 ;  /* 0x000000ff02037207 */ /* 0x001fe40004000000 */
[----:B------:R-:W-:-:S03]  /*08d0*/  ISETP.GT.AND P0, PT, R6, 0x1d, PT ;  /* 0x0000001d0600780c */ /* 0x000fc60003f04270 */
[----:B------:R-:W-:-:S05]  /*08e0*/  IMAD.IADD R3, R3, 0x1, R0 ;  /* 0x0000000103037824 */ /* 0x000fca00078e0200 */
[----:B------:R-:W0:Y:S01]  /*08f0*/  SHFL.DOWN PT, R2, R3, 0x2, 0x1f ;  /* 0x08401f0003027f89 */ /* 0x000e2200000e0000 */
[----:B------:R-:W1:Y:S01]  /*0900*/  @!P1 S2R R7, SR_CgaCtaId ;  /* 0x0000000000079919 */ /* 0x000e620000008800 */
[----:B0-----:R-:W-:Y:S02]  /*0910*/  SEL R2, R2, RZ, !P0 ;  /* 0x000000ff02027207 */ /* 0x001fe40004000000 */
[----:B------:R-:W-:-:S03]  /*0920*/  ISETP.GT.AND P0, PT, R6, 0x1b, PT ;  /* 0x0000001b0600780c */ /* 0x000fc60003f04270 */
[----:B------:R-:W-:-:S05]  /*0930*/  IMAD.IADD R2, R3, 0x1, R2 ;  /* 0x0000000103027824 */ /* 0x000fca00078e0202 */
[----:B------:R-:W0:Y:S02]  /*0940*/  SHFL.DOWN PT, R4, R2, 0x4, 0x1f ;  /* 0x08801f0002047f89 */ /* 0x000e2400000e0000 */
[----:B0-----:R-:W-:Y:S02]  /*0950*/  SEL R5, R4, RZ, !P0 ;  /* 0x000000ff04057207 */ /* 0x001fe40004000000 */
[----:B------:R-:W-:Y:S02]  /*0960*/  ISETP.GT.AND P0, PT, R6, 0x17, PT ;  /* 0x000000170600780c */ /* 0x000fe40003f04270 */
[----:B------:R-:W-:Y:S01]  /*0970*/  @!P1 MOV R4, 0x400 ;  /* 0x0000040000049802 */ /* 0x000fe20000000f00 */
[----:B------:R-:W-:Y:S01]  /*0980*/  IMAD.IADD R5, R2, 0x1, R5 ;  /* 0x0000000102057824 */ /* 0x000fe200078e0205 */
[----:B------:R-:W-:Y:S02]  /*0990*/  @!P1 SHF.R.U32.HI R2, RZ, 0x3, R9 ;  /* 0x00000003ff029819 */ /* 0x000fe40000011609 */
[----:B-1----:R-:W-:-:S02]  /*09a0*/  @!P1 LEA R7, R7, R4, 0x18 ;  /* 0x0000000407079211 */ /* 0x002fc400078ec0ff */
[----:B------:R-:W0:Y:S01]  /*09b0*/  SHFL.DOWN PT, R0, R5, 0x8, 0x1f ;  /* 0x09001f0005007f89 */ /* 0x000e2200000e0000 */
[----:B------:R-:W-:-:S05]  /*09c0*/  @!P1 LOP3.LUT R2, R2, 0x7c, RZ, 0xc0, !PT ;  /* 0x0000007c02029812 */ /* 0x000fca00078ec0ff */
[----:B------:R-:W-:Y:S01]  /*09d0*/  @!P1 IMAD.IADD R2, R2, 0x1, R7 ;  /* 0x0000000102029824 */ /* 0x000fe200078e0207 */
[----:B0-----:R-:W-:Y:S02]  /*09e0*/  SEL R0, R0, RZ, !P0 ;  /* 0x000000ff00007207 */ /* 0x001fe40004000000 */
[----:B------:R-:W-:-:S03]  /*09f0*/  ISETP.GT.AND P0, PT, R6, 0xf, PT ;  /* 0x0000000f0600780c */ /* 0x000fc60003f04270 */
[----:B------:R-:W-:-:S05]  /*0a00*/  IMAD.IADD R0, R5, 0x1, R0 ;  /* 0x0000000105007824 */ /* 0x000fca00078e0200 */
[----:B------:R-:W0:Y:S02]  /*0a10*/  SHFL.DOWN PT, R3, R0, 0x10, 0x1f ;  /* 0x0a001f0000037f89 */ /* 0x000e2400000e0000 */
[----:B0-----:R-:W-:Y:S02]  /*0a20*/  SEL R3, R3, RZ, !P0 ;  /* 0x000000ff03037207 */ /* 0x001fe40004000000 */
[----:B------:R-:W-:-:S03]  /*0a30*/  ISETP.NE.AND P0, PT, R9, RZ, PT ;  /* 0x000000ff0900720c */ /* 0x000fc60003f05270 */
[----:B------:R-:W-:-:S05]  /*0a40*/  IMAD.IADD R3, R0, 0x1, R3 ;  /* 0x0000000100037824 */ /* 0x000fca00078e0203 */
[----:B------:R0:W-:Y:S01]  /*0a50*/  @!P1 STS [R2+0x8], R3 ;  /* 0x0000080302009388 */ /* 0x0001e20000000800 */
[----:B------:R-:W-:Y:S06]  /*0a60*/  BAR.SYNC.DEFER_BLOCKING 0x0 ;  /* 0x0000000000007b1d */ /* 0x000fec0000010000 */
[----:B------:R-:W-:Y:S05]  /*0a70*/  @P0 BRA `(.L_x_17) ;  /* 0x0000002c00ac0947 */ /* 0x000fea0003800000 */
[----:B------:R-:W1:Y:S01]  /*0a80*/  S2UR UR5, SR_CgaCtaId ;  /* 0x00000000000579c3 */ /* 0x000e620000008800 */
[----:B------:R-:W-:Y:S02]  /*0a90*/  UMOV UR4, 0x400 ;  /* 0x0000040000047882 */ /* 0x000fe40000000000 */
[----:B-1----:R-:W-:-:S09]  /*0aa0*/  ULEA UR4, UR5, UR4, 0x18 ;  /* 0x0000000405047291 */ /* 0x002fd2000f8ec0ff */
[----:B------:R-:W-:Y:S04]  /*0ab0*/  LDS R0, [UR4+0xc] ;  /* 0x00000c04ff007984 */ /* 0x000fe80008000800 */
[----:B------:R-:W1:Y:S04]  /*0ac0*/  LDS.128 R4, [UR4+0x10] ;  /* 0x00001004ff047984 */ /* 0x000e680008000c00 */
[----:B------:R-:W2:Y:S01]  /*0ad0*/  LDS.64 R8, [UR4+0x20] ;  /* 0x00002004ff087984 */ /* 0x000ea20008000a00 */
[----:B-1----:R-:W-:-:S04]  /*0ae0*/  IADD3 R0, PT, PT, R4, R0, R3 ;  /* 0x0000000004007210 */ /* 0x002fc80007ffe003 */
[----:B------:R-:W-:-:S04]  /*0af0*/  IADD3 R0, PT, PT, R6, R0, R5 ;  /* 0x0000000006007210 */ /* 0x000fc80007ffe005 */
[----:B--2---:R-:W-:-:S05]  /*0b00*/  IADD3 R0, PT, PT, R8, R0, R7 ;  /* 0x0000000008007210 */ /* 0x004fca0007ffe007 */
[----:B0-----:R-:W-:Y:S01]  /*0b10*/  IMAD.IADD R3, R0, 0x1, R9 ;  /* 0x0000000100037824 */ /* 0x001fe200078e0209 */
[----:B------:R-:W-:Y:S06]  /*0b20*/  BRA `(.L_x_17) ;  /* 0x0000002c00807947 */ /* 0x000fec0003800000 */
.L_x_16:
[----:B0-----:R-:W-:Y:S01]  /*0b30*/  LOP3.LUT R2, R9, 0x3e0, RZ, 0xc0, !PT ;  /* 0x000003e009027812 */ /* 0x001fe200078ec0ff */
[----:B------:R-:W0:Y:S03]  /*0b40*/  S2R R8, SR_LANEID ;  /* 0x0000000000087919 */ /* 0x000e260000000000 */
[----:B------:R-:W-:Y:S01]  /*0b50*/  LOP3.LUT R5, RZ, R2, RZ, 0x33, !PT ;  /* 0x00000002ff057212 */ /* 0x000fe200078e33ff */
[----:B------:R-:W-:-:S04]  /*0b60*/  VIADD R3, R2, 0x20 ;  /* 0x0000002002037836 */ /* 0x000fc80000000000 */
[----:B------:R-:W-:Y:S01]  /*0b70*/  IMAD.IADD R5, R5, 0x1, R20 ;  /* 0x0000000105057824 */ /* 0x000fe200078e0214 */
[----:B------:R-:W-:-:S04]  /*0b80*/  ISETP.GT.AND P0, PT, R3, R20, PT ;  /* 0x000000140300720c */ /* 0x000fc80003f04270 */
[----:B------:R-:W-:-:S05]  /*0b90*/  SEL R5, R5, 0x1f, P0 ;  /* 0x0000001f05057807 */ /* 0x000fca0000000000 */
[----:B-----5:R-:W1:Y:S01]  /*0ba0*/  SHFL.DOWN PT, R2, R0, 0x1, R5 ;  /* 0x0820000000027989 */ /* 0x020e6200000e0005 */
[CC--:B0-----:R-:W-:Y:S01]  /*0bb0*/  ISETP.GE.AND P0, PT, R8.reuse, R5.reuse, PT ;  /* 0x000000050800720c */ /* 0x0c1fe20003f06270 */
[C---:B------:R-:W-:Y:S01]  /*0bc0*/  VIADD R4, R8.reuse, 0x2 ;  /* 0x0000000208047836 */ /* 0x040fe20000000000 */
[C---:B------:R-:W-:Y:S01]  /*0bd0*/  ISETP.NE.AND P1, PT, R8.reuse, RZ, PT ;  /* 0x000000ff0800720c */ /* 0x040fe20003f25270 */
[----:B------:R-:W-:Y:S01]  /*0be0*/  VIADD R6, R8, 0x4 ;  /* 0x0000000408067836 */ /* 0x000fe20000000000 */
[----:B-1----:R-:W-:Y:S02]  /*0bf0*/  SEL R3, R2, RZ, !P0 ;  /* 0x000000ff02037207 */ /* 0x002fe40004000000 */
[----:B------:R-:W-:-:S03]  /*0c00*/  ISETP.GT.AND P0, PT, R4, R5, PT ;  /* 0x000000050400720c */ /* 0x000fc60003f04270 */
[----:B------:R-:W-:-:S06]  /*0c10*/  IMAD.IADD R2, R3, 0x1, R0 ;  /* 0x0000000103027824 */ /* 0x000fcc00078e0200 */
[----:B------:R-:W0:Y:S01]  /*0c20*/  @!P1 S2R R10, SR_CgaCtaId ;  /* 0x00000000000a9919 */ /* 0x000e220000008800 */
[----:B------:R-:W-:Y:S01]  /*0c30*/  @!P1 MOV R7, 0x400 ;  /* 0x0000040000079802 */ /* 0x000fe20000000f00 */
[----:B------:R-:W1:Y:S02]  /*0c40*/  SHFL.DOWN PT, R3, R2, 0x2, R5 ;  /* 0x0840000002037989 */ /* 0x000e6400000e0005 */
[----:B-1----:R-:W-:Y:S02]  /*0c50*/  SEL R3, R3, RZ, !P0 ;  /* 0x000000ff03037207 */ /* 0x002fe40004000000 */
[----:B------:R-:W-:Y:S02]  /*0c60*/  ISETP.GT.AND P0, PT, R6, R5, PT ;  /* 0x000000050600720c */ /* 0x000fe40003f04270 */
[----:B------:R-:W-:Y:S01]  /*0c70*/  @!P1 SHF.R.U32.HI R6, RZ, 0x3, R9 ;  /* 0x00000003ff069819 */ /* 0x000fe20000011609 */
[----:B------:R-:W-:Y:S01]  /*0c80*/  IMAD.IADD R4, R2, 0x1, R3 ;  /* 0x0000000102047824 */ /* 0x000fe200078e0203 */
[----:B0-----:R-:W-:Y:S01]  /*0c90*/  @!P1 LEA R7, R10, R7, 0x18 ;  /* 0x000000070a079211 */ /* 0x001fe200078ec0ff */
[----:B------:R-:W-:Y:S01]  /*0ca0*/  VIADD R2, R8, 0x8 ;  /* 0x0000000808027836 */ /* 0x000fe20000000000 */
[----:B------:R-:W-:-:S02]  /*0cb0*/  @!P1 LOP3.LUT R6, R6, 0x7c, RZ, 0xc0, !PT ;  /* 0x0000007c06069812 */ /* 0x000fc400078ec0ff */
[----:B------:R-:W0:Y:S03]  /*0cc0*/  SHFL.DOWN PT, R3, R4, 0x4, R5 ;  /* 0x0880000004037989 */ /* 0x000e2600000e0005 */
[----:B------:R-:W-:Y:S01]  /*0cd0*/  @!P1 IMAD.IADD R6, R6, 0x1, R7 ;  /* 0x0000000106069824 */ /* 0x000fe200078e0207 */
[----:B0-----:R-:W-:Y:S02]  /*0ce0*/  SEL R3, R3, RZ, !P0 ;  /* 0x000000ff03037207 */ /* 0x001fe40004000000 */
[----:B------:R-:W-:-:S03]  /*0cf0*/  ISETP.GT.AND P0, PT, R2, R5, PT ;  /* 0x000000050200720c */ /* 0x000fc60003f04270 */
[----:B------:R-:W-:Y:S02]  /*0d00*/  IMAD.IADD R0, R4, 0x1, R3 ;  /* 0x0000000104007824 */ /* 0x000fe400078e0203 */
[----:B------:R-:W-:-:S03]  /*0d10*/  VIADD R4, R8, 0x10 ;  /* 0x0000001008047836 */ /* 0x000fc60000000000 */
[----:B------:R-:W0:Y:S02]  /*0d20*/  SHFL.DOWN PT, R3, R0, 0x8, R5 ;  /* 0x0900000000037989 */ /* 0x000e2400000e0005 */
[----:B0-----:R-:W-:Y:S02]  /*0d30*/  SEL R3, R3, RZ, !P0 ;  /* 0x000000ff03037207 */ /* 0x001fe40004000000 */
[----:B------:R-:W-:-:S03]  /*0d40*/  ISETP.GT.AND P0, PT, R4, R5, PT ;  /* 0x000000050400720c */ /* 0x000fc60003f04270 */
[----:B------:R-:W-:-:S05]  /*0d50*/  IMAD.IADD R2, R0, 0x1, R3 ;  /* 0x0000000100027824 */ /* 0x000fca00078e0203 */
[----:B------:R-:W0:Y:S02]  /*0d60*/  SHFL.DOWN PT, R3, R2, 0x10, R5 ;  /* 0x0a00000002037989 */ /* 0x000e2400000e0005 */
[----:B0-----:R-:W-:Y:S02]  /*0d70*/  SEL R3, R3, RZ, !P0 ;  /* 0x000000ff03037207 */ /* 0x001fe40004000000 */
[----:B------:R-:W-:-:S03]  /*0d80*/  ISETP.NE.AND P0, PT, R9, RZ, PT ;  /* 0x000000ff0900720c */ /* 0x000fc60003f05270 */
[----:B------:R-:W-:-:S05]  /*0d90*/  IMAD.IADD R3, R2, 0x1, R3 ;  /* 0x0000000102037824 */ /* 0x000fca00078e0203 */
[----:B------:R4:W-:Y:S01]  /*0da0*/  @!P1 STS [R6+0x8], R3 ;  /* 0x0000080306009388 */ /* 0x0009e20000000800 */
[----:B------:R-:W-:Y:S06]  /*0db0*/  BAR.SYNC.DEFER_BLOCKING 0x0 ;  /* 0x0000000000007b1d */ /* 0x000fec0000010000 */
[----:B------:R-:W-:Y:S05]  /*0dc0*/  @P0 BRA `(.L_x_17) ;  /* 0x0000002800d80947 */ /* 0x000fea0003800000 */
[----:B------:R-:W0:Y:S01]  /*0dd0*/  S2UR UR5, SR_CgaCtaId ;  /* 0x00000000000579c3 */ /* 0x000e220000008800 */
[----:B------:R-:W-:Y:S01]  /*0de0*/  UMOV UR4, 0x400 ;  /* 0x0000040000047882 */ /* 0x000fe20000000000 */
[C---:B------:R-:W-:Y:S02]  /*0df0*/  ISETP.GT.AND P2, PT, R20.reuse, 0x40, PT ;  /* 0x000000401400780c */ /* 0x040fe40003f44270 */
[C---:B------:R-:W-:Y:S02]  /*0e00*/  ISETP.GT.AND P1, PT, R20.reuse, 0x20, PT ;  /* 0x000000201400780c */ /* 0x040fe40003f24270 */
[----:B------:R-:W-:Y:S01]  /*0e10*/  ISETP.GT.AND P3, PT, R20, 0x80, PT ;  /* 0x000000801400780c */ /* 0x000fe20003f64270 */
[----:B0-----:R-:W-:-:S09]  /*0e20*/  ULEA UR4, UR5, UR4, 0x18 ;  /* 0x0000000405047291 */ /* 0x001fd2000f8ec0ff */
[----:B----4-:R-:W0:Y:S04]  /*0e30*/  LDS.128 R4, [UR4+0x10] ;  /* 0x00001004ff047984 */ /* 0x010e280008000c00 */
[----:B------:R-:W1:Y:S04]  /*0e40*/  LDS R0, [UR4+0xc] ;  /* 0x00000c04ff007984 */ /* 0x000e680008000800 */
[----:B------:R-:W2:Y:S01]  /*0e50*/  LDS.64 R8, [UR4+0x20] ;  /* 0x00002004ff087984 */ /* 0x000ea20008000a00 */
[----:B0-----:R-:W-:Y:S02]  /*0e60*/  SEL R4, R4, RZ, P2 ;  /* 0x000000ff04047207 */ /* 0x001fe40001000000 */
[----:B------:R-:W-:-:S02]  /*0e70*/  ISETP.GT.AND P2, PT, R20, 0x60, PT ;  /* 0x000000601400780c */ /* 0x000fc40003f44270 */
[----:B-1----:R-:W-:Y:S02]  /*0e80*/  SEL R0, R0, RZ, P1 ;  /* 0x000000ff00007207 */ /* 0x002fe40000800000 */
[----:B------:R-:W-:Y:S02]  /*0e90*/  SEL R5, R5, RZ, P2 ;  /* 0x000000ff05057207 */ /* 0x000fe40001000000 */
[----:B------:R-:W-:Y:S02]  /*0ea0*/  IADD3 R0, PT, PT, R4, R0, R3 ;  /* 0x0000000004007210 */ /* 0x000fe40007ffe003 */
[----:B------:R-:W-:Y:S02]  /*0eb0*/  ISETP.GT.AND P1, PT, R20, 0xa0, PT ;  /* 0x000000a01400780c */ /* 0x000fe40003f24270 */
[----:B------:R-:W-:Y:S02]  /*0ec0*/  SEL R6, R6, RZ, P3 ;  /* 0x000000ff06067207 */ /* 0x000fe40001800000 */
[----:B------:R-:W-:-:S02]  /*0ed0*/  ISETP.GT.AND P2, PT, R20, 0xc0, PT ;  /* 0x000000c01400780c */ /* 0x000fc40003f44270 */
[----:B------:R-:W-:Y:S02]  /*0ee0*/  ISETP.GT.AND P3, PT, R20, 0xe0, PT ;  /* 0x000000e01400780c */ /* 0x000fe40003f64270 */
[----:B------:R-:W-:Y:S02]  /*0ef0*/  SEL R7, R7, RZ, P1 ;  /* 0x000000ff07077207 */ /* 0x000fe40000800000 */
[----:B------:R-:W-:Y:S02]  /*0f00*/  IADD3 R0, PT, PT, R6, R0, R5 ;  /* 0x0000000006007210 */ /* 0x000fe40007ffe005 */
[----:B--2---:R-:W-:Y:S02]  /*0f10*/  SEL R8, R8, RZ, P2 ;  /* 0x000000ff08087207 */ /* 0x004fe40001000000 */
[----:B------:R-:W-:Y:S02]  /*0f20*/  SEL R9, R9, RZ, P3 ;  /* 0x000000ff09097207 */ /* 0x000fe40001800000 */
[----:B------:R-:W-:-:S05]  /*0f30*/  IADD3 R0, PT, PT, R8, R0, R7 ;  /* 0x0000000008007210 */ /* 0x000fca0007ffe007 */
[----:B------:R-:W-:Y:S01]  /*0f40*/  IMAD.IADD R3, R0, 0x1, R9 ;  /* 0x0000000100037824 */ /* 0x000fe200078e0209 */
[----:B------:R-:W-:Y:S06]  /*0f50*/  BRA `(.L_x_17) ;  /* 0x0000002800747947 */ /* 0x000fec0003800000 */
.L_x_3:
[----:B------:R-:W0:Y:S01]  /*0f60*/  S2R R0, SR_TID.X ;  /* 0x0000000000007919 */ /* 0x000e220000002100 */
[----:B------:R-:W1:Y:S01]  /*0f70*/  LDC.64 R2, c[0x0][0x380] ;  /* 0x0000e000ff027b82 */ /* 0x000e620000000a00 */
[----:B0-----:R-:W-:-:S04]  /*0f80*/  IMAD.SHL.U32 R5, R0, 0x4, RZ ;  /* 0x0000000400057824 */ /* 0x001fc800078e00ff */
[----:B-1----:R-:W-:-:S05]  /*0f90*/  IMAD.WIDE.U32 R2, R5, 0x4, R2 ;  /* 0x0000000405027825 */ /* 0x002fca00078e0002 */
[----:B------:R-:W2:Y:S04]  /*0fa0*/  LDG.E.128.CONSTANT R4, desc[UR6][R2.64] ;  /* 0x0000000602047981 */ /* 0x000ea8000c1e9d00 */
[----:B------:R-:W3:Y:S04]  /*0fb0*/  LDG.E.128.CONSTANT R8, desc[UR6][R2.64+0x1000] ;  /* 0x0010000602087981 */ /* 0x000ee8000c1e9d00 */
[----:B------:R-:W4:Y:S04]  /*0fc0*/  LDG.E.128.CONSTANT R12, desc[UR6][R2.64+0x2000] ;  /* 0x00200006020c7981 */ /* 0x000f28000c1e9d00 */
[----:B------:R-:W5:Y:S01]  /*0fd0*/  LDG.E.128.CONSTANT R16, desc[UR6][R2.64+0x3000] ;  /* 0x0030000602107981 */ /* 0x000f62000c1e9d00 */
[----:B------:R-:W-:Y:S01]  /*0fe0*/  ISETP.GE.U32.AND P0, PT, R20, 0x2000, PT ;  /* 0x000020001400780c */ /* 0x000fe20003f06070 */
[----:B------:R-:W-:Y:S01]  /*0ff0*/  IMAD.MOV.U32 R23, RZ, RZ, 0x1000 ;  /* 0x00001000ff177424 */ /* 0x000fe200078e00ff */
[----:B--2---:R-:W-:-:S04]  /*1000*/  IADD3 R5, PT, PT, R6, R5, R4 ;  /* 0x0000000506057210 */ /* 0x004fc80007ffe004 */
[----:B---3--:R-:W-:-:S04]  /*1010*/  IADD3 R5, PT, PT, R8, R7, R5 ;  /* 0x0000000708057210 */ /* 0x008fc80007ffe005 */
[----:B------:R-:W-:-:S04]  /*1020*/  IADD3 R5, PT, PT, R10, R9, R5 ;  /* 0x000000090a057210 */ /* 0x000fc80007ffe005 */
[----:B----4-:R-:W-:-:S04]  /*1030*/  IADD3 R5, PT, PT, R12, R11, R5 ;  /* 0x0000000b0c057210 */ /* 0x010fc80007ffe005 */
[----:B------:R-:W-:-:S04]  /*1040*/  IADD3 R5, PT, PT, R14, R13, R5 ;  /* 0x0000000d0e057210 */ /* 0x000fc80007ffe005 */
[----:B-----5:R-:W-:-:S04]  /*1050*/  IADD3 R5, PT, PT, R16, R15, R5 ;  /* 0x0000000f10057210 */ /* 0x020fc80007ffe005 */
[----:B------:R-:W-:-:S05]  /*1060*/  IADD3 R5, PT, PT, R18, R17, R5 ;  /* 0x0000001112057210 */ /* 0x000fca0007ffe005 */
[----:B------:R-:W-:Y:S01]  /*1070*/  IMAD.IADD R21, R19, 0x1, R5 ;  /* 0x0000000113157824 */ /* 0x000fe200078e0205 */
[----:B------:R-:W-:Y:S06]  /*1080*/  @!P0 BRA `(.L_x_18) ;  /* 0x00000000005c8947 */ /* 0x000fec0003800000 */
[----:B------:R-:W0:Y:S01]  /*1090*/  LDC R24, c[0x0][0x390] ;  /* 0x0000e400ff187b82 */ /* 0x000e220000000800 */
[----:B------:R-:W-:Y:S02]  /*10a0*/  VIADD R22, R20, 0xfffff000 ;  /* 0xfffff00014167836 */ /* 0x000fe40000000000 */
[----:B------:R-:W-:-:S07]  /*10b0*/  IMAD.MOV.U32 R23, RZ, RZ, 0x1000 ;  /* 0x00001000ff177424 */ /* 0x000fce00078e00ff */
.L_x_20:
[----:B------:R-:W-:-:S05]  /*10c0*/  IMAD.WIDE R26, R23, 0x4, R2 ;  /* 0x00000004171a7825 */ /* 0x000fca00078e0202 */
[----:B------:R-:W2:Y:S04]  /*10d0*/  LDG.E.128.CONSTANT R12, desc[UR6][R26.64] ;  /* 0x000000061a0c7981 */ /* 0x000ea8000c1e9d00 */
[----:B------:R-:W3:Y:S04]  /*10e0*/  LDG.E.128.CONSTANT R16, desc[UR6][R26.64+0x1000] ;  /* 0x001000061a107981 */ /* 0x000ee8000c1e9d00 */
[----:B------:R-:W4:Y:S04]  /*10f0*/  LDG.E.128.CONSTANT R4, desc[UR6][R26.64+0x2000] ;  /* 0x002000061a047981 */ /* 0x000f28000c1e9d00 */
[----:B------:R-:W5:Y:S01]  /*1100*/  LDG.E.128.CONSTANT R8, desc[UR6][R26.64+0x3000] ;  /* 0x003000061a087981 */ /* 0x000f62000c1e9d00 */
[----:B0-----:R-:W-:Y:S01]  /*1110*/  IMAD.MOV.U32 R20, RZ, RZ, R24 ;  /* 0x000000ffff147224 */ /* 0x001fe200078e0018 */
[----:B--2---:R-:W-:-:S04]  /*1120*/  IADD3 R13, PT, PT, R13, R12, R21 ;  /* 0x0000000c0d0d7210 */ /* 0x004fc80007ffe015 */
[----:B------:R-:W-:-:S04]  /*1130*/  IADD3 R13, PT, PT, R15, R14, R13 ;  /* 0x0000000e0f0d7210 */ /* 0x000fc80007ffe00d */
[----:B---3--:R-:W-:-:S04]  /*1140*/  IADD3 R13, PT, PT, R17, R16, R13 ;  /* 0x00000010110d7210 */ /* 0x008fc80007ffe00d */
[----:B------:R-:W-:-:S04]  /*1150*/  IADD3 R13, PT, PT, R19, R18, R13 ;  /* 0x00000012130d7210 */ /* 0x000fc80007ffe00d */
[----:B----4-:R-:W-:Y:S01]  /*1160*/  IADD3 R13, PT, PT, R5, R4, R13 ;  /* 0x00000004050d7210 */ /* 0x010fe20007ffe00d */
[----:B------:R-:W-:-:S03]  /*1170*/  IMAD.IADD R4, R20, 0x1, -R23 ;  /* 0x0000000114047824 */ /* 0x000fc600078e0a17 */
[----:B------:R-:W-:Y:S02]  /*1180*/  IADD3 R13, PT, PT, R7, R6, R13 ;  /* 0x00000006070d7210 */ /* 0x000fe40007ffe00d */
[----:B------:R-:W-:Y:S02]  /*1190*/  ISETP.GE.AND P0, PT, R4, 0x1000, PT ;  /* 0x000010000400780c */ /* 0x000fe40003f06270 */
[----:B-----5:R-:W-:-:S04]  /*11a0*/  IADD3 R13, PT, PT, R9, R8, R13 ;  /* 0x00000008090d7210 */ /* 0x020fc80007ffe00d */
[----:B------:R-:W-:-:S07]  /*11b0*/  IADD3 R21, PT, PT, R11, R10, R13 ;  /* 0x0000000a0b157210 */ /* 0x000fce0007ffe00d */
[----:B------:R-:W-:Y:S05]  /*11c0*/  @!P0 BRA `(.L_x_19) ;  /* 0x0000000400fc8947 */ /* 0x000fea0003800000 */
[----:B------:R-:W-:-:S05]  /*11d0*/  VIADD R23, R23, 0x1000 ;  /* 0x0000100017177836 */ /* 0x000fca0000000000 */
[----:B------:R-:W-:-:S13]  /*11e0*/  ISETP.GT.AND P0, PT, R23, R22, PT ;  /* 0x000000161700720c */ /* 0x000fda0003f04270 */
[----:B------:R-:W-:Y:S05]  /*11f0*/  @!P0 BRA `(.L_x_20) ;  /* 0xfffffffc00b08947 */ /* 0x000fea000383ffff */
.L_x_18:
[----:B------:R-:W-:-:S13]  /*1200*/  ISETP.GE.AND P0, PT, R23, R20, PT ;  /* 0x000000141700720c */ /* 0x000fda0003f06270 */
[----:B------:R-:W-:Y:S05]  /*1210*/  @P0 BRA `(.L_x_19) ;  /* 0x0000000400e80947 */ /* 0x000fea0003800000 */
[----:B------:R-:W-:Y:S01]  /*1220*/  IMAD.IADD R9, R20, 0x1, -R23 ;  /* 0x0000000114097824 */ /* 0x000fe200078e0a17 */
[----:B------:R-:W-:Y:S04]  /*1230*/  BSSY.RECONVERGENT B1, `(.L_x_19) ;  /* 0x0000078000017945 */ /* 0x000fe80003800200 */
[----:B------:R-:W-:-:S13]  /*1240*/  ISETP.GE.AND P0, PT, R0, R9, PT ;  /* 0x000000090000720c */ /* 0x000fda0003f06270 */
[----:B------:R-:W-:Y:S05]  /*1250*/  @P0 BRA `(.L_x_21) ;  /* 0x0000000400d40947 */ /* 0x000fea0003800000 */
[----:B------:R-:W-:Y:S01]  /*1260*/  LOP3.LUT R2, RZ, R0, RZ, 0x33, !PT ;  /* 0x00000000ff027212 */ /* 0x000fe200078e33ff */
[----:B------:R-:W-:Y:S01]  /*1270*/  BSSY.RECONVERGENT B2, `(.L_x_22) ;  /* 0x0000015000027945 */ /* 0x000fe20003800200 */
[----:B------:R-:W-:Y:S02]  /*1280*/  IMAD.MOV.U32 R8, RZ, RZ, R0 ;  /* 0x000000ffff087224 */ /* 0x000fe400078e0000 */
[----:B------:R-:W-:-:S04]  /*1290*/  IADD3 R2, PT, PT, -R23, R20, R2 ;  /* 0x0000001417027210 */ /* 0x000fc80007ffe102 */
[C---:B------:R-:W-:Y:S02]  /*12a0*/  LOP3.LUT R3, R2.reuse, 0x300, RZ, 0xc0, !PT ;  /* 0x0000030002037812 */ /* 0x040fe400078ec0ff */
[----:B------:R-:W-:Y:S02]  /*12b0*/  ISETP.GE.U32.AND P1, PT, R2, 0x300, PT ;  /* 0x000003000200780c */ /* 0x000fe40003f26070 */
[----:B------:R-:W-:-:S13]  /*12c0*/  ISETP.NE.AND P0, PT, R3, 0x300, PT ;  /* 0x000003000300780c */ /* 0x000fda0003f05270 */
[----:B------:R-:W-:Y:S05]  /*12d0*/  @!P0 BRA `(.L_x_23) ;  /* 0x0000000000388947 */ /* 0x000fea0003800000 */
[----:B------:R-:W0:Y:S01]  /*12e0*/  LDC.64 R4, c[0x0][0x380] ;  /* 0x0000e000ff047b82 */ /* 0x000e220000000a00 */
[----:B------:R-:W-:Y:S01]  /*12f0*/  LEA.HI R2, R2, 0x1, RZ, 0x18 ;  /* 0x0000000102027811 */ /* 0x000fe200078fc0ff */
[----:B------:R-:W-:Y:S02]  /*1300*/  IMAD.IADD R7, R0, 0x1, R23 ;  /* 0x0000000100077824 */ /* 0x000fe400078e0217 */
[----:B------:R-:W-:Y:S01]  /*1310*/  IMAD.MOV.U32 R8, RZ, RZ, R0 ;  /* 0x000000ffff087224 */ /* 0x000fe200078e0000 */
[----:B------:R-:W-:-:S05]  /*1320*/  LOP3.LUT R2, R2, 0x3, RZ, 0xc0, !PT ;  /* 0x0000000302027812 */ /* 0x000fca00078ec0ff */
[----:B------:R-:W-:-:S07]  /*1330*/  IMAD.MOV R6, RZ, RZ, -R2 ;  /* 0x000000ffff067224 */ /* 0x000fce00078e0a02 */
.L_x_24:
[----:B0-----:R-:W-:-:S06]  /*1340*/  IMAD.WIDE.U32 R2, R7, 0x4, R4 ;  /* 0x0000000407027825 */ /* 0x001fcc00078e0004 */
[----:B------:R-:W2:Y:S01]  /*1350*/  LDG.E.CONSTANT R2, desc[UR6][R2.64] ;  /* 0x0000000602027981 */ /* 0x000ea2000c1e9900 */
[----:B------:R-:W-:Y:S02]  /*1360*/  VIADD R6, R6, 0x1 ;  /* 0x0000000106067836 */ /* 0x000fe40000000000 */
[----:B------:R-:W-:Y:S02]  /*1370*/  VIADD R8, R8, 0x100 ;  /* 0x0000010008087836 */ /* 0x000fe40000000000 */
[----:B------:R-:W-:Y:S01]  /*1380*/  VIADD R7, R7, 0x100 ;  /* 0x0000010007077836 */ /* 0x000fe20000000000 */
[----:B------:R-:W-:Y:S01]  /*1390*/  ISETP.NE.AND P0, PT, R6, RZ, PT ;  /* 0x000000ff0600720c */ /* 0x000fe20003f05270 */
[----:B--2---:R-:W-:-:S12]  /*13a0*/  IMAD.IADD R21, R2, 0x1, R21 ;  /* 0x0000000102157824 */ /* 0x004fd800078e0215 */
[----:B------:R-:W-:Y:S05]  /*13b0*/  @P0 BRA `(.L_x_24) ;  /* 0xfffffffc00e00947 */ /* 0x000fea000383ffff */
.L_x_23:
[----:B------:R-:W-:Y:S05]  /*13c0*/  BSYNC.RECONVERGENT B2 ;  /* 0x0000000000027941 */ /* 0x000fea0003800200 */
.L_x_22:
[----:B------:R-:W-:Y:S05]  /*13d0*/  @!P1 BRA `(.L_x_21) ;  /* 0x0000000400749947 */ /* 0x000fea0003800000 */
[----:B------:R-:W0:Y:S01]  /*13e0*/  LDCU.64 UR4, c[0x0][0x380] ;  /* 0x00007000ff0477ac */ /* 0x000e220008000a00 */
[----:B------:R-:W-:Y:S01]  /*13f0*/  IMAD.IADD R5, R9, 0x1, -R8 ;  /* 0x0000000109057824 */ /* 0x000fe200078e0a08 */
[C---:B------:R-:W-:Y:S01]  /*1400*/  IADD3 R3, P0, PT, R8.reuse, R23, RZ ;  /* 0x0000001708037210 */ /* 0x040fe20007f1e0ff */
[----:B------:R-:W-:Y:S01]  /*1410*/  BSSY.RECONVERGENT B2, `(.L_x_25) ;  /* 0x0000033000027945 */ /* 0x000fe20003800200 */
[----:B------:R-:W-:Y:S02]  /*1420*/  IMAD.IADD R23, R8, 0x1, R23 ;  /* 0x0000000108177824 */ /* 0x000fe400078e0217 */
[----:B------:R-:W-:Y:S01]  /*1430*/  ISETP.GT.AND P1, PT, R5, 0xc00, PT ;  /* 0x00000c000500780c */ /* 0x000fe20003f24270 */
[----:B------:R-:W-:Y:S01]  /*1440*/  IMAD.X R4, RZ, RZ, RZ, P0 ;  /* 0x000000ffff047224 */ /* 0x000fe200000e06ff */
[----:B0-----:R-:W-:-:S04]  /*1450*/  LEA R2, P0, R3, UR4, 0x2 ;  /* 0x0000000403027c11 */ /* 0x001fc8000f8010ff */
[----:B------:R-:W-:Y:S02]  /*1460*/  LEA.HI.X R3, R3, UR5, R4, 0x2, P0 ;  /* 0x0000000503037c11 */ /* 0x000fe400080f1404 */
[----:B------:R-:W-:-:S05]  /*1470*/  IADD3 R2, P0, PT, R2, 0x800, RZ ;  /* 0x0000080002027810 */ /* 0x000fca0007f1e0ff */
[----:B------:R-:W-:Y:S01]  /*1480*/  IMAD.X R3, RZ, RZ, R3, P0 ;  /* 0x000000ffff037224 */ /* 0x000fe200000e0603 */
[----:B------:R-:W-:Y:S01]  /*1490*/  PLOP3.LUT P0, PT, PT, PT, PT, 0x80, 0x8 ;  /* 0x000000000008781c */ /* 0x000fe20003f0f070 */
[----:B------:R-:W-:-:S12]  /*14a0*/  @!P1 BRA `(.L_x_26) ;  /* 0x0000000000a49947 */ /* 0x000fd80003800000 */
[----:B------:R-:W-:Y:S01]  /*14b0*/  PLOP3.LUT P0, PT, PT, PT, PT, 0x8, 0x80 ;  /* 0x000000000080781c */ /* 0x000fe20003f0e170 */
[----:B------:R-:W-:-:S12]  /*14c0*/  VIADD R11, R9, 0xfffff400 ;  /* 0xfffff400090b7836 */ /* 0x000fd80000000000 */
.L_x_27:
[----:B------:R-:W0:Y:S01]  /*14d0*/  LDC.64 R4, c[0x0][0x380] ;  /* 0x0000e000ff047b82 */ /* 0x000e220000000a00 */
[C---:B------:R-:W-:Y:S01]  /*14e0*/  VIADD R27, R23.reuse, 0x400 ;  /* 0x00000400171b7836 */ /* 0x040fe20000000000 */
[----:B------:R-:W2:Y:S01]  /*14f0*/  LDG.E.CONSTANT R12, desc[UR6][R2.64+-0x400] ;  /* 0xfffc0006020c7981 */ /* 0x000ea2000c1e9900 */
[----:B------:R-:W-:-:S03]  /*1500*/  VIADD R7, R23, 0x800 ;  /* 0x0000080017077836 */ /* 0x000fc60000000000 */
[----:B------:R-:W3:Y:S04]  /*1510*/  LDG.E.CONSTANT R18, desc[UR6][R2.64] ;  /* 0x0000000602127981 */ /* 0x000ee8000c1e9900 */
[----:B------:R-:W3:Y:S04]  /*1520*/  LDG.E.CONSTANT R17, desc[UR6][R2.64+0x400] ;  /* 0x0004000602117981 */ /* 0x000ee8000c1e9900 */
[----:B------:R-:W4:Y:S01]  /*1530*/  LDG.E.CONSTANT R15, desc[UR6][R2.64+0xc00] ;  /* 0x000c0006020f7981 */ /* 0x000f22000c1e9900 */
[----:B------:R-:W-:-:S03]  /*1540*/  VIADD R29, R23, 0xc00 ;  /* 0x00000c00171d7836 */ /* 0x000fc60000000000 */
[----:B------:R-:W5:Y:S04]  /*1550*/  LDG.E.CONSTANT R14, desc[UR6][R2.64+0x1000] ;  /* 0x00100006020e7981 */ /* 0x000f68000c1e9900 */
[----:B------:R-:W5:Y:S01]  /*1560*/  LDG.E.CONSTANT R13, desc[UR6][R2.64+0x1400] ;  /* 0x00140006020d7981 */ /* 0x000f62000c1e9900 */
[----:B0-----:R-:W-:-:S03]  /*1570*/  IMAD.WIDE.U32 R24, R23, 0x4, R4 ;  /* 0x0000000417187825 */ /* 0x001fc600078e0004 */
[----:B------:R-:W5:Y:S04]  /*1580*/  LDG.E.CONSTANT R19, desc[UR6][R2.64+0x1c00] ;  /* 0x001c000602137981 */ /* 0x000f68000c1e9900 */
[----:B------:R-:W2:Y:S01]  /*1590*/  LDG.E.CONSTANT R10, desc[UR6][R24.64] ;  /* 0x00000006180a7981 */ /* 0x000ea2000c1e9900 */
[----:B------:R-:W-:-:S03]  /*15a0*/  IMAD.WIDE.U32 R26, R27, 0x4, R4 ;  /* 0x000000041b1a7825 */ /* 0x000fc600078e0004 */
[----:B------:R-:W5:Y:S01]  /*15b0*/  LDG.E.CONSTANT R20, desc[UR6][R2.64+0x2400] ;  /* 0x0024000602147981 */ /* 0x000f62000c1e9900 */
[----:B------:R-:W-:-:S03]  /*15c0*/  IMAD.WIDE.U32 R6, R7, 0x4, R4 ;  /* 0x0000000407067825 */ /* 0x000fc600078e0004 */
[----:B------:R-:W4:Y:S01]  /*15d0*/  LDG.E.CONSTANT R16, desc[UR6][R26.64] ;  /* 0x000000061a107981 */ /* 0x000f22000c1e9900 */
[----:B------:R-:W-:-:S03]  /*15e0*/  IMAD.WIDE.U32 R4, R29, 0x4, R4 ;  /* 0x000000041d047825 */ /* 0x000fc600078e0004 */
[----:B------:R-:W5:Y:S04]  /*15f0*/  LDG.E.CONSTANT R6, desc[UR6][R6.64] ;  /* 0x0000000606067981 */ /* 0x000f68000c1e9900 */
[----:B------:R-:W5:Y:S04]  /*1600*/  LDG.E.CONSTANT R25, desc[UR6][R2.64+0x2000] ;  /* 0x0020000602197981 */ /* 0x000f68000c1e9900 */
[----:B------:R0:W5:Y:S04]  /*1610*/  LDG.E.CONSTANT R5, desc[UR6][R4.64] ;  /* 0x0000000604057981 */ /* 0x000168000c1e9900 */
[----:B------:R-:W5:Y:S04]  /*1620*/  LDG.E.CONSTANT R24, desc[UR6][R2.64+0x2c00] ;  /* 0x002c000602187981 */ /* 0x000f68000c1e9900 */
[----:B------:R-:W5:Y:S04]  /*1630*/  LDG.E.CONSTANT R27, desc[UR6][R2.64+0x3000] ;  /* 0x00300006021b7981 */ /* 0x000f68000c1e9900 */
[----:B------:R1:W5:Y:S01]  /*1640*/  LDG.E.CONSTANT R22, desc[UR6][R2.64+0x3400] ;  /* 0x0034000602167981 */ /* 0x000362000c1e9900 */
[----:B------:R-:W-:-:S05]  /*1650*/  VIADD R8, R8, 0x1000 ;  /* 0x0000100008087836 */ /* 0x000fca0000000000 */
[----:B------:R-:W-:Y:S02]  /*1660*/  ISETP.GE.AND P1, PT, R8, R11, PT ;  /* 0x0000000b0800720c */ /* 0x000fe40003f26270 */
[----:B0-----:R-:W-:Y:S01]  /*1670*/  IADD3 R4, P2, PT, R2, 0x4000, RZ ;  /* 0x0000400002047810 */ /* 0x001fe20007f5e0ff */
[----:B------:R-:W-:-:S04]  /*1680*/  VIADD R23, R23, 0x1000 ;  /* 0x0000100017177836 */ /* 0x000fc80000000000 */
[----:B-1----:R-:W-:Y:S02]  /*1690*/  IMAD.X R3, RZ, RZ, R3, P2 ;  /* 0x000000ffff037224 */ /* 0x002fe400010e0603 */
[----:B------:R-:W-:Y:S01]  /*16a0*/  IMAD.MOV.U32 R2, RZ, RZ, R4 ;  /* 0x000000ffff027224 */ /* 0x000fe200078e0004 */
[----:B--2---:R-:W-:-:S04]  /*16b0*/  IADD3 R10, PT, PT, R12, R10, R21 ;  /* 0x0000000a0c0a7210 */ /* 0x004fc80007ffe015 */
[----:B---3--:R-:W-:-:S04]  /*16c0*/  IADD3 R10, PT, PT, R17, R18, R10 ;  /* 0x00000012110a7210 */ /* 0x008fc80007ffe00a */
[----:B----4-:R-:W-:-:S04]  /*16d0*/  IADD3 R10, PT, PT, R15, R16, R10 ;  /* 0x000000100f0a7210 */ /* 0x010fc80007ffe00a */
[----:B-----5:R-:W-:-:S04]  /*16e0*/  IADD3 R10, PT, PT, R13, R14, R10 ;  /* 0x0000000e0d0a7210 */ /* 0x020fc80007ffe00a */
[----:B------:R-:W-:-:S04]  /*16f0*/  IADD3 R6, PT, PT, R19, R6, R10 ;  /* 0x0000000613067210 */ /* 0x000fc80007ffe00a */
[----:B------:R-:W-:-:S04]  /*1700*/  IADD3 R6, PT, PT, R20, R25, R6 ;  /* 0x0000001914067210 */ /* 0x000fc80007ffe006 */
[----:B------:R-:W-:-:S04]  /*1710*/  IADD3 R5, PT, PT, R24, R5, R6 ;  /* 0x0000000518057210 */ /* 0x000fc80007ffe006 */
[----:B------:R-:W-:Y:S01]  /*1720*/  IADD3 R21, PT, PT, R22, R27, R5 ;  /* 0x0000001b16157210 */ /* 0x000fe20007ffe005 */
[----:B------:R-:W-:Y:S06]  /*1730*/  @!P1 BRA `(.L_x_27) ;  /* 0xfffffffc00649947 */ /* 0x000fec000383ffff */
.L_x_26:
[----:B------:R-:W-:Y:S05]  /*1740*/  BSYNC.RECONVERGENT B2 ;  /* 0x0000000000027941 */ /* 0x000fea0003800200 */
.L_x_25:
[----:B------:R-:W-:Y:S01]  /*1750*/  IMAD.IADD R4, R9, 0x1, -R8 ;  /* 0x0000000109047824 */ /* 0x000fe200078e0a08 */
[----:B------:R-:W-:Y:S04]  /*1760*/  BSSY.RECONVERGENT B2, `(.L_x_28) ;  /* 0x000001a000027945 */ /* 0x000fe80003800200 */
[----:B------:R-:W-:-:S13]  /*1770*/  ISETP.GT.AND P1, PT, R4, 0x400, PT ;  /* 0x000004000400780c */ /* 0x000fda0003f24270 */
[----:B------:R-:W-:Y:S05]  /*1780*/  @!P1 BRA `(.L_x_29) ;  /* 0x00000000005c9947 */ /* 0x000fea0003800000 */
[----:B------:R-:W0:Y:S01]  /*1790*/  LDC.64 R6, c[0x0][0x380] ;  /* 0x0000e000ff067b82 */ /* 0x000e220000000a00 */
[C---:B------:R-:W-:Y:S01]  /*17a0*/  VIADD R11, R23.reuse, 0x400 ;  /* 0x00000400170b7836 */ /* 0x040fe20000000000 */
[----:B------:R-:W2:Y:S04]  /*17b0*/  LDG.E.CONSTANT R10, desc[UR6][R2.64+-0x400] ;  /* 0xfffc0006020a7981 */ /* 0x000ea8000c1e9900 */
[----:B------:R-:W3:Y:S04]  /*17c0*/  LDG.E.CONSTANT R12, desc[UR6][R2.64+0x400] ;  /* 0x00040006020c7981 */ /* 0x000ee8000c1e9900 */
[----:B------:R-:W4:Y:S04]  /*17d0*/  LDG.E.CONSTANT R13, desc[UR6][R2.64+0xc00] ;  /* 0x000c0006020d7981 */ /* 0x000f28000c1e9900 */
[----:B------:R-:W5:Y:S04]  /*17e0*/  LDG.E.CONSTANT R15, desc[UR6][R2.64+0x1000] ;  /* 0x00100006020f7981 */ /* 0x000f68000c1e9900 */
[----:B------:R1:W5:Y:S01]  /*17f0*/  LDG.E.CONSTANT R14, desc[UR6][R2.64+0x1400] ;  /* 0x00140006020e7981 */ /* 0x000362000c1e9900 */
[----:B0-----:R-:W-:-:S04]  /*1800*/  IMAD.WIDE.U32 R4, R23, 0x4, R6 ;  /* 0x0000000417047825 */ /* 0x001fc800078e0006 */
[----:B------:R-:W-:Y:S02]  /*1810*/  IMAD.WIDE.U32 R6, R11, 0x4, R6 ;  /* 0x000000040b067825 */ /* 0x000fe400078e0006 */
[----:B------:R-:W2:Y:S04]  /*1820*/  LDG.E.CONSTANT R4, desc[UR6][R4.64] ;  /* 0x0000000604047981 */ /* 0x000ea8000c1e9900 */
[----:B------:R-:W3:Y:S04]  /*1830*/  LDG.E.CONSTANT R11, desc[UR6][R2.64] ;  /* 0x00000006020b7981 */ /* 0x000ee8000c1e9900 */
[----:B------:R-:W4:Y:S01]  /*1840*/  LDG.E.CONSTANT R7, desc[UR6][R6.64] ;  /* 0x0000000606077981 */ /* 0x000f22000c1e9900 */
[----:B------:R-:W-:Y:S01]  /*1850*/  PLOP3.LUT P0, PT, PT, PT, PT, 0x8, 0x80 ;  /* 0x000000000080781c */ /* 0x000fe20003f0e170 */
[----:B------:R-:W-:-:S02]  /*1860*/  VIADD R8, R8, 0x800 ;  /* 0x0000080008087836 */ /* 0x000fc40000000000 */
[----:B------:R-:W-:Y:S01]  /*1870*/  VIADD R23, R23, 0x800 ;  /* 0x0000080017177836 */ /* 0x000fe20000000000 */
[----:B--2---:R-:W-:Y:S02]  /*1880*/  IADD3 R10, PT, PT, R10, R4, R21 ;  /* 0x000000040a0a7210 */ /* 0x004fe40007ffe015 */
[----:B------:R-:W-:Y:S02]  /*1890*/  IADD3 R4, P1, PT, R2, 0x2000, RZ ;  /* 0x0000200002047810 */ /* 0x000fe40007f3e0ff */
[----:B---3--:R-:W-:-:S03]  /*18a0*/  IADD3 R10, PT, PT, R12, R11, R10 ;  /* 0x0000000b0c0a7210 */ /* 0x008fc60007ffe00a */
[----:B------:R-:W-:Y:S01]  /*18b0*/  IMAD.X R5, RZ, RZ, R3, P1 ;  /* 0x000000ffff057224 */ /* 0x000fe200008e0603 */
[----:B----4-:R-:W-:Y:S01]  /*18c0*/  IADD3 R10, PT, PT, R13, R7, R10 ;  /* 0x000000070d0a7210 */ /* 0x010fe20007ffe00a */
[----:B-1----:R-:W-:Y:S02]  /*18d0*/  IMAD.MOV.U32 R2, RZ, RZ, R4 ;  /* 0x000000ffff027224 */ /* 0x002fe400078e0004 */
[----:B------:R-:W-:Y:S01]  /*18e0*/  IMAD.MOV.U32 R3, RZ, RZ, R5 ;  /* 0x000000ffff037224 */ /* 0x000fe200078e0005 */
[----:B-----5:R-:W-:-:S07]  /*18f0*/  IADD3 R21, PT, PT, R14, R15, R10 ;  /* 0x0000000f0e157210 */ /* 0x020fce0007ffe00a */
.L_x_29:
[----:B------:R-:W-:Y:S05]  /*1900*/  BSYNC.RECONVERGENT B2 ;  /* 0x0000000000027941 */ /* 0x000fea0003800200 */
.L_x_28:
[----:B------:R-:W-:-:S13]  /*1910*/  ISETP.LT.OR P0, PT, R8, R9, P0 ;  /* 0x000000090800720c */ /* 0x000fda0000701670 */
[----:B------:R-:W-:Y:S05]  /*1920*/  @!P0 BRA `(.L_x_21) ;  /* 0x0000000000208947 */ /* 0x000fea0003800000 */
[----:B------:R-:W0:Y:S01]  /*1930*/  LDC.64 R4, c[0x0][0x380] ;  /* 0x0000e000ff047b82 */ /* 0x000e220000000a00 */
[----:B------:R-:W2:Y:S04]  /*1940*/  LDG.E.CONSTANT R6, desc[UR6][R2.64+-0x400] ;  /* 0xfffc000602067981 */ /* 0x000ea8000c1e9900 */
[----:B------:R-:W3:Y:S04]  /*1950*/  LDG.E.CONSTANT R7, desc[UR6][R2.64] ;  /* 0x0000000602077981 */ /* 0x000ee8000c1e9900 */
[----:B------:R-:W3:Y:S01]  /*1960*/  LDG.E.CONSTANT R8, desc[UR6][R2.64+0x400] ;  /* 0x0004000602087981 */ /* 0x000ee2000c1e9900 */
[----:B0-----:R-:W-:-:S06]  /*1970*/  IMAD.WIDE.U32 R4, R23, 0x4, R4 ;  /* 0x0000000417047825 */ /* 0x001fcc00078e0004 */
[----:B------:R-:W2:Y:S02]  /*1980*/  LDG.E.CONSTANT R4, desc[UR6][R4.64] ;  /* 0x0000000604047981 */ /* 0x000ea4000c1e9900 */
[----:B--2---:R-:W-:-:S04]  /*1990*/  IADD3 R6, PT, PT, R6, R4, R21 ;  /* 0x0000000406067210 */ /* 0x004fc80007ffe015 */
[----:B---3--:R-:W-:-:S07]  /*19a0*/  IADD3 R21, PT, PT, R8, R7, R6 ;  /* 0x0000000708157210 */ /* 0x008fce0007ffe006 */
.L_x_21:
[----:B------:R-:W-:Y:S05]  /*19b0*/  BSYNC.RECONVERGENT B1 ;  /* 0x0000000000017941 */ /* 0x000fea0003800200 */
.L_x_19:
[----:B------:R-:W0:Y:S01]  /*19c0*/  S2R R8, SR_LANEID ;  /* 0x0000000000087919 */ /* 0x000e220000000000 */
[----:B------:R-:W1:Y:S01]  /*19d0*/  SHFL.DOWN PT, R2, R21, 0x1, 0x1f ;  /* 0x08201f0015027f89 */ /* 0x000e6200000e0000 */
[C---:B0-----:R-:W-:Y:S02]  /*19e0*/  ISETP.GT.AND P0, PT, R8.reuse, 0x1e, PT ;  /* 0x0000001e0800780c */ /* 0x041fe40003f04270 */
[----:B------:R-:W-:Y:S02]  /*19f0*/  ISETP.NE.AND P1, PT, R8, RZ, PT ;  /* 0x000000ff0800720c */ /* 0x000fe40003f25270 */
[----:B-1----:R-:W-:Y:S02]  /*1a00*/  SEL R2, R2, RZ, !P0 ;  /* 0x000000ff02027207 */ /* 0x002fe40004000000 */
[----:B------:R-:W-:-:S03]  /*1a10*/  ISETP.GT.AND P0, PT, R8, 0x1d, PT ;  /* 0x0000001d0800780c */ /* 0x000fc60003f04270 */
[----:B------:R-:W-:-:S05]  /*1a20*/  IMAD.IADD R2, R2, 0x1, R21 ;  /* 0x0000000102027824 */ /* 0x000fca00078e0215 */
[----:B------:R-:W0:Y:S01]  /*1a30*/  SHFL.DOWN PT, R3, R2, 0x2, 0x1f ;  /* 0x08401f0002037f89 */ /* 0x000e2200000e0000 */
[----:B------:R-:W-:Y:S01]  /*1a40*/  @!P1 MOV R6, 0x400 ;  /* 0x0000040000069802 */ /* 0x000fe20000000f00 */
[----:B------:R-:W1:Y:S01]  /*1a50*/  @!P1 S2R R7, SR_CgaCtaId ;  /* 0x0000000000079919 */ /* 0x000e620000008800 */
[----:B0-----:R-:W-:Y:S02]  /*1a60*/  SEL R3, R3, RZ, !P0 ;  /* 0x000000ff03037207 */ /* 0x001fe40004000000 */
[----:B------:R-:W-:-:S03]  /*1a70*/  ISETP.GT.AND P0, PT, R8, 0x1b, PT ;  /* 0x0000001b0800780c */ /* 0x000fc60003f04270 */
[----:B------:R-:W-:-:S05]  /*1a80*/  IMAD.IADD R3, R2, 0x1, R3 ;  /* 0x0000000102037824 */ /* 0x000fca00078e0203 */
[----:B------:R-:W0:Y:S01]  /*1a90*/  SHFL.DOWN PT, R4, R3, 0x4, 0x1f ;  /* 0x08801f0003047f89 */ /* 0x000e2200000e0000 */
[----:B-1----:R-:W-:Y:S02]  /*1aa0*/  @!P1 LEA R6, R7, R6, 0x18 ;  /* 0x0000000607069211 */ /* 0x002fe400078ec0ff */
[----:B0-----:R-:W-:Y:S02]  /*1ab0*/  SEL R4, R4, RZ, !P0 ;  /* 0x000000ff04047207 */ /* 0x001fe40004000000 */
[----:B------:R-:W-:-:S03]  /*1ac0*/  ISETP.GT.AND P0, PT, R8, 0x17, PT ;  /* 0x000000170800780c */ /* 0x000fc60003f04270 */
[----:B------:R-:W-:Y:S01]  /*1ad0*/  IMAD.IADD R4, R3, 0x1, R4 ;  /* 0x0000000103047824 */ /* 0x000fe200078e0204 */
[----:B------:R-:W-:-:S04]  /*1ae0*/  @!P1 SHF.R.U32.HI R3, RZ, 0x3, R0 ;  /* 0x00000003ff039819 */ /* 0x000fc80000011600 */
        /* <DEDUP_REMOVED lines=13> */
[----:B------:R-:W0:Y:S01]  /*1bc0*/  S2UR UR5, SR_CgaCtaId ;  /* 0x00000000000579c3 */ /* 0x000e220000008800 */
[----:B------:R-:W-:Y:S02]  /*1bd0*/  UMOV UR4, 0x400 ;  /* 0x0000040000047882 */ /* 0x000fe40000000000 */
[----:B0-----:R-:W-:-:S09]  /*1be0*/  ULEA UR4, UR5, UR4, 0x18 ;  /* 0x0000000405047291 */ /* 0x001fd2000f8ec0ff */
[----:B------:R-:W-:Y:S04]  /*1bf0*/  LDS R0, [UR4+0xc] ;  /* 0x00000c04ff007984 */ /* 0x000fe80008000800 */
[----:B---3--:R-:W0:Y:S04]  /*1c00*/  LDS.128 R4, [UR4+0x10] ;  /* 0x00001004ff047984 */ /* 0x008e280008000c00 */
[----:B------:R-:W1:Y:S01]  /*1c10*/  LDS.64 R8, [UR4+0x20] ;  /* 0x00002004ff087984 */ /* 0x000e620008000a00 */
[----:B0-----:R-:W-:-:S04]  /*1c20*/  IADD3 R0, PT, PT, R4, R0, R3 ;  /* 0x0000000004007210 */ /* 0x001fc80007ffe003 */
[----:B------:R-:W-:-:S04]  /*1c30*/  IADD3 R0, PT, PT, R6, R0, R5 ;  /* 0x0000000006007210 */ /* 0x000fc80007ffe005 */
[----:B-1----:R-:W-:-:S05]  /*1c40*/  IADD3 R0, PT, PT, R8, R0, R7 ;  /* 0x0000000008007210 */ /* 0x002fca0007ffe007 */
[----:B------:R-:W-:Y:S01]  /*1c50*/  IMAD.IADD R3, R0, 0x1, R9 ;  /* 0x0000000100037824 */ /* 0x000fe200078e0209 */
[----:B------:R-:W-:Y:S06]  /*1c60*/  BRA `(.L_x_17) ;  /* 0x0000001c00307947 */ /* 0x000fec0003800000 */
.L_x_2:
        /* <DEDUP_REMOVED lines=12> */
.L_x_32:
[----:B------:R-:W-:Y:S05]  /*1d30*/  BSYNC.RECONVERGENT B1 ;  /* 0x0000000000017941 */ /* 0x000fea0003800200 */
.L_x_31:
        /* <DEDUP_REMOVED lines=16> */
.L_x_37:
        /* <DEDUP_REMOVED lines=9> */
.L_x_36:
[----:B------:R-:W-:Y:S05]  /*1ed0*/  BSYNC.RECONVERGENT B2 ;  /* 0x0000000000027941 */ /* 0x000fea0003800200 */
.L_x_35:
        /* <DEDUP_REMOVED lines=8> */
.L_x_40:
        /* <DEDUP_REMOVED lines=35> */
.L_x_39:
[----:B------:R-:W-:Y:S05]  /*2190*/  BSYNC.RECONVERGENT B2 ;  /* 0x0000000000027941 */ /* 0x000fea0003800200 */
.L_x_38:
        /* <DEDUP_REMOVED lines=22> */
.L_x_42:
[----:B------:R-:W-:Y:S05]  /*2300*/  BSYNC.RECONVERGENT B2 ;  /* 0x0000000000027941 */ /* 0x000fea0003800200 */
.L_x_41:
        /* <DEDUP_REMOVED lines=10> */
.L_x_34:
[----:B------:R-:W-:Y:S05]  /*23b0*/  BSYNC.RECONVERGENT B1 ;  /* 0x0000000000017941 */ /* 0x000fea0003800200 */
.L_x_33:
        /* <DEDUP_REMOVED lines=38> */
[----:B------:R-:W0:Y:S04]  /*2620*/  LDS.128 R4, [UR4+0x10] ;  /* 0x00001004ff047984 */ /* 0x000e280008000c00 */
[----:B------:R-:W1:Y:S01]  /*2630*/  LDS.64 R8, [UR4+0x20] ;  /* 0x00002004ff087984 */ /* 0x000e620008000a00 */
[----:B0-----:R-:W-:-:S04]  /*2640*/  IADD3 R0, PT, PT, R4, R0, R3 ;  /* 0x0000000004007210 */ /* 0x001fc80007ffe003 */
[----:B------:R-:W-:-:S04]  /*2650*/  IADD3 R0, PT, PT, R6, R0, R5 ;  /* 0x0000000006007210 */ /* 0x000fc80007ffe005 */
[----:B-1----:R-:W-:-:S05]  /*2660*/  IADD3 R0, PT, PT, R8, R0, R7 ;  /* 0x0000000008007210 */ /* 0x002fca0007ffe007 */
[----:B--2---:R-:W-:Y:S01]  /*2670*/  IMAD.IADD R3, R0, 0x1, R9 ;  /* 0x0000000100037824 */ /* 0x004fe200078e0209 */
[----:B------:R-:W-:Y:S06]  /*2680*/  BRA `(.L_x_17) ;  /* 0x0000001000a87947 */ /* 0x000fec0003800000 */
.L_x_43:
        /* <DEDUP_REMOVED lines=16> */
[----:B------:R-:W1:Y:S02]  /*2790*/  SHFL.DOWN PT, R2, R3, 0x2, R7 ;  /* 0x0840000003027989 */ /* 0x000e6400000e0007 */
[----:B-1----:R-:W-:Y:S02]  /*27a0*/  SEL R2, R2, RZ, !P0 ;  /* 0x000000ff02027207 */ /* 0x002fe40004000000 */
[----:B------:R-:W-:-:S03]  /*27b0*/  ISETP.GT.AND P0, PT, R8, R7, PT ;  /* 0x000000070800720c */ /* 0x000fc60003f04270 */
[----:B------:R-:W-:Y:S01]  /*27c0*/  IMAD.IADD R2, R3, 0x1, R2 ;  /* 0x0000000103027824 */ /* 0x000fe200078e0202 */
[----:B------:R-:W-:-:S04]  /*27d0*/  @!P1 SHF.R.U32.HI R3, RZ, 0x3, R9 ;  /* 0x00000003ff039819 */ /* 0x000fc80000011609 */
[----:B------:R-:W1:Y:S02]  /*27e0*/  SHFL.DOWN PT, R4, R2, 0x4, R7 ;  /* 0x0880000002047989 */ /* 0x000e6400000e0007 */
[----:B-1----:R-:W-:Y:S01]  /*27f0*/  SEL R5, R4, RZ, !P0 ;  /* 0x000000ff04057207 */ /* 0x002fe20004000000 */
[C---:B------:R-:W-:Y:S02]  /*2800*/  VIADD R4, R6.reuse, 0x8 ;  /* 0x0000000806047836 */ /* 0x040fe40000000000 */
[----:B------:R-:W-:Y:S02]  /*2810*/  VIADD R6, R6, 0x10 ;  /* 0x0000001006067836 */ /* 0x000fe40000000000 */
[----:B------:R-:W-:Y:S01]  /*2820*/  IMAD.IADD R5, R2, 0x1, R5 ;  /* 0x0000000102057824 */ /* 0x000fe200078e0205 */
[----:B------:R-:W-:Y:S02]  /*2830*/  ISETP.GT.AND P0, PT, R4, R7, PT ;  /* 0x000000070400720c */ /* 0x000fe40003f04270 */
[----:B------:R-:W-:-:S02]  /*2840*/  @!P1 MOV R4, 0x400 ;  /* 0x0000040000049802 */ /* 0x000fc40000000f00 */
[----:B------:R-:W1:Y:S02]  /*2850*/  SHFL.DOWN PT, R0, R5, 0x8, R7 ;  /* 0x0900000005007989 */ /* 0x000e6400000e0007 */
[----:B0-----:R-:W-:Y:S02]  /*2860*/  @!P1 LEA R11, R11, R4, 0x18 ;  /* 0x000000040b0b9211 */ /* 0x001fe400078ec0ff */
[----:B------:R-:W-:-:S05]  /*2870*/  @!P1 LOP3.LUT R4, R3, 0x7c, RZ, 0xc0, !PT ;  /* 0x0000007c03049812 */ /* 0x000fca00078ec0ff */
[----:B------:R-:W-:Y:S01]  /*2880*/  @!P1 IMAD.IADD R4, R4, 0x1, R11 ;  /* 0x0000000104049824 */ /* 0x000fe200078e020b */
[----:B-1----:R-:W-:Y:S02]  /*2890*/  SEL R0, R0, RZ, !P0 ;  /* 0x000000ff00007207 */ /* 0x002fe40004000000 */
        /* <DEDUP_REMOVED lines=15> */
[----:B-1----:R-:W0:Y:S04]  /*2990*/  LDS.128 R4, [UR4+0x10] ;  /* 0x00001004ff047984 */ /* 0x002e280008000c00 */
        /* <DEDUP_REMOVED lines=18> */
.L_x_30:
[----:B------:R-:W0:Y:S01]  /*2ac0*/  S2R R0, SR_TID.X ;  /* 0x0000000000007919 */ /* 0x000e220000002100 */
[----:B------:R-:W0:Y:S02]  /*2ad0*/  LDC.64 R2, c[0x0][0x380] ;  /* 0x0000e000ff027b82 */ /* 0x000e240000000a00 */
[----:B0-----:R-:W-:-:S05]  /*2ae0*/  IMAD.WIDE.U32 R2, R0, 0x4, R2 ;  /* 0x0000000400027825 */ /* 0x001fca00078e0002 */
[----:B------:R-:W2:Y:S04]  /*2af0*/  LDG.E.CONSTANT R19, desc[UR6][R2.64] ;  /* 0x0000000602137981 */ /* 0x000ea8000c1e9900 */
[----:B------:R-:W2:Y:S04]  /*2b00*/  LDG.E.CONSTANT R4, desc[UR6][R2.64+0x400] ;  /* 0x0004000602047981 */ /* 0x000ea8000c1e9900 */
[----:B------:R-:W2:Y:S04]  /*2b10*/  LDG.E.CONSTANT R5, desc[UR6][R2.64+0x800] ;  /* 0x0008000602057981 */ /* 0x000ea8000c1e9900 */
[----:B------:R-:W3:Y:S04]  /*2b20*/  LDG.E.CONSTANT R6, desc[UR6][R2.64+0xc00] ;  /* 0x000c000602067981 */ /* 0x000ee8000c1e9900 */
[----:B------:R-:W3:Y:S04]  /*2b30*/  LDG.E.CONSTANT R7, desc[UR6][R2.64+0x1000] ;  /* 0x0010000602077981 */ /* 0x000ee8000c1e9900 */
[----:B------:R-:W4:Y:S04]  /*2b40*/  LDG.E.CONSTANT R8, desc[UR6][R2.64+0x1400] ;  /* 0x0014000602087981 */ /* 0x000f28000c1e9900 */
[----:B------:R-:W4:Y:S04]  /*2b50*/  LDG.E.CONSTANT R9, desc[UR6][R2.64+0x1800] ;  /* 0x0018000602097981 */ /* 0x000f28000c1e9900 */
[----:B------:R-:W5:Y:S04]  /*2b60*/  LDG.E.CONSTANT R10, desc[UR6][R2.64+0x1c00] ;  /* 0x001c0006020a7981 */ /* 0x000f68000c1e9900 */
[----:B------:R-:W5:Y:S04]  /*2b70*/  LDG.E.CONSTANT R11, desc[UR6][R2.64+0x2000] ;  /* 0x00200006020b7981 */ /* 0x000f68000c1e9900 */
[----:B------:R-:W5:Y:S04]  /*2b80*/  LDG.E.CONSTANT R12, desc[UR6][R2.64+0x2400] ;  /* 0x00240006020c7981 */ /* 0x000f68000c1e9900 */
[----:B------:R-:W5:Y:S04]  /*2b90*/  LDG.E.CONSTANT R13, desc[UR6][R2.64+0x2800] ;  /* 0x00280006020d7981 */ /* 0x000f68000c1e9900 */
[----:B------:R-:W5:Y:S04]  /*2ba0*/  LDG.E.CONSTANT R14, desc[UR6][R2.64+0x2c00] ;  /* 0x002c0006020e7981 */ /* 0x000f68000c1e9900 */
[----:B------:R-:W5:Y:S04]  /*2bb0*/  LDG.E.CONSTANT R15, desc[UR6][R2.64+0x3000] ;  /* 0x00300006020f7981 */ /* 0x000f68000c1e9900 */
[----:B------:R-:W5:Y:S04]  /*2bc0*/  LDG.E.CONSTANT R16, desc[UR6][R2.64+0x3400] ;  /* 0x0034000602107981 */ /* 0x000f68000c1e9900 */
[----:B------:R-:W5:Y:S04]  /*2bd0*/  LDG.E.CONSTANT R17, desc[UR6][R2.64+0x3800] ;  /* 0x0038000602117981 */ /* 0x000f68000c1e9900 */
[----:B------:R-:W5:Y:S01]  /*2be0*/  LDG.E.CONSTANT R18, desc[UR6][R2.64+0x3c00] ;  /* 0x003c000602127981 */ /* 0x000f62000c1e9900 */
[----:B------:R-:W-:-:S02]  /*2bf0*/  ISETP.GE.U32.AND P0, PT, R20, 0x2000, PT ;  /* 0x000020001400780c */ /* 0x000fc40003f06070 */
[----:B--2---:R-:W-:-:S04]  /*2c00*/  IADD3 R4, PT, PT, R5, R4, R19 ;  /* 0x0000000405047210 */ /* 0x004fc80007ffe013 */
[----:B---3--:R-:W-:-:S04]  /*2c10*/  IADD3 R4, PT, PT, R7, R6, R4 ;  /* 0x0000000607047210 */ /* 0x008fc80007ffe004 */
[----:B----4-:R-:W-:-:S04]  /*2c20*/  IADD3 R4, PT, PT, R9, R8, R4 ;  /* 0x0000000809047210 */ /* 0x010fc80007ffe004 */
[----:B-----5:R-:W-:Y:S01]  /*2c30*/  IADD3 R4, PT, PT, R11, R10, R4 ;  /* 0x0000000a0b047210 */ /* 0x020fe20007ffe004 */
[----:B------:R-:W-:-:S03]  /*2c40*/  IMAD.MOV.U32 R11, RZ, RZ, 0x1000 ;  /* 0x00001000ff0b7424 */ /* 0x000fc600078e00ff */
[----:B------:R-:W-:-:S04]  /*2c50*/  IADD3 R4, PT, PT, R13, R12, R4 ;  /* 0x0000000c0d047210 */ /* 0x000fc80007ffe004 */
[----:B------:R-:W-:-:S04]  /*2c60*/  IADD3 R4, PT, PT, R15, R14, R4 ;  /* 0x0000000e0f047210 */ /* 0x000fc80007ffe004 */
[----:B------:R-:W-:-:S05]  /*2c70*/  IADD3 R17, PT, PT, R17, R16, R4 ;  /* 0x0000001011117210 */ /* 0x000fca0007ffe004 */
[----:B------:R-:W-:Y:S01]  /*2c80*/  IMAD.IADD R8, R18, 0x1, R17 ;  /* 0x0000000112087824 */ /* 0x000fe200078e0211 */
[----:B------:R-:W-:Y:S06]  /*2c90*/  @!P0 BRA `(.L_x_44) ;  /* 0x00000000008c8947 */ /* 0x000fec0003800000 */
[----:B------:R-:W0:Y:S01]  /*2ca0*/  LDC R7, c[0x0][0x390] ;  /* 0x0000e400ff077b82 */ /* 0x000e220000000800 */
[----:B------:R-:W-:Y:S02]  /*2cb0*/  VIADD R6, R20, 0xfffff000 ;  /* 0xfffff00014067836 */ /* 0x000fe40000000000 */
[----:B------:R-:W-:-:S07]  /*2cc0*/  IMAD.MOV.U32 R11, RZ, RZ, 0x1000 ;  /* 0x00001000ff0b7424 */ /* 0x000fce00078e00ff */
.L_x_46:
[----:B------:R-:W-:-:S05]  /*2cd0*/  IMAD.WIDE R4, R11, 0x4, R2 ;  /* 0x000000040b047825 */ /* 0x000fca00078e0202 */
        /* <DEDUP_REMOVED lines=16> */
[----:B--2---:R-:W-:-:S04]  /*2de0*/  IADD3 R18, PT, PT, R18, R19, R8 ;  /* 0x0000001312127210 */ /* 0x004fc80007ffe008 */
[----:B---3--:R-:W-:Y:S01]  /*2df0*/  IADD3 R18, PT, PT, R21, R20, R18 ;  /* 0x0000001415127210 */ /* 0x008fe20007ffe012 */
[----:B0-----:R-:W-:-:S04]  /*2e00*/  IMAD.MOV.U32 R20, RZ, RZ, R7 ;  /* 0x000000ffff147224 */ /* 0x001fc800078e0007 */
[----:B------:R-:W-:Y:S01]  /*2e10*/  IMAD.IADD R8, R20, 0x1, -R11 ;  /* 0x0000000114087824 */ /* 0x000fe200078e0a0b */
[----:B----4-:R-:W-:-:S04]  /*2e20*/  IADD3 R18, PT, PT, R23, R22, R18 ;  /* 0x0000001617127210 */ /* 0x010fc80007ffe012 */
[----:B------:R-:W-:Y:S02]  /*2e30*/  ISETP.GE.AND P0, PT, R8, 0x1000, PT ;  /* 0x000010000800780c */ /* 0x000fe40003f06270 */
[----:B-----5:R-:W-:-:S04]  /*2e40*/  IADD3 R18, PT, PT, R25, R24, R18 ;  /* 0x0000001819127210 */ /* 0x020fc80007ffe012 */
[----:B------:R-:W-:-:S04]  /*2e50*/  IADD3 R14, PT, PT, R14, R17, R18 ;  /* 0x000000110e0e7210 */ /* 0x000fc80007ffe012 */
[----:B------:R-:W-:-:S04]  /*2e60*/  IADD3 R12, PT, PT, R15, R12, R14 ;  /* 0x0000000c0f0c7210 */ /* 0x000fc80007ffe00e */
[----:B------:R-:W-:-:S04]  /*2e70*/  IADD3 R10, PT, PT, R10, R13, R12 ;  /* 0x0000000d0a0a7210 */ /* 0x000fc80007ffe00c */
[----:B------:R-:W-:Y:S01]  /*2e80*/  IADD3 R8, PT, PT, R16, R9, R10 ;  /* 0x0000000910087210 */ /* 0x000fe20007ffe00a */
[----:B------:R-:W-:Y:S06]  /*2e90*/  @!P0 BRA `(.L_x_45) ;  /* 0x0000000400fc8947 */ /* 0x000fec0003800000 */
[----:B------:R-:W-:-:S05]  /*2ea0*/  VIADD R11, R11, 0x1000 ;  /* 0x000010000b0b7836 */ /* 0x000fca0000000000 */
[----:B------:R-:W-:-:S13]  /*2eb0*/  ISETP.GT.AND P0, PT, R11, R6, PT ;  /* 0x000000060b00720c */ /* 0x000fda0003f04270 */
[----:B------:R-:W-:Y:S05]  /*2ec0*/  @!P0 BRA `(.L_x_46) ;  /* 0xfffffffc00808947 */ /* 0x000fea000383ffff */
.L_x_44:
        /* <DEDUP_REMOVED lines=20> */
.L_x_50:
        /* <DEDUP_REMOVED lines=8> */
.L_x_49:
[----:B------:R-:W-:Y:S05]  /*3090*/  BSYNC.RECONVERGENT B2 ;  /* 0x0000000000027941 */ /* 0x000fea0003800200 */
.L_x_48:
        /* <DEDUP_REMOVED lines=16> */
.L_x_53:
        /* <DEDUP_REMOVED lines=20> */
[----:B------:R-:W5:Y:S04]  /*32e0*/  LDG.E.CONSTANT R22, desc[UR6][R2.64+0x2400] ;  /* 0x0024000602167981 */ /* 0x000f68000c1e9900 */
[----:B------:R0:W5:Y:S04]  /*32f0*/  LDG.E.CONSTANT R5, desc[UR6][R4.64] ;  /* 0x0000000604057981 */ /* 0x000168000c1e9900 */
        /* <DEDUP_REMOVED lines=17> */
.L_x_52:
[----:B------:R-:W-:Y:S05]  /*3410*/  BSYNC.RECONVERGENT B2 ;  /* 0x0000000000027941 */ /* 0x000fea0003800200 */
.L_x_51:
        /* <DEDUP_REMOVED lines=10> */
[----:B------:R-:W5:Y:S01]  /*34c0*/  LDG.E.CONSTANT R16, desc[UR6][R2.64+0x1400] ;  /* 0x0014000602107981 */ /* 0x000f62000c1e9900 */
[----:B0-----:R-:W-:-:S04]  /*34d0*/  IMAD.WIDE.U32 R4, R11, 0x4, R6 ;  /* 0x000000040b047825 */ /* 0x001fc800078e0006 */
[----:B------:R-:W-:Y:S02]  /*34e0*/  IMAD.WIDE.U32 R6, R13, 0x4, R6 ;  /* 0x000000040d067825 */ /* 0x000fe400078e0006 */
[----:B------:R0:W2:Y:S04]  /*34f0*/  LDG.E.CONSTANT R5, desc[UR6][R4.64] ;  /* 0x0000000604057981 */ /* 0x0000a8000c1e9900 */
[----:B------:R1:W3:Y:S04]  /*3500*/  LDG.E.CONSTANT R13, desc[UR6][R2.64] ;  /* 0x00000006020d7981 */ /* 0x0002e8000c1e9900 */
[----:B------:R-:W4:Y:S01]  /*3510*/  LDG.E.CONSTANT R7, desc[UR6][R6.64] ;  /* 0x0000000606077981 */ /* 0x000f22000c1e9900 */
[----:B0-----:R-:W-:Y:S01]  /*3520*/  IADD3 R4, P1, PT, R2, 0x2000, RZ ;  /* 0x0000200002047810 */ /* 0x001fe20007f3e0ff */
[----:B------:R-:W-:Y:S01]  /*3530*/  VIADD R10, R10, 0x800 ;  /* 0x000008000a0a7836 */ /* 0x000fe20000000000 */
[----:B------:R-:W-:Y:S01]  /*3540*/  PLOP3.LUT P0, PT, PT, PT, PT, 0x8, 0x80 ;  /* 0x000000000080781c */ /* 0x000fe20003f0e170 */
[----:B------:R-:W-:-:S02]  /*3550*/  VIADD R11, R11, 0x800 ;  /* 0x000008000b0b7836 */ /* 0x000fc40000000000 */
[----:B-1----:R-:W-:Y:S01]  /*3560*/  IMAD.MOV.U32 R2, RZ, RZ, R4 ;  /* 0x000000ffff027224 */ /* 0x002fe200078e0004 */
[----:B--2---:R-:W-:-:S04]  /*3570*/  IADD3 R12, PT, PT, R12, R5, R8 ;  /* 0x000000050c0c7210 */ /* 0x004fc80007ffe008 */
[----:B---3--:R-:W-:Y:S01]  /*3580*/  IADD3 R12, PT, PT, R14, R13, R12 ;  /* 0x0000000d0e0c7210 */ /* 0x008fe20007ffe00c */
[----:B------:R-:W-:-:S03]  /*3590*/  IMAD.X R5, RZ, RZ, R3, P1 ;  /* 0x000000ffff057224 */ /* 0x000fc600008e0603 */
[----:B----4-:R-:W-:Y:S01]  /*35a0*/  IADD3 R12, PT, PT, R15, R7, R12 ;  /* 0x000000070f0c7210 */ /* 0x010fe20007ffe00c */
[----:B------:R-:W-:-:S03]  /*35b0*/  IMAD.MOV.U32 R3, RZ, RZ, R5 ;  /* 0x000000ffff037224 */ /* 0x000fc600078e0005 */
[----:B-----5:R-:W-:-:S07]  /*35c0*/  IADD3 R8, PT, PT, R16, R17, R12 ;  /* 0x0000001110087210 */ /* 0x020fce0007ffe00c */
.L_x_55:
[----:B------:R-:W-:Y:S05]  /*35d0*/  BSYNC.RECONVERGENT B2 ;  /* 0x0000000000027941 */ /* 0x000fea0003800200 */
.L_x_54:
        /* <DEDUP_REMOVED lines=10> */
.L_x_47:
[----:B------:R-:W-:Y:S05]  /*3680*/  BSYNC.RECONVERGENT B1 ;  /* 0x0000000000017941 */ /* 0x000fea0003800200 */
.L_x_45:
[----:B------:R-:W0:Y:S01]  /*3690*/  S2R R9, SR_LANEID ;  /* 0x0000000000097919 */ /* 0x000e220000000000 */
[----:B------:R-:W1:Y:S01]  /*36a0*/  SHFL.DOWN PT, R2, R8, 0x1, 0x1f ;  /* 0x08201f0008027f89 */ /* 0x000e6200000e0000 */
[C---:B0-----:R-:W-:Y:S02]  /*36b0*/  ISETP.GT.AND P0, PT, R9.reuse, 0x1e, PT ;  /* 0x0000001e0900780c */ /* 0x041fe40003f04270 */
[C---:B------:R-:W-:Y:S02]  /*36c0*/  ISETP.NE.AND P1, PT, R9.reuse, RZ, PT ;  /* 0x000000ff0900720c */ /* 0x040fe40003f25270 */
        /* <DEDUP_REMOVED lines=37> */
[----:B0-----:R-:W-:-:S07]  /*3920*/  IMAD.IADD R3, R0, 0x1, R9 ;  /* 0x0000000100037824 */ /* 0x001fce00078e0209 */
.L_x_17:
[----:B------:R-:W-:Y:S05]  /*3930*/  BSYNC.RECONVERGENT B0 ;  /* 0x0000000000007941 */ /* 0x000fea0003800200 */
.L_x_1:
[----:B------:R-:W-:Y:S05]  /*3940*/  @P0 EXIT ;  /* 0x000000000000094d */ /* 0x000fea0003800000 */
[----:B-1----:R-:W1:Y:S01]  /*3950*/  LDC.64 R4, c[0x0][0x388] ;  /* 0x0000e200ff047b82 */ /* 0x002e620000000a00 */
[----:B------:R-:W0:Y:S02]  /*3960*/  LDCU UR4, c[0x0][0x398] ;  /* 0x00007300ff0477ac */ /* 0x000e240008000800 */
[----:B0-234-:R-:W-:-:S05]  /*3970*/  VIADD R3, R3, UR4 ;  /* 0x0000000403037c36 */ /* 0x01dfca0008000000 */
[----:B-1----:R-:W-:Y:S01]  /*3980*/  STG.E desc[UR6][R4.64], R3 ;  /* 0x0000000304007986 */ /* 0x002fe2000c101906 */
[----:B------:R-:W-:Y:S05]  /*3990*/  EXIT ;  /* 0x000000000000794d */ /* 0x000fea0003800000 */
.L_x_56:
[----:B------:R-:W-:-:S00]  /*39a0*/  BRA `(.L_x_56) ;  /* 0xfffffffc00fc7947 */ /* 0x000fc0000383ffff */
[----:B------:R-:W-:-:S00]  /*39b0*/  NOP ;  /* 0x0000000000007918 */ /* 0x000fc00000000000 */
        /* <DEDUP_REMOVED lines=12> */
.L_x_241:


//--------------------- .text._ZN3cub18CUB_300001_SM_10006detail6reduce18DeviceReduceKernelINS2_10policy_hubIiyN4cuda3std3__44plusIiEEE10Policy1000EN6thrust24THRUST_300001_SM_1000_NS6detail15normal_iteratorINSD_10device_ptrIiEEEEyS9_iNS7_10__identityEEEvT0_PT3_T1_NS0_13GridEvenShareISN_EET2_T4_ --------------------------
	.section	.text._ZN3cub18CUB_300001_SM_10006detail6reduce18DeviceReduceKernelINS2_10policy_hubIiyN4cuda3std3__44plusIiEEE10Policy1000EN6thrust24THRUST_300001_SM_1000_NS6detail15normal_iteratorINSD_10device_ptrIiEEEEyS9_iNS7_10__identityEEEvT0_PT3_T1_NS0_13GridEvenShareISN_EET2_T4_,"ax",@progbits
	.align	128
        .global         _ZN3cub18CUB_300001_SM_10006detail6reduce18DeviceReduceKernelINS2_10policy_hubIiyN4cuda3std3__44plusIiEEE10Policy1000EN6thrust24THRUST_300001_SM_1000_NS6detail15normal_iteratorINSD_10device_ptrIiEEEEyS9_iNS7_10__identityEEEvT0_PT3_T1_NS0_13GridEvenShareISN_EET2_T4_
        .type           _ZN3cub18CUB_300001_SM_10006detail6reduce18DeviceReduceKernelINS2_10policy_hubIiyN4cuda3std3__44plusIiEEE10Policy1000EN6thrust24THRUST_300001_SM_1000_NS6detail15normal_iteratorINSD_10device_ptrIiEEEEyS9_iNS7_10__identityEEEvT0_PT3_T1_NS0_13GridEvenShareISN_EET2_T4_,@function
        .size           _ZN3cub18CUB_300001_SM_10006detail6reduce18DeviceReduceKernelINS2_10policy_hubIiyN4cuda3std3__44plusIiEEE10Policy1000EN6thrust24THRUST_300001_SM_1000_NS6detail15normal_iteratorINSD_10device_ptrIiEEEEyS9_iNS7_10__identityEEEvT0_PT3_T1_NS0_13GridEvenShareISN_EET2_T4_,(.L_x_242 - _ZN3cub18CUB_300001_SM_10006detail6reduce18DeviceReduceKernelINS2_10policy_hubIiyN4cuda3std3__44plusIiEEE10Policy1000EN6thrust24THRUST_300001_SM_1000_NS6detail15normal_iteratorINSD_10device_ptrIiEEEEyS9_iNS7_10__identityEEEvT0_PT3_T1_NS0_13GridEvenShareISN_EET2_T4_)
        .other          _ZN3cub18CUB_300001_SM_10006detail6reduce18DeviceReduceKernelINS2_10policy_hubIiyN4cuda3std3__44plusIiEEE10Policy1000EN6thrust24THRUST_300001_SM_1000_NS6detail15normal_iteratorINSD_10device_ptrIiEEEEyS9_iNS7_10__identityEEEvT0_PT3_T1_NS0_13GridEvenShareISN_EET2_T4_,@"STO_CUDA_ENTRY STV_DEFAULT"
_ZN3cub18CUB_300001_SM_10006detail6reduce18DeviceReduceKernelINS2_10policy_hubIiyN4cuda3std3__44plusIiEEE10Policy1000EN6thrust24THRUST_300001_SM_1000_NS6detail15normal_iteratorINSD_10device_ptrIiEEEEyS9_iNS7_10__identityEEEvT0_PT3_T1_NS0_13GridEvenShareISN_EET2_T4_:
.text._ZN3cub18CUB_300001_SM_10006detail6reduce18DeviceReduceKernelINS2_10policy_hubIiyN4cuda3std3__44plusIiEEE10Policy1000EN6thrust24THRUST_300001_SM_1000_NS6detail15normal_iteratorINSD_10device_ptrIiEEEEyS9_iNS7_10__identityEEEvT0_PT3_T1_NS0_13GridEvenShareISN_EET2_T4_:
[----:B------:R-:W-:Y:S08]  /*0000*/  LDC R1, c[0x0][0x37c] ;  /* 0x0000df00ff017b82 */ /* 0x000ff00000000800 */
[----:B------:R-:W0:Y:S01]  /*0010*/  S2UR UR16, SR_CTAID.X ;  /* 0x00000000001079c3 */ /* 0x000e220000002500 */
[----:B------:R-:W1:Y:S01]  /*0020*/  LDCU.64 UR8, c[0x0][0x3b8] ;  /* 0x00007700ff0877ac */ /* 0x000e620008000a00 */
[----:B------:R-:W-:Y:S01]  /*0030*/  BSSY.RECONVERGENT B0, `(.L_x_57) ;  /* 0x0000201000007945 */ /* 0x000fe20003800200 */
[----:B------:R-:W2:Y:S01]  /*0040*/  LDCU UR5, c[0x0][0x3c0] ;  /* 0x00007800ff0577ac */ /* 0x000ea20008000800 */
[----:B------:R-:W3:Y:S01]  /*0050*/  LDCU.64 UR14, c[0x0][0x358] ;  /* 0x00006b00ff0e77ac */ /* 0x000ee20008000a00 */
[----:B-1----:R-:W-:-:S02]  /*0060*/  IMAD.U32 R2, RZ, RZ, UR8 ;  /* 0x00000008ff027e24 */ /* 0x002fc4000f8e00ff */
[----:B------:R-:W-:Y:S01]  /*0070*/  IMAD.U32 R3, RZ, RZ, UR9 ;  /* 0x00000009ff037e24 */ /* 0x000fe2000f8e00ff */
[----:B--2---:R-:W-:Y:S02]  /*0080*/  USHF.L.U32 UR5, UR5, 0xc, URZ ;  /* 0x0000000c05057899 */ /* 0x004fe400080006ff */
[----:B0-----:R-:W-:Y:S02]  /*0090*/  USHF.L.U32 UR7, UR16, 0xc, URZ ;  /* 0x0000000c10077899 */ /* 0x001fe400080006ff */
[----:B------:R-:W-:-:S04]  /*00a0*/  USHF.R.S32.HI UR4, URZ, 0x1f, UR5 ;  /* 0x0000001fff047899 */ /* 0x000fc80008011405 */
[----:B------:R-:W-:-:S04]  /*00b0*/  IADD3 R23, P1, PT, R2, -UR7, RZ ;  /* 0x8000000702177c10 */ /* 0x000fc8000ff3e0ff */
[----:B------:R-:W-:Y:S02]  /*00c0*/  ISETP.GT.U32.AND P0, PT, R23, 0xfff, PT ;  /* 0x00000fff1700780c */ /* 0x000fe40003f04070 */
[----:B------:R-:W-:-:S04]  /*00d0*/  IADD3.X R22, PT, PT, R3, -0x1, RZ, P1, !PT ;  /* 0xffffffff03167810 */ /* 0x000fc80000ffe4ff */
[----:B------:R-:W-:-:S13]  /*00e0*/  ISETP.GT.U32.AND.EX P0, PT, R22, RZ, PT, P0 ;  /* 0x000000ff1600720c */ /* 0x000fda0003f04100 */
[----:B---3--:R-:W-:Y:S05]  /*00f0*/  @P0 BRA `(.L_x_58) ;  /* 0x0000000c00ac0947 */ /* 0x008fea0003800000 */
[----:B------:R-:W0:Y:S01]  /*0100*/  S2R R3, SR_TID.X ;  /* 0x0000000000037919 */ /* 0x000e220000002100 */
[----:B------:R-:W-:Y:S01]  /*0110*/  VIADD R0, R2, -UR7 ;  /* 0x8000000702007c36 */ /* 0x000fe20008000000 */
[----:B------:R-:W-:Y:S01]  /*0120*/  BSSY.RECONVERGENT B1, `(.L_x_59) ;  /* 0x000000a000017945 */ /* 0x000fe20003800200 */
[----:B------:R-:W-:-:S03]  /*0130*/  IMAD.MOV.U32 R4, RZ, RZ, RZ ;  /* 0x000000ffff047224 */ /* 0x000fc600078e00ff */
[----:B0-----:R-:W-:Y:S01]  /*0140*/  ISETP.GE.AND P0, PT, R3, R0, PT ;  /* 0x000000000300720c */ /* 0x001fe20003f06270 */
[----:B------:R-:W-:-:S12]  /*0150*/  IMAD.MOV.U32 R5, RZ, RZ, R3 ;  /* 0x000000ffff057224 */ /* 0x000fd800078e0003 */
[----:B------:R-:W-:Y:S05]  /*0160*/  @P0 BRA `(.L_x_60) ;  /* 0x0000000000140947 */ /* 0x000fea0003800000 */
[----:B------:R-:W0:Y:S01]  /*0170*/  LDC.64 R6, c[0x0][0x380] ;  /* 0x0000e000ff067b82 */ /* 0x000e220000000a00 */
[----:B------:R-:W-:-:S04]  /*0180*/  VIADD R5, R3, UR7 ;  /* 0x0000000703057c36 */ /* 0x000fc80008000000 */
[----:B0-----:R-:W-:-:S05]  /*0190*/  IMAD.WIDE.U32 R6, R5, 0x4, R6 ;  /* 0x0000000405067825 */ /* 0x001fca00078e0006 */
[----:B------:R0:W5:Y:S01]  /*01a0*/  LDG.E R4, desc[UR14][R6.64] ;  /* 0x0000000e06047981 */ /* 0x000162000c1e1900 */
[----:B------:R-:W-:-:S07]  /*01b0*/  VIADD R5, R3, 0x100 ;  /* 0x0000010003057836 */ /* 0x000fce0000000000 */
.L_x_60:
[----:B------:R-:W-:Y:S05]  /*01c0*/  BSYNC.RECONVERGENT B1 ;  /* 0x0000000000017941 */ /* 0x000fea0003800200 */
.L_x_59:
[----:B------:R-:W-:Y:S01]  /*01d0*/  ISETP.GE.AND P0, PT, R5, R0, PT ;  /* 0x000000000500720c */ /* 0x000fe20003f06270 */
[----:B------:R-:W-:-:S12]  /*01e0*/  BSSY.RECONVERGENT B1, `(.L_x_61) ;  /* 0x000006c000017945 */ /* 0x000fd80003800200 */
[----:B------:R-:W-:Y:S05]  /*01f0*/  @P0 BRA `(.L_x_62) ;  /* 0x0000000400a80947 */ /* 0x000fea0003800000 */
[----:B0-----:R-:W-:Y:S01]  /*0200*/  LOP3.LUT R7, RZ, R5, RZ, 0x33, !PT ;  /* 0x00000005ff077212 */ /* 0x001fe200078e33ff */
[----:B------:R-:W-:Y:S03]  /*0210*/  BSSY.RECONVERGENT B2, `(.L_x_63) ;  /* 0x0000030000027945 */ /* 0x000fe60003800200 */
[----:B------:R-:W-:-:S04]  /*0220*/  IADD3 R7, PT, PT, R2, -UR7, R7 ;  /* 0x8000000702077c10 */ /* 0x000fc8000fffe007 */
[C---:B------:R-:W-:Y:S02]  /*0230*/  ISETP.GE.U32.AND P1, PT, R7.reuse, 0xf00, PT ;  /* 0x00000f000700780c */ /* 0x040fe40003f26070 */
[----:B------:R-:W-:-:S04]  /*0240*/  LEA.HI R2, R7, 0x1, RZ, 0x18 ;  /* 0x0000000107027811 */ /* 0x000fc800078fc0ff */
[----:B------:R-:W-:-:S04]  /*0250*/  LOP3.LUT R21, R2, 0xf, RZ, 0xc0, !PT ;  /* 0x0000000f02157812 */ /* 0x000fc800078ec0ff */
[----:B------:R-:W-:-:S03]  /*0260*/  ISETP.NE.AND P0, PT, R21, RZ, PT ;  /* 0x000000ff1500720c */ /* 0x000fc60003f05270 */
[----:B------:R-:W-:Y:S10]  /*0270*/  @!P1 BRA `(.L_x_64) ;  /* 0x0000000000a49947 */ /* 0x000ff40003800000 */
[----:B------:R-:W0:Y:S01]  /*0280*/  LDCU.64 UR8, c[0x0][0x380] ;  /* 0x00007000ff0877ac */ /* 0x000e220008000a00 */
[----:B------:R-:W-:Y:S01]  /*0290*/  IMAD.WIDE.U32 R6, R5, 0x4, RZ ;  /* 0x0000000405067825 */ /* 0x000fe200078e00ff */
[----:B------:R-:W-:Y:S01]  /*02a0*/  LOP3.LUT R8, R2, 0x1fffff0, RZ, 0xc0, !PT ;  /* 0x01fffff002087812 */ /* 0x000fe200078ec0ff */
[----:B------:R-:W-:-:S04]  /*02b0*/  UIMAD.WIDE.U32 UR4, UR16, 0x4000, URZ ;  /* 0x00004000100478a5 */ /* 0x000fc8000f8e00ff */
[----:B------:R-:W-:Y:S02]  /*02c0*/  IMAD.MOV R8, RZ, RZ, -R8 ;  /* 0x000000ffff087224 */ /* 0x000fe400078e0a08 */
[----:B------:R-:W-:Y:S02]  /*02d0*/  LOP3.LUT R14, R6, UR4, RZ, 0xfc, !PT ;  /* 0x00000004060e7c12 */ /* 0x000fe4000f8efcff */
[----:B------:R-:W-:Y:S02]  /*02e0*/  LOP3.LUT R7, R7, UR5, RZ, 0xfc, !PT ;  /* 0x0000000507077c12 */ /* 0x000fe4000f8efcff */
[----:B0-----:R-:W-:-:S04]  /*02f0*/  IADD3 R14, P1, PT, R14, UR8, RZ ;  /* 0x000000080e0e7c10 */ /* 0x001fc8000ff3e0ff */
[----:B------:R-:W-:-:S04]  /*0300*/  IADD3 R14, P2, PT, R14, 0x2000, RZ ;  /* 0x000020000e0e7810 */ /* 0x000fc80007f5e0ff */
[----:B------:R-:W-:-:S09]  /*0310*/  IADD3.X R7, PT, PT, RZ, UR9, R7, P2, P1 ;  /* 0x00000009ff077c10 */ /* 0x000fd200097e2407 */
.L_x_65:
[----:B------:R-:W-:-:S05]  /*0320*/  IMAD.MOV.U32 R6, RZ, RZ, R14 ;  /* 0x000000ffff067224 */ /* 0x000fca00078e000e */
[----:B------:R-:W2:Y:S04]  /*0330*/  LDG.E R15, desc[UR14][R6.64+-0x2000] ;  /* 0xffe0000e060f7981 */ /* 0x000ea8000c1e1900 */
[----:B------:R-:W2:Y:S04]  /*0340*/  LDG.E R16, desc[UR14][R6.64+-0x1c00] ;  /* 0xffe4000e06107981 */ /* 0x000ea8000c1e1900 */
[----:B------:R-:W3:Y:S04]  /*0350*/  LDG.E R18, desc[UR14][R6.64+-0x1800] ;  /* 0xffe8000e06127981 */ /* 0x000ee8000c1e1900 */
[----:B------:R-:W3:Y:S04]  /*0360*/  LDG.E R17, desc[UR14][R6.64+-0x1400] ;  /* 0xffec000e06117981 */ /* 0x000ee8000c1e1900 */
[----:B------:R-:W4:Y:S04]  /*0370*/  LDG.E R20, desc[UR14][R6.64+-0x1000] ;  /* 0xfff0000e06147981 */ /* 0x000f28000c1e1900 */
        /* <DEDUP_REMOVED lines=10> */
[----:B------:R0:W4:Y:S01]  /*0420*/  LDG.E R10, desc[UR14][R6.64+0x1c00] ;  /* 0x001c000e060a7981 */ /* 0x000122000c1e1900 */
[----:B------:R-:W-:-:S02]  /*0430*/  VIADD R8, R8, 0x10 ;  /* 0x0000001008087836 */ /* 0x000fc40000000000 */
[----:B------:R-:W-:-:S03]  /*0440*/  VIADD R5, R5, 0x1000 ;  /* 0x0000100005057836 */ /* 0x000fc60000000000 */
[----:B------:R-:W-:Y:S02]  /*0450*/  ISETP.NE.AND P1, PT, R8, RZ, PT ;  /* 0x000000ff0800720c */ /* 0x000fe40003f25270 */
[----:B--2--5:R-:W-:-:S04]  /*0460*/  IADD3 R15, PT, PT, R16, R15, R4 ;  /* 0x0000000f100f7210 */ /* 0x024fc80007ffe004 */
[----:B---3--:R-:W-:-:S04]  /*0470*/  IADD3 R15, PT, PT, R17, R18, R15 ;  /* 0x00000012110f7210 */ /* 0x008fc80007ffe00f */
[----:B----4-:R-:W-:-:S04]  /*0480*/  IADD3 R15, PT, PT, R19, R20, R15 ;  /* 0x00000014130f7210 */ /* 0x010fc80007ffe00f */
[----:B------:R-:W-:-:S04]  /*0490*/  IADD3 R15, PT, PT, R23, R22, R15 ;  /* 0x00000016170f7210 */ /* 0x000fc80007ffe00f */
[----:B------:R-:W-:-:S04]  /*04a0*/  IADD3 R15, PT, PT, R25, R24, R15 ;  /* 0x00000018190f7210 */ /* 0x000fc80007ffe00f */
[----:B------:R-:W-:Y:S02]  /*04b0*/  IADD3 R13, PT, PT, R13, R14, R15 ;  /* 0x0000000e0d0d7210 */ /* 0x000fe40007ffe00f */
[----:B------:R-:W-:-:S05]  /*04c0*/  IADD3 R14, P2, PT, R6, 0x4000, RZ ;  /* 0x00004000060e7810 */ /* 0x000fca0007f5e0ff */
[----:B0-----:R-:W-:Y:S01]  /*04d0*/  IMAD.X R7, RZ, RZ, R7, P2 ;  /* 0x000000ffff077224 */ /* 0x001fe200010e0607 */
[----:B------:R-:W-:-:S04]  /*04e0*/  IADD3 R9, PT, PT, R12, R9, R13 ;  /* 0x000000090c097210 */ /* 0x000fc80007ffe00d */
[----:B------:R-:W-:Y:S01]  /*04f0*/  IADD3 R4, PT, PT, R10, R11, R9 ;  /* 0x0000000b0a047210 */ /* 0x000fe20007ffe009 */
[----:B------:R-:W-:Y:S06]  /*0500*/  @P1 BRA `(.L_x_65) ;  /* 0xfffffffc00841947 */ /* 0x000fec000383ffff */
.L_x_64:
[----:B------:R-:W-:Y:S05]  /*0510*/  BSYNC.RECONVERGENT B2 ;  /* 0x0000000000027941 */ /* 0x000fea0003800200 */
.L_x_63:
[----:B------:R-:W-:Y:S05]  /*0520*/  @!P0 BRA `(.L_x_62) ;  /* 0x0000000000dc8947 */ /* 0x000fea0003800000 */
[----:B------:R-:W-:Y:S01]  /*0530*/  ISETP.GE.U32.AND P0, PT, R21, 0x8, PT ;  /* 0x000000081500780c */ /* 0x000fe20003f06070 */
[----:B------:R-:W-:Y:S01]  /*0540*/  BSSY.RECONVERGENT B2, `(.L_x_66) ;  /* 0x0000016000027945 */ /* 0x000fe20003800200 */
[----:B------:R-:W-:-:S04]  /*0550*/  LOP3.LUT R16, R2, 0x7, RZ, 0xc0, !PT ;  /* 0x0000000702107812 */ /* 0x000fc800078ec0ff */
[----:B------:R-:W-:-:S07]  /*0560*/  ISETP.NE.AND P1, PT, R16, RZ, PT ;  /* 0x000000ff1000720c */ /* 0x000fce0003f25270 */
[----:B------:R-:W-:Y:S06]  /*0570*/  @!P0 BRA `(.L_x_67) ;  /* 0x0000000000488947 */ /* 0x000fec0003800000 */
[----:B------:R-:W0:Y:S01]  /*0580*/  LDCU.64 UR4, c[0x0][0x380] ;  /* 0x00007000ff0477ac */ /* 0x000e220008000a00 */
[----:B------:R-:W-:-:S04]  /*0590*/  IADD3 R7, P0, PT, R5, UR7, RZ ;  /* 0x0000000705077c10 */ /* 0x000fc8000ff1e0ff */
[----:B------:R-:W-:Y:S02]  /*05a0*/  LEA.HI.X.SX32 R8, R5, RZ, 0x1, P0 ;  /* 0x000000ff05087211 */ /* 0x000fe400000f0eff */
[----:B0-----:R-:W-:-:S04]  /*05b0*/  LEA R6, P0, R7, UR4, 0x2 ;  /* 0x0000000407067c11 */ /* 0x001fc8000f8010ff */
[----:B------:R-:W-:-:S05]  /*05c0*/  LEA.HI.X R7, R7, UR5, R8, 0x2, P0 ;  /* 0x0000000507077c11 */ /* 0x000fca00080f1408 */
[----:B------:R-:W2:Y:S04]  /*05d0*/  LDG.E R9, desc[UR14][R6.64] ;  /* 0x0000000e06097981 */ /* 0x000ea8000c1e1900 */
[----:B------:R-:W2:Y:S04]  /*05e0*/  LDG.E R8, desc[UR14][R6.64+0x400] ;  /* 0x0004000e06087981 */ /* 0x000ea8000c1e1900 */
[----:B------:R-:W3:Y:S04]  /*05f0*/  LDG.E R11, desc[UR14][R6.64+0x800] ;  /* 0x0008000e060b7981 */ /* 0x000ee8000c1e1900 */
[----:B------:R-:W3:Y:S04]  /*0600*/  LDG.E R10, desc[UR14][R6.64+0xc00] ;  /* 0x000c000e060a7981 */ /* 0x000ee8000c1e1900 */
[----:B------:R-:W4:Y:S04]  /*0610*/  LDG.E R13, desc[UR14][R6.64+0x1000] ;  /* 0x0010000e060d7981 */ /* 0x000f28000c1e1900 */
[----:B------:R-:W4:Y:S04]  /*0620*/  LDG.E R12, desc[UR14][R6.64+0x1400] ;  /* 0x0014000e060c7981 */ /* 0x000f28000c1e1900 */
[----:B------:R-:W4:Y:S04]  /*0630*/  LDG.E R15, desc[UR14][R6.64+0x1800] ;  /* 0x0018000e060f7981 */ /* 0x000f28000c1e1900 */
[----:B------:R-:W4:Y:S01]  /*0640*/  LDG.E R14, desc[UR14][R6.64+0x1c00] ;  /* 0x001c000e060e7981 */ /* 0x000f22000c1e1900 */
[----:B------:R-:W-:Y:S01]  /*0650*/  VIADD R5, R5, 0x800 ;  /* 0x0000080005057836 */ /* 0x000fe20000000000 */
[----:B--2--5:R-:W-:-:S04]  /*0660*/  IADD3 R8, PT, PT, R8, R9, R4 ;  /* 0x0000000908087210 */ /* 0x024fc80007ffe004 */
[----:B---3--:R-:W-:-:S04]  /*0670*/  IADD3 R8, PT, PT, R10, R11, R8 ;  /* 0x0000000b0a087210 */ /* 0x008fc80007ffe008 */
[----:B----4-:R-:W-:-:S04]  /*0680*/  IADD3 R8, PT, PT, R12, R13, R8 ;  /* 0x0000000d0c087210 */ /* 0x010fc80007ffe008 */
[----:B------:R-:W-:-:S07]  /*0690*/  IADD3 R4, PT, PT, R14, R15, R8 ;  /* 0x0000000f0e047210 */ /* 0x000fce0007ffe008 */
.L_x_67:
[----:B------:R-:W-:Y:S05]  /*06a0*/  BSYNC.RECONVERGENT B2 ;  /* 0x0000000000027941 */ /* 0x000fea0003800200 */
.L_x_66:
        /* <DEDUP_REMOVED lines=14> */
[----:B------:R-:W3:Y:S01]  /*0790*/  LDG.E R10, desc[UR14][R6.64+0xc00] ;  /* 0x000c000e060a7981 */ /* 0x000ee2000c1e1900 */
[----:B------:R-:W-:Y:S01]  /*07a0*/  VIADD R5, R5, 0x400 ;  /* 0x0000040005057836 */ /* 0x000fe20000000000 */
[----:B--2--5:R-:W-:-:S04]  /*07b0*/  IADD3 R4, PT, PT, R8, R9, R4 ;  /* 0x0000000908047210 */ /* 0x024fc80007ffe004 */
[----:B---3--:R-:W-:-:S07]  /*07c0*/  IADD3 R4, PT, PT, R10, R11, R4 ;  /* 0x0000000b0a047210 */ /* 0x008fce0007ffe004 */
.L_x_69:
[----:B------:R-:W-:Y:S05]  /*07d0*/  BSYNC.RECONVERGENT B2 ;  /* 0x0000000000027941 */ /* 0x000fea0003800200 */
.L_x_68:
[----:B------:R-:W-:Y:S05]  /*07e0*/  @!P1 BRA `(.L_x_62) ;  /* 0x00000000002c9947 */ /* 0x000fea0003800000 */
[----:B------:R-:W0:Y:S01]  /*07f0*/  LDC.64 R6, c[0x0][0x380] ;  /* 0x0000e000ff067b82 */ /* 0x000e220000000a00 */
[----:B------:R-:W-:Y:S02]  /*0800*/  IMAD.U32 R9, RZ, RZ, UR16 ;  /* 0x00000010ff097e24 */ /* 0x000fe4000f8e00ff */
[----:B------:R-:W-:Y:S02]  /*0810*/  IMAD.MOV R2, RZ, RZ, -R2 ;  /* 0x000000ffff027224 */ /* 0x000fe400078e0a02 */
[----:B0-----:R-:W-:-:S07]  /*0820*/  IMAD.WIDE.U32 R6, R9, 0x4000, R6 ;  /* 0x0000400009067825 */ /* 0x001fce00078e0006 */
.L_x_70:
[----:B------:R-:W-:-:S06]  /*0830*/  IMAD.WIDE R8, R5, 0x4, R6 ;  /* 0x0000000405087825 */ /* 0x000fcc00078e0206 */
[----:B------:R-:W2:Y:S01]  /*0840*/  LDG.E R9, desc[UR14][R8.64] ;  /* 0x0000000e08097981 */ /* 0x000ea2000c1e1900 */
[----:B------:R-:W-:Y:S02]  /*0850*/  VIADD R2, R2, 0x1 ;  /* 0x0000000102027836 */ /* 0x000fe40000000000 */
[----:B------:R-:W-:-:S03]  /*0860*/  VIADD R5, R5, 0x100 ;  /* 0x0000010005057836 */ /* 0x000fc60000000000 */
[----:B------:R-:W-:Y:S01]  /*0870*/  ISETP.NE.AND P0, PT, R2, RZ, PT ;  /* 0x000000ff0200720c */ /* 0x000fe20003f05270 */
[----:B--2--5:R-:W-:-:S12]  /*0880*/  IMAD.IADD R4, R9, 0x1, R4 ;  /* 0x0000000109047824 */ /* 0x024fd800078e0204 */
[----:B------:R-:W-:Y:S05]  /*0890*/  @P0 BRA `(.L_x_70) ;  /* 0xfffffffc00e40947 */ /* 0x000fea000383ffff */
.L_x_62:
[----:B------:R-:W-:Y:S05]  /*08a0*/  BSYNC.RECONVERGENT B1 ;  /* 0x0000000000017941 */ /* 0x000fea0003800200 */
.L_x_61:
[----:B------:R-:W-:-:S13]  /*08b0*/  ISETP.GE.AND P0, PT, R0, 0x100, PT ;  /* 0x000001000000780c */ /* 0x000fda0003f06270 */
[----:B------:R-:W-:Y:S05]  /*08c0*/  @!P0 BRA `(.L_x_71) ;  /* 0x0000000000ac8947 */ /* 0x000fea0003800000 */
[----:B------:R-:W1:Y:S01]  /*08d0*/  S2R R8, SR_LANEID ;  /* 0x0000000000087919 */ /* 0x000e620000000000 */
[----:B-----5:R-:W2:Y:S01]  /*08e0*/  SHFL.DOWN PT, R0, R4, 0x1, 0x1f ;  /* 0x08201f0004007f89 */ /* 0x020ea200000e0000 */
[C---:B-1----:R-:W-:Y:S02]  /*08f0*/  ISETP.GT.AND P0, PT, R8.reuse, 0x1e, PT ;  /* 0x0000001e0800780c */ /* 0x042fe40003f04270 */
[----:B------:R-:W-:Y:S02]  /*0900*/  ISETP.NE.AND P1, PT, R8, RZ, PT ;  /* 0x000000ff0800720c */ /* 0x000fe40003f25270 */
[----:B--2---:R-:W-:Y:S02]  /*0910*/  SEL R5, R0, RZ, !P0 ;  /* 0x000000ff00057207 */ /* 0x004fe40004000000 */
[----:B------:R-:W-:-:S03]  /*0920*/  ISETP.GT.AND P0, PT, R8, 0x1d, PT ;  /* 0x0000001d0800780c */ /* 0x000fc60003f04270 */
[----:B------:R-:W-:-:S05]  /*0930*/  IMAD.IADD R5, R5, 0x1, R4 ;  /* 0x0000000105057824 */ /* 0x000fca00078e0204 */
[----:B------:R-:W1:Y:S01]  /*0940*/  SHFL.DOWN PT, R0, R5, 0x2, 0x1f ;  /* 0x08401f0005007f89 */ /* 0x000e6200000e0000 */
[----:B0-----:R-:W0:Y:S01]  /*0950*/  @!P1 S2R R6, SR_CgaCtaId ;  /* 0x0000000000069919 */ /* 0x001e220000008800 */
[----:B-1----:R-:W-:Y:S02]  /*0960*/  SEL R0, R0, RZ, !P0 ;  /* 0x000000ff00007207 */ /* 0x002fe40004000000 */
[----:B------:R-:W-:-:S03]  /*0970*/  ISETP.GT.AND P0, PT, R8, 0x1b, PT ;  /* 0x0000001b0800780c */ /* 0x000fc60003f04270 */
[----:B------:R-:W-:Y:S01]  /*0980*/  IMAD.IADD R0, R5, 0x1, R0 ;  /* 0x0000000105007824 */ /* 0x000fe200078e0200 */
[----:B------:R-:W-:-:S04]  /*0990*/  @!P1 MOV R5, 0x400 ;  /* 0x0000040000059802 */ /* 0x000fc80000000f00 */
[----:B------:R-:W1:Y:S01]  /*09a0*/  SHFL.DOWN PT, R2, R0, 0x4, 0x1f ;  /* 0x08801f0000027f89 */ /* 0x000e6200000e0000 */
[----:B0-----:R-:W-:Y:S02]  /*09b0*/  @!P1 LEA R5, R6, R5, 0x18 ;  /* 0x0000000506059211 */ /* 0x001fe400078ec0ff */
[----:B-1----:R-:W-:Y:S02]  /*09c0*/  SEL R7, R2, RZ, !P0 ;  /* 0x000000ff02077207 */ /* 0x002fe40004000000 */
        /* <DEDUP_REMOVED lines=19> */
[----:B--2---:R-:W-:Y:S04]  /*0b00*/  LDS R0, [UR4+0xc] ;  /* 0x00000c04ff007984 */ /* 0x004fe80008000800 */
[----:B------:R-:W0:Y:S04]  /*0b10*/  LDS.128 R4, [UR4+0x10] ;  /* 0x00001004ff047984 */ /* 0x000e280008000c00 */
[----:B------:R-:W1:Y:S01]  /*0b20*/  LDS.64 R2, [UR4+0x20] ;  /* 0x00002004ff027984 */ /* 0x000e620008000a00 */
[----:B0-----:R-:W-:-:S04]  /*0b30*/  IADD3 R0, PT, PT, R4, R0, R9 ;  /* 0x0000000004007210 */ /* 0x001fc80007ffe009 */
[----:B------:R-:W-:-:S04]  /*0b40*/  IADD3 R0, PT, PT, R6, R0, R5 ;  /* 0x0000000006007210 */ /* 0x000fc80007ffe005 */
[----:B-1----:R-:W-:-:S05]  /*0b50*/  IADD3 R0, PT, PT, R2, R0, R7 ;  /* 0x0000000002007210 */ /* 0x002fca0007ffe007 */
[----:B------:R-:W-:Y:S01]  /*0b60*/  IMAD.IADD R9, R0, 0x1, R3 ;  /* 0x0000000100097824 */ /* 0x000fe200078e0203 */
[----:B------:R-:W-:Y:S06]  /*0b70*/  BRA `(.L_x_72) ;  /* 0x0000001400307947 */ /* 0x000fec0003800000 */
.L_x_71:
[----:B------:R-:W-:Y:S01]  /*0b80*/  LOP3.LUT R2, R3, 0x3e0, RZ, 0xc0, !PT ;  /* 0x000003e003027812 */ /* 0x000fe200078ec0ff */
[----:B------:R-:W1:Y:S03]  /*0b90*/  S2R R10, SR_LANEID ;  /* 0x00000000000a7919 */ /* 0x000e660000000000 */
[----:B0-----:R-:W-:Y:S01]  /*0ba0*/  LOP3.LUT R7, RZ, R2, RZ, 0x33, !PT ;  /* 0x00000002ff077212 */ /* 0x001fe200078e33ff */
[----:B------:R-:W-:-:S04]  /*0bb0*/  VIADD R5, R2, 0x20 ;  /* 0x0000002002057836 */ /* 0x000fc80000000000 */
[----:B------:R-:W-:Y:S01]  /*0bc0*/  IMAD.IADD R7, R0, 0x1, R7 ;  /* 0x0000000100077824 */ /* 0x000fe200078e0207 */
[----:B------:R-:W-:-:S04]  /*0bd0*/  ISETP.GT.AND P0, PT, R5, R0, PT ;  /* 0x000000000500720c */ /* 0x000fc80003f04270 */
[----:B------:R-:W-:-:S05]  /*0be0*/  SEL R7, R7, 0x1f, P0 ;  /* 0x0000001f07077807 */ /* 0x000fca0000000000 */
[----:B-----5:R-:W0:Y:S01]  /*0bf0*/  SHFL.DOWN PT, R2, R4, 0x1, R7 ;  /* 0x0820000004027989 */ /* 0x020e2200000e0007 */
[CC--:B-1----:R-:W-:Y:S01]  /*0c00*/  ISETP.GE.AND P0, PT, R10.reuse, R7.reuse, PT ;  /* 0x000000070a00720c */ /* 0x0c2fe20003f06270 */
[C---:B------:R-:W-:Y:S01]  /*0c10*/  VIADD R6, R10.reuse, 0x2 ;  /* 0x000000020a067836 */ /* 0x040fe20000000000 */
[C---:B------:R-:W-:Y:S01]  /*0c20*/  ISETP.NE.AND P1, PT, R10.reuse, RZ, PT ;  /* 0x000000ff0a00720c */ /* 0x040fe20003f25270 */
[----:B------:R-:W-:Y:S01]  /*0c30*/  VIADD R8, R10, 0x4 ;  /* 0x000000040a087836 */ /* 0x000fe20000000000 */
[----:B0-----:R-:W-:Y:S02]  /*0c40*/  SEL R5, R2, RZ, !P0 ;  /* 0x000000ff02057207 */ /* 0x001fe40004000000 */
        /* <DEDUP_REMOVED lines=35> */
[----:B------:R-:W0:Y:S04]  /*0e80*/  LDS.128 R4, [UR4+0x10] ;  /* 0x00001004ff047984 */ /* 0x000e280008000c00 */
[----:B------:R-:W2:Y:S04]  /*0e90*/  LDS R2, [UR4+0xc] ;  /* 0x00000c04ff027984 */ /* 0x000ea80008000800 */
[----:B------:R-:W3:Y:S01]  /*0ea0*/  LDS.64 R10, [UR4+0x20] ;  /* 0x00002004ff0a7984 */ /* 0x000ee20008000a00 */
[----:B0-----:R-:W-:Y:S02]  /*0eb0*/  SEL R4, R4, RZ, P2 ;  /* 0x000000ff04047207 */ /* 0x001fe40001000000 */
[----:B------:R-:W-:-:S02]  /*0ec0*/  ISETP.GT.AND P2, PT, R0, 0x60, PT ;  /* 0x000000600000780c */ /* 0x000fc40003f44270 */
[----:B--2---:R-:W-:Y:S02]  /*0ed0*/  SEL R2, R2, RZ, P1 ;  /* 0x000000ff02027207 */ /* 0x004fe40000800000 */
        /* <DEDUP_REMOVED lines=8> */
[----:B---3--:R-:W-:Y:S02]  /*0f60*/  SEL R10, R10, RZ, P2 ;  /* 0x000000ff0a0a7207 */ /* 0x008fe40001000000 */
[----:B------:R-:W-:Y:S02]  /*0f70*/  SEL R11, R11, RZ, P3 ;  /* 0x000000ff0b0b7207 */ /* 0x000fe40001800000 */
[----:B------:R-:W-:-:S05]  /*0f80*/  IADD3 R2, PT, PT, R10, R2, R7 ;  /* 0x000000020a027210 */ /* 0x000fca0007ffe007 */
[----:B-1----:R-:W-:Y:S01]  /*0f90*/  IMAD.IADD R9, R2, 0x1, R11 ;  /* 0x0000000102097824 */ /* 0x002fe200078e020b */
[----:B------:R-:W-:Y:S06]  /*0fa0*/  BRA `(.L_x_72) ;  /* 0x0000001000247947 */ /* 0x000fec0003800000 */
.L_x_58:
[----:B------:R-:W0:Y:S01]  /*0fb0*/  S2R R0, SR_TID.X ;  /* 0x0000000000007919 */ /* 0x000e220000002100 */
[----:B------:R-:W1:Y:S01]  /*0fc0*/  LDC.64 R4, c[0x0][0x380] ;  /* 0x0000e000ff047b82 */ /* 0x000e620000000a00 */
[----:B0-----:R-:W-:-:S04]  /*0fd0*/  VIADD R7, R0, UR7 ;  /* 0x0000000700077c36 */ /* 0x001fc80008000000 */
[----:B-1----:R-:W-:-:S05]  /*0fe0*/  IMAD.WIDE.U32 R4, R7, 0x4, R4 ;  /* 0x0000000407047825 */ /* 0x002fca00078e0004 */
[----:B------:R-:W2:Y:S04]  /*0ff0*/  LDG.E R6, desc[UR14][R4.64] ;  /* 0x0000000e04067981 */ /* 0x000ea8000c1e1900 */
[----:B------:R-:W2:Y:S04]  /*1000*/  LDG.E R7, desc[UR14][R4.64+0x400] ;  /* 0x0004000e04077981 */ /* 0x000ea8000c1e1900 */
[----:B------:R-:W2:Y:S04]  /*1010*/  LDG.E R8, desc[UR14][R4.64+0x800] ;  /* 0x0008000e04087981 */ /* 0x000ea8000c1e1900 */
[----:B------:R-:W3:Y:S04]  /*1020*/  LDG.E R9, desc[UR14][R4.64+0xc00] ;  /* 0x000c000e04097981 */ /* 0x000ee8000c1e1900 */
[----:B------:R-:W3:Y:S04]  /*1030*/  LDG.E R10, desc[UR14][R4.64+0x1000] ;  /* 0x0010000e040a7981 */ /* 0x000ee8000c1e1900 */
[----:B------:R-:W4:Y:S04]  /*1040*/  LDG.E R11, desc[UR14][R4.64+0x1400] ;  /* 0x0014000e040b7981 */ /* 0x000f28000c1e1900 */
[----:B------:R-:W4:Y:S04]  /*1050*/  LDG.E R12, desc[UR14][R4.64+0x1800] ;  /* 0x0018000e040c7981 */ /* 0x000f28000c1e1900 */
[----:B------:R-:W5:Y:S04]  /*1060*/  LDG.E R13, desc[UR14][R4.64+0x1c00] ;  /* 0x001c000e040d7981 */ /* 0x000f68000c1e1900 */
[----:B------:R-:W5:Y:S04]  /*1070*/  LDG.E R14, desc[UR14][R4.64+0x2000] ;  /* 0x0020000e040e7981 */ /* 0x000f68000c1e1900 */
[----:B------:R-:W5:Y:S04]  /*1080*/  LDG.E R15, desc[UR14][R4.64+0x2400] ;  /* 0x0024000e040f7981 */ /* 0x000f68000c1e1900 */
[----:B------:R-:W5:Y:S04]  /*1090*/  LDG.E R16, desc[UR14][R4.64+0x2800] ;  /* 0x0028000e04107981 */ /* 0x000f68000c1e1900 */
[----:B------:R-:W5:Y:S04]  /*10a0*/  LDG.E R17, desc[UR14][R4.64+0x2c00] ;  /* 0x002c000e04117981 */ /* 0x000f68000c1e1900 */
[----:B------:R-:W5:Y:S04]  /*10b0*/  LDG.E R18, desc[UR14][R4.64+0x3000] ;  /* 0x0030000e04127981 */ /* 0x000f68000c1e1900 */
[----:B------:R-:W5:Y:S04]  /*10c0*/  LDG.E R19, desc[UR14][R4.64+0x3400] ;  /* 0x0034000e04137981 */ /* 0x000f68000c1e1900 */
[----:B------:R-:W5:Y:S04]  /*10d0*/  LDG.E R20, desc[UR14][R4.64+0x3800] ;  /* 0x0038000e04147981 */ /* 0x000f68000c1e1900 */
[----:B------:R-:W5:Y:S01]  /*10e0*/  LDG.E R21, desc[UR14][R4.64+0x3c00] ;  /* 0x003c000e04157981 */ /* 0x000f62000c1e1900 */
[----:B------:R-:W-:-:S04]  /*10f0*/  ISETP.GE.U32.AND P0, PT, R23, UR5, PT ;  /* 0x0000000517007c0c */ /* 0x000fc8000bf06070 */
[----:B------:R-:W-:Y:S02]  /*1100*/  ISETP.GE.U32.AND.EX P0, PT, R22, UR4, PT, P0 ;  /* 0x0000000416007c0c */ /* 0x000fe4000bf06100 */
[----:B--2---:R-:W-:-:S04]  /*1110*/  IADD3 R6, PT, PT, R8, R7, R6 ;  /* 0x0000000708067210 */ /* 0x004fc80007ffe006 */
[----:B---3--:R-:W-:-:S04]  /*1120*/  IADD3 R6, PT, PT, R10, R9, R6 ;  /* 0x000000090a067210 */ /* 0x008fc80007ffe006 */
[----:B----4-:R-:W-:-:S04]  /*1130*/  IADD3 R6, PT, PT, R12, R11, R6 ;  /* 0x0000000b0c067210 */ /* 0x010fc80007ffe006 */
[----:B-----5:R-:W-:-:S04]  /*1140*/  IADD3 R6, PT, PT, R14, R13, R6 ;  /* 0x0000000d0e067210 */ /* 0x020fc80007ffe006 */
[----:B------:R-:W-:-:S04]  /*1150*/  IADD3 R6, PT, PT, R16, R15, R6 ;  /* 0x0000000f10067210 */ /* 0x000fc80007ffe006 */
[----:B------:R-:W-:-:S04]  /*1160*/  IADD3 R6, PT, PT, R18, R17, R6 ;  /* 0x0000001112067210 */ /* 0x000fc80007ffe006 */
[----:B------:R-:W-:-:S05]  /*1170*/  IADD3 R6, PT, PT, R20, R19, R6 ;  /* 0x0000001314067210 */ /* 0x000fca0007ffe006 */
[----:B------:R-:W-:Y:S01]  /*1180*/  IMAD.IADD R8, R21, 0x1, R6 ;  /* 0x0000000115087824 */ /* 0x000fe200078e0206 */
[----:B------:R-:W-:Y:S06]  /*1190*/  @!P0 BRA `(.L_x_73) ;  /* 0x0000000c00008947 */ /* 0x000fec0003800000 */
[----:B------:R-:W-:Y:S01]  /*11a0*/  UIADD3 UR8, UP0, UPT, UR5, UR7, URZ ;  /* 0x0000000705087290 */ /* 0x000fe2000ff1e0ff */
[----:B------:R-:W-:Y:S01]  /*11b0*/  IADD3 R20, P1, PT, R2, -0x1000, RZ ;  /* 0xfffff00002147810 */ /* 0x000fe20007f3e0ff */
[----:B------:R-:W0:Y:S01]  /*11c0*/  LDCU.64 UR12, c[0x0][0x380] ;  /* 0x00007000ff0c77ac */ /* 0x000e220008000a00 */
[----:B------:R-:W-:Y:S02]  /*11d0*/  LOP3.LUT R5, RZ, R0, RZ, 0x33, !PT ;  /* 0x00000000ff057212 */ /* 0x000fe400078e33ff */
[----:B------:R-:W-:Y:S01]  /*11e0*/  IADD3.X R9, PT, PT, R3, -0x1, RZ, P1, !PT ;  /* 0xffffffff03097810 */ /* 0x000fe20000ffe4ff */
[----:B------:R-:W-:Y:S01]  /*11f0*/  UIADD3.X UR9, UPT, UPT, URZ, UR4, URZ, UP0, !UPT ;  /* 0x00000004ff097290 */ /* 0x000fe200087fe4ff */
[----:B------:R-:W-:Y:S01]  /*1200*/  ISETP.LT.U32.AND P0, PT, R20, UR8, PT ;  /* 0x0000000814007c0c */ /* 0x000fe2000bf01070 */
[----:B------:R-:W-:Y:S01]  /*1210*/  UMOV UR6, UR5 ;  /* 0x0000000500067c82 */ /* 0x000fe20008000000 */
[----:B------:R-:W-:Y:S01]  /*1220*/  IADD3 R11, P2, PT, R0, UR8, RZ ;  /* 0x00000008000b7c10 */ /* 0x000fe2000ff5e0ff */
[----:B------:R-:W-:Y:S01]  /*1230*/  UMOV UR4, URZ ;  /* 0x000000ff00047c82 */ /* 0x000fe20008000000 */
[----:B------:R-:W-:Y:S01]  /*1240*/  IADD3 R5, PT, PT, R2, -UR5, R5 ;  /* 0x8000000502057c10 */ /* 0x000fe2000fffe005 */
[----:B------:R-:W-:Y:S01]  /*1250*/  IMAD.U32 R10, RZ, RZ, UR9 ;  /* 0x00000009ff0a7e24 */ /* 0x000fe2000f8e00ff */
[----:B------:R-:W-:Y:S01]  /*1260*/  UMOV UR10, UR8 ;  /* 0x00000008000a7c82 */ /* 0x000fe20008000000 */
[----:B------:R-:W-:-:S02]  /*1270*/  IMAD.X R4, RZ, RZ, UR9, P2 ;  /* 0x00000009ff047e24 */ /* 0x000fc400090e06ff */
[----:B------:R-:W-:Y:S01]  /*1280*/  VIADD R7, R5, -UR7 ;  /* 0x8000000705077c36 */ /* 0x000fe20008000000 */
[----:B------:R-:W-:Y:S01]  /*1290*/  ISETP.GT.U32.AND.EX P0, PT, R10, R9, PT, P0 ;  /* 0x000000090a00720c */ /* 0x000fe20003f04100 */
[----:B------:R-:W-:Y:S01]  /*12a0*/  UMOV UR7, UR9 ;  /* 0x0000000900077c82 */ /* 0x000fe20008000000 */
[----:B0-----:R-:W-:-:S04]  /*12b0*/  LEA R6, P1, R11, UR12, 0x2 ;  /* 0x0000000c0b067c11 */ /* 0x001fc8000f8210ff */
[----:B------:R-:W-:Y:S02]  /*12c0*/  IADD3 R6, P2, PT, R6, 0x2000, RZ ;  /* 0x0000200006067810 */ /* 0x000fe40007f5e0ff */
[----:B------:R-:W-:-:S05]  /*12d0*/  LEA.HI.X R11, R11, UR13, R4, 0x2, P1 ;  /* 0x0000000d0b0b7c11 */ /* 0x000fca00088f1404 */
[----:B------:R-:W-:Y:S01]  /*12e0*/  IMAD.X R11, RZ, RZ, R11, P2 ;  /* 0x000000ffff0b7224 */ /* 0x000fe200010e060b */
[----:B------:R-:W-:Y:S06]  /*12f0*/  @P0 BRA `(.L_x_74) ;  /* 0x0000000000d40947 */ /* 0x000fec0003800000 */
[----:B------:R-:W0:Y:S01]  /*1300*/  LDC.64 R2, c[0x0][0x3b8] ;  /* 0x0000ee00ff027b82 */ /* 0x000e220000000a00 */
[----:B------:R-:W1:Y:S01]  /*1310*/  LDCU.64 UR12, c[0x0][0x380] ;  /* 0x00007000ff0c77ac */ /* 0x000e620008000a00 */
[----:B------:R-:W-:Y:S01]  /*1320*/  NOP ;  /* 0x0000000000007918 */ /* 0x000fe20000000000 */
.L_x_75:
[----:B------:R-:W-:-:S05]  /*1330*/  IADD3 R5, P0, PT, R0, UR8, RZ ;  /* 0x0000000800057c10 */ /* 0x000fca000ff1e0ff */
[----:B------:R-:W-:Y:S01]  /*1340*/  IMAD.X R10, RZ, RZ, UR9, P0 ;  /* 0x00000009ff0a7e24 */ /* 0x000fe200080e06ff */
[----:B-1----:R-:W-:-:S04]  /*1350*/  LEA R4, P0, R5, UR12, 0x2 ;  /* 0x0000000c05047c11 */ /* 0x002fc8000f8010ff */
[----:B------:R-:W-:-:S05]  /*1360*/  LEA.HI.X R5, R5, UR13, R10, 0x2, P0 ;  /* 0x0000000d05057c11 */ /* 0x000fca00080f140a */
        /* <DEDUP_REMOVED lines=15> */
[----:B------:R1:W5:Y:S01]  /*1460*/  LDG.E R21, desc[UR14][R4.64+0x3c00] ;  /* 0x003c000e04157981 */ /* 0x000362000c1e1900 */
[----:B------:R-:W-:-:S02]  /*1470*/  USHF.R.S32.HI UR11, URZ, 0x1f, UR5 ;  /* 0x0000001fff0b7899 */ /* 0x000fc40008011405 */
[----:B------:R-:W-:-:S04]  /*1480*/  UIADD3 UR6, UP0, UPT, UR5, UR10, URZ ;  /* 0x0000000a05067290 */ /* 0x000fc8000ff1e0ff */
[----:B------:R-:W-:Y:S01]  /*1490*/  UIADD3.X UR7, UPT, UPT, UR11, UR7, URZ, UP0, !UPT ;  /* 0x000000070b077290 */ /* 0x000fe200087fe4ff */
[----:B--2---:R-:W-:Y:S02]  /*14a0*/  IADD3 R22, PT, PT, R22, R23, R8 ;  /* 0x0000001716167210 */ /* 0x004fe40007ffe008 */
[----:B0-----:R-:W-:-:S04]  /*14b0*/  IADD3 R8, P1, PT, R2, -UR8, RZ ;  /* 0x8000000802087c10 */ /* 0x001fc8000ff3e0ff */
[----:B------:R-:W-:Y:S02]  /*14c0*/  ISETP.GE.U32.AND P0, PT, R8, UR5, PT ;  /* 0x0000000508007c0c */ /* 0x000fe4000bf06070 */
[----:B---3--:R-:W-:Y:S02]  /*14d0*/  IADD3 R22, PT, PT, R25, R24, R22 ;  /* 0x0000001819167210 */ /* 0x008fe40007ffe016 */
[----:B-1----:R-:W-:-:S04]  /*14e0*/  IADD3.X R4, PT, PT, R3, ~UR9, RZ, P1, !PT ;  /* 0x8000000903047c10 */ /* 0x002fc80008ffe4ff */
[----:B------:R-:W-:Y:S02]  /*14f0*/  ISETP.GE.U32.AND.EX P0, PT, R4, UR11, PT, P0 ;  /* 0x0000000b04007c0c */ /* 0x000fe4000bf06100 */
[----:B----4-:R-:W-:-:S04]  /*1500*/  IADD3 R22, PT, PT, R27, R26, R22 ;  /* 0x0000001a1b167210 */ /* 0x010fc80007ffe016 */
[----:B-----5:R-:W-:-:S04]  /*1510*/  IADD3 R18, PT, PT, R19, R18, R22 ;  /* 0x0000001213127210 */ /* 0x020fc80007ffe016 */
[----:B------:R-:W-:-:S04]  /*1520*/  IADD3 R10, PT, PT, R10, R15, R18 ;  /* 0x0000000f0a0a7210 */ /* 0x000fc80007ffe012 */
[----:B------:R-:W-:-:S04]  /*1530*/  IADD3 R10, PT, PT, R16, R17, R10 ;  /* 0x00000011100a7210 */ /* 0x000fc80007ffe00a */
[----:B------:R-:W-:-:S04]  /*1540*/  IADD3 R10, PT, PT, R13, R14, R10 ;  /* 0x0000000e0d0a7210 */ /* 0x000fc80007ffe00a */
[----:B------:R-:W-:Y:S01]  /*1550*/  IADD3 R8, PT, PT, R21, R12, R10 ;  /* 0x0000000c15087210 */ /* 0x000fe20007ffe00a */
[----:B------:R-:W-:Y:S06]  /*1560*/  @!P0 BRA `(.L_x_73) ;  /* 0x00000008000c8947 */ /* 0x000fec0003800000 */
[----:B------:R-:W-:Y:S02]  /*1570*/  UIADD3 UR8, UP0, UPT, UR5, UR8, URZ ;  /* 0x0000000805087290 */ /* 0x000fe4000ff1e0ff */
[----:B------:R-:W-:Y:S01]  /*1580*/  IMAD.U32 R5, RZ, RZ, UR5 ;  /* 0x00000005ff057e24 */ /* 0x000fe2000f8e00ff */
[----:B------:R-:W-:Y:S01]  /*1590*/  UIADD3 UR4, UPT, UPT, UR4, 0x1, URZ ;  /* 0x0000000104047890 */ /* 0x000fe2000fffe0ff */
[----:B------:R-:W-:Y:S01]  /*15a0*/  IMAD.MOV.U32 R10, RZ, RZ, R6 ;  /* 0x000000ffff0a7224 */ /* 0x000fe200078e0006 */
[----:B------:R-:W-:Y:S01]  /*15b0*/  UIADD3.X UR9, UPT, UPT, UR11, UR9, URZ, UP0, !UPT ;  /* 0x000000090b097290 */ /* 0x000fe200087fe4ff */
[----:B------:R-:W-:Y:S01]  /*15c0*/  VIADD R7, R7, -UR5 ;  /* 0x8000000507077c36 */ /* 0x000fe20008000000 */
[----:B------:R-:W-:Y:S01]  /*15d0*/  ISETP.LT.U32.AND P0, PT, R20, UR8, PT ;  /* 0x0000000814007c0c */ /* 0x000fe2000bf01070 */
[----:B------:R-:W-:Y:S01]  /*15e0*/  IMAD.WIDE R10, R5, 0x4, R10 ;  /* 0x00000004050a7825 */ /* 0x000fe200078e020a */
[----:B------:R-:W-:-:S03]  /*15f0*/  UMOV UR10, UR6 ;  /* 0x00000006000a7c82 */ /* 0x000fc60008000000 */
[----:B------:R-:W-:Y:S02]  /*1600*/  IMAD.U32 R4, RZ, RZ, UR9 ;  /* 0x00000009ff047e24 */ /* 0x000fe4000f8e00ff */
[----:B------:R-:W-:-:S03]  /*1610*/  IMAD.MOV.U32 R6, RZ, RZ, R10 ;  /* 0x000000ffff067224 */ /* 0x000fc600078e000a */
[----:B------:R-:W-:-:S13]  /*1620*/  ISETP.GT.U32.AND.EX P0, PT, R4, R9, PT, P0 ;  /* 0x000000090400720c */ /* 0x000fda0003f04100 */
[----:B------:R-:W-:Y:S05]  /*1630*/  @!P0 BRA `(.L_x_75) ;  /* 0xfffffffc003c8947 */ /* 0x000fea000383ffff */
[----:B------:R-:W-:-:S05]  /*1640*/  UMOV UR6, UR5 ;  /* 0x0000000500067c82 */ /* 0x000fca0008000000 */
.L_x_74:
[C---:B------:R-:W-:Y:S01]  /*1650*/  VIADD R5, R2.reuse, -UR8 ;  /* 0x8000000802057c36 */ /* 0x040fe20008000000 */
[----:B------:R-:W-:Y:S01]  /*1660*/  ISETP.LE.U32.AND P1, PT, R2, UR8, PT ;  /* 0x0000000802007c0c */ /* 0x000fe2000bf23070 */
[----:B------:R-:W-:Y:S01]  /*1670*/  IMAD.U32 R4, RZ, RZ, UR9 ;  /* 0x00000009ff047e24 */ /* 0x000fe2000f8e00ff */
[----:B------:R-:W-:Y:S02]  /*1680*/  BSSY.RECONVERGENT B1, `(.L_x_73) ;  /* 0x0000071000017945 */ /* 0x000fe40003800200 */
[----:B------:R-:W-:-:S04]  /*1690*/  ISETP.GE.AND P0, PT, R0, R5, PT ;  /* 0x000000050000720c */ /* 0x000fc80003f06270 */
[----:B------:R-:W-:-:S13]  /*16a0*/  ISETP.GE.U32.OR.EX P0, PT, R4, R3, P0, P1 ;  /* 0x000000030400720c */ /* 0x000fda0000706510 */
[----:B------:R-:W-:Y:S05]  /*16b0*/  @P0 BRA `(.L_x_76) ;  /* 0x0000000400b40947 */ /* 0x000fea0003800000 */
[----:B------:R-:W0:Y:S01]  /*16c0*/  LDC R4, c[0x0][0x3c0] ;  /* 0x0000f000ff047b82 */ /* 0x000e220000000800 */
[----:B------:R-:W-:Y:S01]  /*16d0*/  USHF.L.U32 UR5, UR16, 0xc, URZ ;  /* 0x0000000c10057899 */ /* 0x000fe200080006ff */
[----:B------:R-:W-:Y:S01]  /*16e0*/  LOP3.LUT R3, RZ, R0, RZ, 0x33, !PT ;  /* 0x00000000ff037212 */ /* 0x000fe200078e33ff */
[----:B------:R-:W-:Y:S02]  /*16f0*/  BSSY.RECONVERGENT B2, `(.L_x_77) ;  /* 0x000002e000027945 */ /* 0x000fe40003800200 */
[----:B------:R-:W-:-:S06]  /*1700*/  UIADD3 UR5, UPT, UPT, UR5, UR6, URZ ;  /* 0x0000000605057290 */ /* 0x000fcc000fffe0ff */
[----:B------:R-:W-:Y:S01]  /*1710*/  IADD3 R2, PT, PT, R2, -UR5, R3 ;  /* 0x8000000502027c10 */ /* 0x000fe2000fffe003 */
[----:B0-----:R-:W-:-:S04]  /*1720*/  IMAD R3, R4, UR4, RZ ;  /* 0x0000000404037c24 */ /* 0x001fc8000f8e02ff */
[----:B------:R-:W-:-:S05]  /*1730*/  IMAD R2, R3, -0x1000, R2 ;  /* 0xfffff00003027824 */ /* 0x000fca00078e0202 */
[C---:B------:R-:W-:Y:S02]  /*1740*/  ISETP.GE.U32.AND P0, PT, R2.reuse, 0xf00, PT ;  /* 0x00000f000200780c */ /* 0x040fe40003f06070 */
[----:B------:R-:W-:Y:S01]  /*1750*/  LEA.HI R20, R2, 0x1, RZ, 0x18 ;  /* 0x0000000102147811 */ /* 0x000fe200078fc0ff */
[----:B------:R-:W-:-:S03]  /*1760*/  IMAD.MOV.U32 R2, RZ, RZ, R0 ;  /* 0x000000ffff027224 */ /* 0x000fc600078e0000 */
[----:B------:R-:W-:-:S04]  /*1770*/  LOP3.LUT R21, R20, 0xf, RZ, 0xc0, !PT ;  /* 0x0000000f14157812 */ /* 0x000fc800078ec0ff */
[----:B------:R-:W-:-:S03]  /*1780*/  ISETP.NE.AND P1, PT, R21, RZ, PT ;  /* 0x000000ff1500720c */ /* 0x000fc60003f25270 */
[----:B------:R-:W-:Y:S10]  /*1790*/  @!P0 BRA `(.L_x_78) ;  /* 0x00000000008c8947 */ /* 0x000ff40003800000 */
[----:B------:R-:W-:-:S04]  /*17a0*/  LEA.HI R2, R7, 0x1, RZ, 0x18 ;  /* 0x0000000107027811 */ /* 0x000fc800078fc0ff */
[----:B------:R-:W-:Y:S01]  /*17b0*/  LOP3.LUT R3, R2, 0x1fffff0, RZ, 0xc0, !PT ;  /* 0x01fffff002037812 */ /* 0x000fe200078ec0ff */
[----:B------:R-:W-:-:S04]  /*17c0*/  IMAD.MOV.U32 R2, RZ, RZ, R0 ;  /* 0x000000ffff027224 */ /* 0x000fc800078e0000 */
[----:B------:R-:W-:-:S07]  /*17d0*/  IMAD.MOV R3, RZ, RZ, -R3 ;  /* 0x000000ffff037224 */ /* 0x000fce00078e0a03 */
.L_x_79:
[----:B------:R-:W-:-:S05]  /*17e0*/  IMAD.MOV.U32 R10, RZ, RZ, R6 ;  /* 0x000000ffff0a7224 */ /* 0x000fca00078e0006 */
        /* <DEDUP_REMOVED lines=16> */
[----:B------:R-:W-:-:S02]  /*18f0*/  VIADD R3, R3, 0x10 ;  /* 0x0000001003037836 */ /* 0x000fc40000000000 */
[----:B------:R-:W-:-:S03]  /*1900*/  VIADD R2, R2, 0x1000 ;  /* 0x0000100002027836 */ /* 0x000fc60000000000 */
[----:B------:R-:W-:Y:S02]  /*1910*/  ISETP.NE.AND P0, PT, R3, RZ, PT ;  /* 0x000000ff0300720c */ /* 0x000fe40003f05270 */
[----:B--2---:R-:W-:-:S04]  /*1920*/  IADD3 R14, PT, PT, R14, R15, R8 ;  /* 0x0000000f0e0e7210 */ /* 0x004fc80007ffe008 */
[----:B---3--:R-:W-:-:S04]  /*1930*/  IADD3 R14, PT, PT, R16, R17, R14 ;  /* 0x00000011100e7210 */ /* 0x008fc80007ffe00e */
[----:B----4-:R-:W-:-:S04]  /*1940*/  IADD3 R14, PT, PT, R18, R19, R14 ;  /* 0x00000013120e7210 */ /* 0x010fc80007ffe00e */
[----:B-----5:R-:W-:-:S04]  /*1950*/  IADD3 R14, PT, PT, R22, R23, R14 ;  /* 0x00000017160e7210 */ /* 0x020fc80007ffe00e */
[----:B------:R-:W-:-:S04]  /*1960*/  IADD3 R14, PT, PT, R24, R25, R14 ;  /* 0x00000019180e7210 */ /* 0x000fc80007ffe00e */
[----:B------:R-:W-:Y:S02]  /*1970*/  IADD3 R13, PT, PT, R6, R13, R14 ;  /* 0x0000000d060d7210 */ /* 0x000fe40007ffe00e */
[----:B------:R-:W-:-:S05]  /*1980*/  IADD3 R6, P2, PT, R10, 0x4000, RZ ;  /* 0x000040000a067810 */ /* 0x000fca0007f5e0ff */
[----:B0-----:R-:W-:Y:S01]  /*1990*/  IMAD.X R11, RZ, RZ, R11, P2 ;  /* 0x000000ffff0b7224 */ /* 0x001fe200010e060b */
[----:B------:R-:W-:-:S04]  /*19a0*/  IADD3 R9, PT, PT, R12, R9, R13 ;  /* 0x000000090c097210 */ /* 0x000fc80007ffe00d */
[----:B------:R-:W-:Y:S01]  /*19b0*/  IADD3 R8, PT, PT, R5, R4, R9 ;  /* 0x0000000405087210 */ /* 0x000fe20007ffe009 */
[----:B------:R-:W-:Y:S06]  /*19c0*/  @P0 BRA `(.L_x_79) ;  /* 0xfffffffc00840947 */ /* 0x000fec000383ffff */
.L_x_78:
[----:B------:R-:W-:Y:S05]  /*19d0*/  BSYNC.RECONVERGENT B2 ;  /* 0x0000000000027941 */ /* 0x000fea0003800200 */
.L_x_77:
[----:B------:R-:W-:Y:S05]  /*19e0*/  @!P1 BRA `(.L_x_76) ;  /* 0x0000000000e89947 */ /* 0x000fea0003800000 */
[----:B------:R-:W-:Y:S01]  /*19f0*/  ISETP.GE.U32.AND P0, PT, R21, 0x8, PT ;  /* 0x000000081500780c */ /* 0x000fe20003f06070 */
[----:B------:R-:W-:Y:S01]  /*1a00*/  BSSY.RECONVERGENT B2, `(.L_x_80) ;  /* 0x0000015000027945 */ /* 0x000fe20003800200 */
[----:B------:R-:W-:-:S04]  /*1a10*/  LOP3.LUT R15, R20, 0x7, RZ, 0xc0, !PT ;  /* 0x00000007140f7812 */ /* 0x000fc800078ec0ff */
[----:B------:R-:W-:-:S07]  /*1a20*/  ISETP.NE.AND P1, PT, R15, RZ, PT ;  /* 0x000000ff0f00720c */ /* 0x000fce0003f25270 */
[----:B------:R-:W-:Y:S06]  /*1a30*/  @!P0 BRA `(.L_x_81) ;  /* 0x0000000000448947 */ /* 0x000fec0003800000 */
[----:B------:R-:W-:-:S05]  /*1a40*/  IADD3 R3, P0, PT, R2, UR8, RZ ;  /* 0x0000000802037c10 */ /* 0x000fca000ff1e0ff */
[----:B------:R-:W-:Y:S01]  /*1a50*/  IMAD.X R6, RZ, RZ, UR9, P0 ;  /* 0x00000009ff067e24 */ /* 0x000fe200080e06ff */
[----:B------:R-:W-:-:S04]  /*1a60*/  LEA R4, P0, R3, UR12, 0x2 ;  /* 0x0000000c03047c11 */ /* 0x000fc8000f8010ff */
        /* <DEDUP_REMOVED lines=8> */
[----:B------:R-:W5:Y:S01]  /*1af0*/  LDG.E R13, desc[UR14][R4.64+0x1c00] ;  /* 0x001c000e040d7981 */ /* 0x000f62000c1e1900 */
[----:B------:R-:W-:Y:S01]  /*1b00*/  VIADD R2, R2, 0x800 ;  /* 0x0000080002027836 */ /* 0x000fe20000000000 */
[----:B--2---:R-:W-:-:S04]  /*1b10*/  IADD3 R3, PT, PT, R6, R3, R8 ;  /* 0x0000000306037210 */ /* 0x004fc80007ffe008 */
[----:B---3--:R-:W-:-:S04]  /*1b20*/  IADD3 R3, PT, PT, R9, R10, R3 ;  /* 0x0000000a09037210 */ /* 0x008fc80007ffe003 */
[----:B----4-:R-:W-:-:S04]  /*1b30*/  IADD3 R3, PT, PT, R11, R12, R3 ;  /* 0x0000000c0b037210 */ /* 0x010fc80007ffe003 */
[----:B-----5:R-:W-:-:S07]  /*1b40*/  IADD3 R8, PT, PT, R13, R14, R3 ;  /* 0x0000000e0d087210 */ /* 0x020fce0007ffe003 */
.L_x_81:
[----:B------:R-:W-:Y:S05]  /*1b50*/  BSYNC.RECONVERGENT B2 ;  /* 0x0000000000027941 */ /* 0x000fea0003800200 */
.L_x_80:
[----:B------:R-:W-:Y:S05]  /*1b60*/  @!P1 BRA `(.L_x_76) ;  /* 0x0000000000889947 */ /* 0x000fea0003800000 */
[----:B------:R-:W-:Y:S01]  /*1b70*/  ISETP.GE.U32.AND P0, PT, R15, 0x4, PT ;  /* 0x000000040f00780c */ /* 0x000fe20003f06070 */
[----:B------:R-:W-:Y:S01]  /*1b80*/  BSSY.RECONVERGENT B2, `(.L_x_82) ;  /* 0x000000e000027945 */ /* 0x000fe20003800200 */
[----:B------:R-:W-:-:S11]  /*1b90*/  LOP3.LUT P1, RZ, R20, 0x3, RZ, 0xc0, !PT ;  /* 0x0000000314ff7812 */ /* 0x000fd6000782c0ff */
[----:B------:R-:W-:Y:S05]  /*1ba0*/  @!P0 BRA `(.L_x_83) ;  /* 0x00000000002c8947 */ /* 0x000fea0003800000 */
[----:B------:R-:W-:-:S05]  /*1bb0*/  IADD3 R3, P0, PT, R2, UR8, RZ ;  /* 0x0000000802037c10 */ /* 0x000fca000ff1e0ff */
[----:B------:R-:W-:Y:S01]  /*1bc0*/  IMAD.X R6, RZ, RZ, UR9, P0 ;  /* 0x00000009ff067e24 */ /* 0x000fe200080e06ff */
[----:B------:R-:W-:-:S04]  /*1bd0*/  LEA R4, P0, R3, UR12, 0x2 ;  /* 0x0000000c03047c11 */ /* 0x000fc8000f8010ff */
[----:B------:R-:W-:-:S05]  /*1be0*/  LEA.HI.X R5, R3, UR13, R6, 0x2, P0 ;  /* 0x0000000d03057c11 */ /* 0x000fca00080f1406 */
[----:B------:R-:W2:Y:S04]  /*1bf0*/  LDG.E R3, desc[UR14][R4.64] ;  /* 0x0000000e04037981 */ /* 0x000ea8000c1e1900 */
[----:B------:R-:W2:Y:S04]  /*1c00*/  LDG.E R6, desc[UR14][R4.64+0x400] ;  /* 0x0004000e04067981 */ /* 0x000ea8000c1e1900 */
[----:B------:R-:W3:Y:S04]  /*1c10*/  LDG.E R10, desc[UR14][R4.64+0x800] ;  /* 0x0008000e040a7981 */ /* 0x000ee8000c1e1900 */
[----:B------:R-:W3:Y:S01]  /*1c20*/  LDG.E R9, desc[UR14][R4.64+0xc00] ;  /* 0x000c000e04097981 */ /* 0x000ee2000c1e1900 */
[----:B------:R-:W-:Y:S01]  /*1c30*/  VIADD R2, R2, 0x400 ;  /* 0x0000040002027836 */ /* 0x000fe20000000000 */
[----:B--2---:R-:W-:-:S04]  /*1c40*/  IADD3 R3, PT, PT, R6, R3, R8 ;  /* 0x0000000306037210 */ /* 0x004fc80007ffe008 */
[----:B---3--:R-:W-:-:S07]  /*1c50*/  IADD3 R8, PT, PT, R9, R10, R3 ;  /* 0x0000000a09087210 */ /* 0x008fce0007ffe003 */
.L_x_83:
[----:B------:R-:W-:Y:S05]  /*1c60*/  BSYNC.RECONVERGENT B2 ;  /* 0x0000000000027941 */ /* 0x000fea0003800200 */
.L_x_82:
[----:B------:R-:W-:Y:S05]  /*1c70*/  @!P1 BRA `(.L_x_76) ;  /* 0x0000000000449947 */ /* 0x000fea0003800000 */
[----:B------:R-:W-:Y:S02]  /*1c80*/  LOP3.LUT R7, R7, 0xffff, RZ, 0xc0, !PT ;  /* 0x0000ffff07077812 */ /* 0x000fe400078ec0ff */
[----:B------:R-:W-:Y:S02]  /*1c90*/  IADD3 R6, P0, PT, R2, UR10, RZ ;  /* 0x0000000a02067c10 */ /* 0x000fe4000ff1e0ff */
[----:B------:R-:W-:Y:S02]  /*1ca0*/  LEA.HI R2, R7, 0x1, RZ, 0x18 ;  /* 0x0000000107027811 */ /* 0x000fe400078fc0ff */
[----:B------:R-:W-:Y:S01]  /*1cb0*/  LEA R5, P1, R6, UR12, 0x2 ;  /* 0x0000000c06057c11 */ /* 0x000fe2000f8210ff */
[----:B------:R-:W-:Y:S01]  /*1cc0*/  IMAD.X R3, RZ, RZ, UR7, P0 ;  /* 0x00000007ff037e24 */ /* 0x000fe200080e06ff */
[----:B------:R-:W-:-:S04]  /*1cd0*/  LOP3.LUT R2, R2, 0x3, RZ, 0xc0, !PT ;  /* 0x0000000302027812 */ /* 0x000fc800078ec0ff */
[----:B------:R-:W-:Y:S01]  /*1ce0*/  LEA.HI.X R6, R6, UR13, R3, 0x2, P1 ;  /* 0x0000000d06067c11 */ /* 0x000fe200088f1403 */
[----:B------:R-:W-:-:S07]  /*1cf0*/  IMAD.MOV R4, RZ, RZ, -R2 ;  /* 0x000000ffff047224 */ /* 0x000fce00078e0a02 */
.L_x_84:
[----:B------:R-:W-:Y:S02]  /*1d00*/  IMAD.MOV.U32 R3, RZ, RZ, R6 ;  /* 0x000000ffff037224 */ /* 0x000fe400078e0006 */
[----:B------:R-:W-:-:S05]  /*1d10*/  IMAD.MOV.U32 R2, RZ, RZ, R5 ;  /* 0x000000ffff027224 */ /* 0x000fca00078e0005 */
[----:B------:R-:W2:Y:S01]  /*1d20*/  LDG.E R3, desc[UR14][R2.64] ;  /* 0x0000000e02037981 */ /* 0x000ea2000c1e1900 */
[----:B------:R-:W-:Y:S01]  /*1d30*/  VIADD R4, R4, 0x1 ;  /* 0x0000000104047836 */ /* 0x000fe20000000000 */
[----:B------:R-:W-:-:S04]  /*1d40*/  IADD3 R5, P1, PT, R5, 0x400, RZ ;  /* 0x0000040005057810 */ /* 0x000fc80007f3e0ff */
[----:B------:R-:W-:Y:S01]  /*1d50*/  ISETP.NE.AND P0, PT, R4, RZ, PT ;  /* 0x000000ff0400720c */ /* 0x000fe20003f05270 */
[----:B------:R-:W-:Y:S02]  /*1d60*/  IMAD.X R6, RZ, RZ, R6, P1 ;  /* 0x000000ffff067224 */ /* 0x000fe400008e0606 */
[----:B--2---:R-:W-:-:S10]  /*1d70*/  IMAD.IADD R8, R3, 0x1, R8 ;  /* 0x0000000103087824 */ /* 0x004fd400078e0208 */
[----:B------:R-:W-:Y:S05]  /*1d80*/  @P0 BRA `(.L_x_84) ;  /* 0xfffffffc00dc0947 */ /* 0x000fea000383ffff */
.L_x_76:
[----:B------:R-:W-:Y:S05]  /*1d90*/  BSYNC.RECONVERGENT B1 ;  /* 0x0000000000017941 */ /* 0x000fea0003800200 */
.L_x_73:
        /* <DEDUP_REMOVED lines=37> */
[----:B0-----:R-:W0:Y:S01]  /*1ff0*/  LDS.64 R2, [UR4+0x20] ;  /* 0x00002004ff027984 */ /* 0x001e220008000a00 */
[----:B-1----:R-:W-:-:S04]  /*2000*/  IADD3 R0, PT, PT, R4, R0, R9 ;  /* 0x0000000004007210 */ /* 0x002fc80007ffe009 */
[----:B------:R-:W-:-:S04]  /*2010*/  IADD3 R0, PT, PT, R6, R0, R5 ;  /* 0x0000000006007210 */ /* 0x000fc80007ffe005 */
[----:B0-----:R-:W-:-:S05]  /*2020*/  IADD3 R0, PT, PT, R2, R0, R7 ;  /* 0x0000000002007210 */ /* 0x001fca0007ffe007 */
[----:B------:R-:W-:-:S07]  /*2030*/  IMAD.IADD R9, R0, 0x1, R3 ;  /* 0x0000000100097824 */ /* 0x000fce00078e0203 */
.L_x_72:
[----:B------:R-:W-:Y:S05]  /*2040*/  BSYNC.RECONVERGENT B0 ;  /* 0x0000000000007941 */ /* 0x000fea0003800200 */
.L_x_57:
[----:B------:R-:W-:Y:S05]  /*2050*/  @P0 EXIT ;  /* 0x000000000000094d */ /* 0x000fea0003800000 */
[----:B------:R-:W3:Y:S02]  /*2060*/  LDCU.64 UR4, c[0x0][0x388] ;  /* 0x00007100ff0477ac */ /* 0x000ee40008000a00 */
[----:B---3--:R-:W-:-:S06]  /*2070*/  UIMAD.WIDE.U32 UR4, UR16, 0x4, UR4 ;  /* 0x00000004100478a5 */ /* 0x008fcc000f8e0004 */
[----:B0-----:R-:W-:Y:S02]  /*2080*/  IMAD.U32 R2, RZ, RZ, UR4 ;  /* 0x00000004ff027e24 */ /* 0x001fe4000f8e00ff */
[----:B------:R-:W-:-:S05]  /*2090*/  IMAD.U32 R3, RZ, RZ, UR5 ;  /* 0x00000005ff037e24 */ /* 0x000fca000f8e00ff */
[----:B------:R-:W-:Y:S01]  /*20a0*/  STG.E desc[UR14][R2.64], R9 ;  /* 0x0000000902007986 */ /* 0x000fe2000c10190e */
[----:B------:R-:W-:Y:S05]  /*20b0*/  EXIT ;  /* 0x000000000000794d */ /* 0x000fea0003800000 */
.L_x_85:
        /* <DEDUP_REMOVED lines=12> */
.L_x_242:


//--------------------- .text._ZN3cub18CUB_300001_SM_10006detail6reduce28DeviceReduceSingleTileKernelINS2_10policy_hubIiyN4cuda3std3__44plusIiEEE10Policy1000EN6thrust24THRUST_300001_SM_1000_NS6detail15normal_iteratorINSD_10device_ptrIiEEEEPiyS9_iiNS7_10__identityEEEvT0_T1_T2_T3_T4_T6_ --------------------------
	.section	.text._ZN3cub18CUB_300001_SM_10006detail6reduce28DeviceReduceSingleTileKernelINS2_10policy_hubIiyN4cuda3std3__44plusIiEEE10Policy1000EN6thrust24THRUST_300001_SM_1000_NS6detail15normal_iteratorINSD_10device_ptrIiEEEEPiyS9_iiNS7_10__identityEEEvT0_T1_T2_T3_T4_T6_,"ax",@progbits
	.align	128
        .global         _ZN3cub18CUB_300001_SM_10006detail6reduce28DeviceReduceSingleTileKernelINS2_10policy_hubIiyN4cuda3std3__44plusIiEEE10Policy1000EN6thrust24THRUST_300001_SM_1000_NS6detail15normal_iteratorINSD_10device_ptrIiEEEEPiyS9_iiNS7_10__identityEEEvT0_T1_T2_T3_T4_T6_
        .type           _ZN3cub18CUB_300001_SM_10006detail6reduce28DeviceReduceSingleTileKernelINS2_10policy_hubIiyN4cuda3std3__44plusIiEEE10Policy1000EN6thrust24THRUST_300001_SM_1000_NS6detail15normal_iteratorINSD_10device_ptrIiEEEEPiyS9_iiNS7_10__identityEEEvT0_T1_T2_T3_T4_T6_,@function
        .size           _ZN3cub18CUB_300001_SM_10006detail6reduce28DeviceReduceSingleTileKernelINS2_10policy_hubIiyN4cuda3std3__44plusIiEEE10Policy1000EN6thrust24THRUST_300001_SM_1000_NS6detail15normal_iteratorINSD_10device_ptrIiEEEEPiyS9_iiNS7_10__identityEEEvT0_T1_T2_T3_T4_T6_,(.L_x_243 - _ZN3cub18CUB_300001_SM_10006detail6reduce28DeviceReduceSingleTileKernelINS2_10policy_hubIiyN4cuda3std3__44plusIiEEE10Policy1000EN6thrust24THRUST_300001_SM_1000_NS6detail15normal_iteratorINSD_10device_ptrIiEEEEPiyS9_iiNS7_10__identityEEEvT0_T1_T2_T3_T4_T6_)
        .other          _ZN3cub18CUB_300001_SM_10006detail6reduce28DeviceReduceSingleTileKernelINS2_10policy_hubIiyN4cuda3std3__44plusIiEEE10Policy1000EN6thrust24THRUST_300001_SM_1000_NS6detail15normal_iteratorINSD_10device_ptrIiEEEEPiyS9_iiNS7_10__identityEEEvT0_T1_T2_T3_T4_T6_,@"STO_CUDA_ENTRY STV_DEFAULT"
_ZN3cub18CUB_300001_SM_10006detail6reduce28DeviceReduceSingleTileKernelINS2_10policy_hubIiyN4cuda3std3__44plusIiEEE10Policy1000EN6thrust24THRUST_300001_SM_1000_NS6detail15normal_iteratorINSD_10device_ptrIiEEEEPiyS9_iiNS7_10__identityEEEvT0_T1_T2_T3_T4_T6_:
.text._ZN3cub18CUB_300001_SM_10006detail6reduce28DeviceReduceSingleTileKernelINS2_10policy_hubIiyN4cuda3std3__44plusIiEEE10Policy1000EN6thrust24THRUST_300001_SM_1000_NS6detail15normal_iteratorINSD_10device_ptrIiEEEEPiyS9_iiNS7_10__identityEEEvT0_T1_T2_T3_T4_T6_:
[----:B------:R-:W-:Y:S01]  /*0000*/  LDC R1, c[0x0][0x37c] ;  /* 0x0000df00ff017b82 */ /* 0x000fe20000000800 */
[----:B------:R-:W0:Y:S01]  /*0010*/  LDCU.64 UR4, c[0x0][0x390] ;  /* 0x00007200ff0477ac */ /* 0x000e220008000a00 */
[----:B------:R-:W1:Y:S01]  /*0020*/  LDCU.64 UR6, c[0x0][0x358] ;  /* 0x00006b00ff0677ac */ /* 0x000e620008000a00 */
[----:B0-----:R-:W-:Y:S02]  /*0030*/  IMAD.U32 R4, RZ, RZ, UR4 ;  /* 0x00000004ff047e24 */ /* 0x001fe4000f8e00ff */
[----:B------:R-:W-:-:S03]  /*0040*/  IMAD.U32 R0, RZ, RZ, UR5 ;  /* 0x00000005ff007e24 */ /* 0x000fc6000f8e00ff */
[----:B------:R-:W-:-:S04]  /*0050*/  ISETP.NE.U32.AND P0, PT, R4, RZ, PT ;  /* 0x000000ff0400720c */ /* 0x000fc80003f05070 */
[----:B------:R-:W-:-:S13]  /*0060*/  ISETP.NE.AND.EX P0, PT, R0, RZ, PT, P0 ;  /* 0x000000ff0000720c */ /* 0x000fda0003f05300 */
        /* <DEDUP_REMOVED lines=8> */
.L_x_86:
[----:B------:R-:W-:Y:S01]  /*00f0*/  ISETP.GT.U32.AND P0, PT, R4, 0xfff, PT ;  /* 0x00000fff0400780c */ /* 0x000fe20003f04070 */
[----:B------:R-:W-:Y:S03]  /*0100*/  BSSY.RECONVERGENT B0, `(.L_x_87) ;  /* 0x00001d1000007945 */ /* 0x000fe60003800200 */
[----:B------:R-:W-:-:S13]  /*0110*/  ISETP.GT.U32.AND.EX P0, PT, R0, RZ, PT, P0 ;  /* 0x000000ff0000720c */ /* 0x000fda0003f04100 */
[----:B------:R-:W-:Y:S05]  /*0120*/  @P0 BRA `(.L_x_88) ;  /* 0x0000000c00940947 */ /* 0x000fea0003800000 */
[----:B------:R-:W0:Y:S01]  /*0130*/  S2R R5, SR_TID.X ;  /* 0x0000000000057919 */ /* 0x000e220000002100 */
[----:B------:R-:W-:Y:S01]  /*0140*/  BSSY.RECONVERGENT B1, `(.L_x_89) ;  /* 0x0000009000017945 */ /* 0x000fe20003800200 */
[----:B------:R-:W-:Y:S01]  /*0150*/  IMAD.MOV.U32 R6, RZ, RZ, RZ ;  /* 0x000000ffff067224 */ /* 0x000fe200078e00ff */
[----:B0-----:R-:W-:Y:S01]  /*0160*/  ISETP.GE.U32.AND P0, PT, R5, R4, PT ;  /* 0x000000040500720c */ /* 0x001fe20003f06070 */
[----:B------:R-:W-:-:S12]  /*0170*/  IMAD.MOV.U32 R7, RZ, RZ, R5 ;  /* 0x000000ffff077224 */ /* 0x000fd800078e0005 */
[----:B------:R-:W-:Y:S05]  /*0180*/  @P0 BRA `(.L_x_90) ;  /* 0x0000000000100947 */ /* 0x000fea0003800000 */
[----:B------:R-:W0:Y:S02]  /*0190*/  LDC.64 R2, c[0x0][0x380] ;  /* 0x0000e000ff027b82 */ /* 0x000e240000000a00 */
[----:B0-----:R-:W-:-:S05]  /*01a0*/  IMAD.WIDE.U32 R2, R5, 0x4, R2 ;  /* 0x0000000405027825 */ /* 0x001fca00078e0002 */
[----:B------:R0:W5:Y:S01]  /*01b0*/  LDG.E R6, desc[UR6][R2.64] ;  /* 0x0000000602067981 */ /* 0x000162000c1e1900 */
[----:B------:R-:W-:-:S07]  /*01c0*/  VIADD R7, R5, 0x100 ;  /* 0x0000010005077836 */ /* 0x000fce0000000000 */
.L_x_90:
[----:B------:R-:W-:Y:S05]  /*01d0*/  BSYNC.RECONVERGENT B1 ;  /* 0x0000000000017941 */ /* 0x000fea0003800200 */
.L_x_89:
[----:B------:R-:W-:Y:S01]  /*01e0*/  ISETP.GE.U32.AND P0, PT, R7, R4, PT ;  /* 0x000000040700720c */ /* 0x000fe20003f06070 */
[----:B------:R-:W-:-:S12]  /*01f0*/  BSSY.RECONVERGENT B1, `(.L_x_91) ;  /* 0x0000060000017945 */ /* 0x000fd80003800200 */
[----:B------:R-:W-:Y:S05]  /*0200*/  @P0 BRA `(.L_x_92) ;  /* 0x0000000400780947 */ /* 0x000fea0003800000 */
[----:B0-----:R-:W-:Y:S01]  /*0210*/  LOP3.LUT R3, RZ, R7, RZ, 0x33, !PT ;  /* 0x00000007ff037212 */ /* 0x001fe200078e33ff */
[----:B------:R-:W-:Y:S04]  /*0220*/  BSSY.RECONVERGENT B2, `(.L_x_93) ;  /* 0x000002c000027945 */ /* 0x000fe80003800200 */
[----:B------:R-:W-:-:S05]  /*0230*/  IMAD.IADD R3, R3, 0x1, R4 ;  /* 0x0000000103037824 */ /* 0x000fca00078e0204 */
[C---:B------:R-:W-:Y:S02]  /*0240*/  ISETP.GE.U32.AND P0, PT, R3.reuse, 0xf00, PT ;  /* 0x00000f000300780c */ /* 0x040fe40003f06070 */
[----:B------:R-:W-:-:S04]  /*0250*/  LEA.HI R8, R3, 0x1, RZ, 0x18 ;  /* 0x0000000103087811 */ /* 0x000fc800078fc0ff */
[----:B------:R-:W-:-:S04]  /*0260*/  LOP3.LUT R22, R8, 0xf, RZ, 0xc0, !PT ;  /* 0x0000000f08167812 */ /* 0x000fc800078ec0ff */
[----:B------:R-:W-:-:S03]  /*0270*/  ISETP.NE.AND P1, PT, R22, RZ, PT ;  /* 0x000000ff1600720c */ /* 0x000fc60003f25270 */
[----:B------:R-:W-:Y:S10]  /*0280*/  @!P0 BRA `(.L_x_94) ;  /* 0x0000000000948947 */ /* 0x000ff40003800000 */
[----:B------:R-:W0:Y:S01]  /*0290*/  LDC.64 R2, c[0x0][0x380] ;  /* 0x0000e000ff027b82 */ /* 0x000e220000000a00 */
[----:B------:R-:W-:-:S05]  /*02a0*/  LOP3.LUT R9, R8, 0x1fffff0, RZ, 0xc0, !PT ;  /* 0x01fffff008097812 */ /* 0x000fca00078ec0ff */
[----:B------:R-:W-:Y:S02]  /*02b0*/  IMAD.MOV R9, RZ, RZ, -R9 ;  /* 0x000000ffff097224 */ /* 0x000fe400078e0a09 */
[----:B0-----:R-:W-:-:S03]  /*02c0*/  IMAD.WIDE.U32 R2, R7, 0x4, R2 ;  /* 0x0000000407027825 */ /* 0x001fc600078e0002 */
[----:B------:R-:W-:-:S05]  /*02d0*/  IADD3 R15, P0, PT, R2, 0x2000, RZ ;  /* 0x00002000020f7810 */ /* 0x000fca0007f1e0ff */
[----:B------:R-:W-:-:S08]  /*02e0*/  IMAD.X R3, RZ, RZ, R3, P0 ;  /* 0x000000ffff037224 */ /* 0x000fd000000e0603 */
.L_x_95:
        /* <DEDUP_REMOVED lines=31> */
.L_x_94:
[----:B------:R-:W-:Y:S05]  /*04e0*/  BSYNC.RECONVERGENT B2 ;  /* 0x0000000000027941 */ /* 0x000fea0003800200 */
.L_x_93:
[----:B------:R-:W-:Y:S05]  /*04f0*/  @!P1 BRA `(.L_x_92) ;  /* 0x0000000000bc9947 */ /* 0x000fea0003800000 */
[----:B------:R-:W-:Y:S01]  /*0500*/  ISETP.GE.U32.AND P0, PT, R22, 0x8, PT ;  /* 0x000000081600780c */ /* 0x000fe20003f06070 */
[----:B------:R-:W-:Y:S01]  /*0510*/  BSSY.RECONVERGENT B2, `(.L_x_96) ;  /* 0x0000013000027945 */ /* 0x000fe20003800200 */
[----:B------:R-:W-:-:S04]  /*0520*/  LOP3.LUT R17, R8, 0x7, RZ, 0xc0, !PT ;  /* 0x0000000708117812 */ /* 0x000fc800078ec0ff */
[----:B------:R-:W-:-:S07]  /*0530*/  ISETP.NE.AND P1, PT, R17, RZ, PT ;  /* 0x000000ff1100720c */ /* 0x000fce0003f25270 */
[----:B------:R-:W-:Y:S06]  /*0540*/  @!P0 BRA `(.L_x_97) ;  /* 0x00000000003c8947 */ /* 0x000fec0003800000 */
[----:B------:R-:W0:Y:S02]  /*0550*/  LDC.64 R2, c[0x0][0x380] ;  /* 0x0000e000ff027b82 */ /* 0x000e240000000a00 */
[----:B0-----:R-:W-:-:S05]  /*0560*/  IMAD.WIDE R2, R7, 0x4, R2 ;  /* 0x0000000407027825 */ /* 0x001fca00078e0202 */
        /* <DEDUP_REMOVED lines=13> */
.L_x_97:
[----:B------:R-:W-:Y:S05]  /*0640*/  BSYNC.RECONVERGENT B2 ;  /* 0x0000000000027941 */ /* 0x000fea0003800200 */
.L_x_96:
        /* <DEDUP_REMOVED lines=11> */
[----:B------:R-:W3:Y:S01]  /*0700*/  LDG.E R12, desc[UR6][R2.64+0xc00] ;  /* 0x000c0006020c7981 */ /* 0x000ee2000c1e1900 */
[----:B------:R-:W-:Y:S01]  /*0710*/  VIADD R7, R7, 0x400 ;  /* 0x0000040007077836 */ /* 0x000fe20000000000 */
[----:B--2--5:R-:W-:-:S04]  /*0720*/  IADD3 R6, PT, PT, R8, R9, R6 ;  /* 0x0000000908067210 */ /* 0x024fc80007ffe006 */
[----:B---3--:R-:W-:-:S07]  /*0730*/  IADD3 R6, PT, PT, R12, R11, R6 ;  /* 0x0000000b0c067210 */ /* 0x008fce0007ffe006 */
.L_x_99:
[----:B------:R-:W-:Y:S05]  /*0740*/  BSYNC.RECONVERGENT B2 ;  /* 0x0000000000027941 */ /* 0x000fea0003800200 */
.L_x_98:
[----:B------:R-:W-:Y:S05]  /*0750*/  @!P1 BRA `(.L_x_92) ;  /* 0x0000000000249947 */ /* 0x000fea0003800000 */
[----:B------:R-:W0:Y:S01]  /*0760*/  LDC.64 R8, c[0x0][0x380] ;  /* 0x0000e000ff087b82 */ /* 0x000e220000000a00 */
[----:B------:R-:W-:-:S07]  /*0770*/  IMAD.MOV R10, RZ, RZ, -R10 ;  /* 0x000000ffff0a7224 */ /* 0x000fce00078e0a0a */
.L_x_100:
[----:B0-----:R-:W-:-:S06]  /*0780*/  IMAD.WIDE R2, R7, 0x4, R8 ;  /* 0x0000000407027825 */ /* 0x001fcc00078e0208 */
[----:B------:R-:W2:Y:S01]  /*0790*/  LDG.E R3, desc[UR6][R2.64] ;  /* 0x0000000602037981 */ /* 0x000ea2000c1e1900 */
[----:B------:R-:W-:Y:S02]  /*07a0*/  VIADD R10, R10, 0x1 ;  /* 0x000000010a0a7836 */ /* 0x000fe40000000000 */
[----:B------:R-:W-:-:S03]  /*07b0*/  VIADD R7, R7, 0x100 ;  /* 0x0000010007077836 */ /* 0x000fc60000000000 */
[----:B------:R-:W-:Y:S01]  /*07c0*/  ISETP.NE.AND P0, PT, R10, RZ, PT ;  /* 0x000000ff0a00720c */ /* 0x000fe20003f05270 */
[----:B--2--5:R-:W-:-:S12]  /*07d0*/  IMAD.IADD R6, R3, 0x1, R6 ;  /* 0x0000000103067824 */ /* 0x024fd800078e0206 */
[----:B------:R-:W-:Y:S05]  /*07e0*/  @P0 BRA `(.L_x_100) ;  /* 0xfffffffc00e40947 */ /* 0x000fea000383ffff */
.L_x_92:
[----:B------:R-:W-:Y:S05]  /*07f0*/  BSYNC.RECONVERGENT B1 ;  /* 0x0000000000017941 */ /* 0x000fea0003800200 */
.L_x_91:
[----:B------:R-:W-:-:S04]  /*0800*/  ISETP.GE.U32.AND P0, PT, R4, 0x100, PT ;  /* 0x000001000400780c */ /* 0x000fc80003f06070 */
[----:B------:R-:W-:-:S13]  /*0810*/  ISETP.GE.U32.AND.EX P0, PT, R0, RZ, PT, P0 ;  /* 0x000000ff0000720c */ /* 0x000fda0003f06100 */
[----:B------:R-:W-:Y:S05]  /*0820*/  @!P0 BRA `(.L_x_101) ;  /* 0x0000000000ac8947 */ /* 0x000fea0003800000 */
[----:B------:R-:W1:Y:S01]  /*0830*/  S2R R8, SR_LANEID ;  /* 0x0000000000087919 */ /* 0x000e620000000000 */
[----:B------:R-:W-:Y:S01]  /*0840*/  ISETP.NE.AND P5, PT, R5, RZ, PT ;  /* 0x000000ff0500720c */ /* 0x000fe20003fa5270 */
[----:B-----5:R-:W0:Y:S01]  /*0850*/  SHFL.DOWN PT, R0, R6, 0x1, 0x1f ;  /* 0x08201f0006007f89 */ /* 0x020e2200000e0000 */
[C---:B-1----:R-:W-:Y:S02]  /*0860*/  ISETP.GT.AND P0, PT, R8.reuse, 0x1e, PT ;  /* 0x0000001e0800780c */ /* 0x042fe40003f04270 */
[----:B------:R-:W-:Y:S02]  /*0870*/  ISETP.NE.AND P1, PT, R8, RZ, PT ;  /* 0x000000ff0800720c */ /* 0x000fe40003f25270 */
[----:B0-----:R-:W-:Y:S02]  /*0880*/  SEL R3, R0, RZ, !P0 ;  /* 0x000000ff00037207 */ /* 0x001fe40004000000 */
        /* <DEDUP_REMOVED lines=21> */
[----:B0-----:R-:W-:-:S05]  /*09e0*/  SEL R3, R3, RZ, !P0 ;  /* 0x000000ff03037207 */ /* 0x001fca0004000000 */
[----:B------:R-:W-:-:S05]  /*09f0*/  IMAD.IADD R7, R2, 0x1, R3 ;  /* 0x0000000102077824 */ /* 0x000fca00078e0203 */
[----:B------:R1:W-:Y:S01]  /*0a00*/  @!P1 STS [R0+0x8], R7 ;  /* 0x0000080700009388 */ /* 0x0003e20000000800 */
[----:B------:R-:W-:Y:S06]  /*0a10*/  BAR.SYNC.DEFER_BLOCKING 0x0 ;  /* 0x0000000000007b1d */ /* 0x000fec0000010000 */
[----:B------:R-:W-:Y:S05]  /*0a20*/  @P5 BRA `(.L_x_102) ;  /* 0x0000001000f85947 */ /* 0x000fea0003800000 */
[----:B------:R-:W0:Y:S01]  /*0a30*/  S2UR UR5, SR_CgaCtaId ;  /* 0x00000000000579c3 */ /* 0x000e220000008800 */
[----:B------:R-:W-:Y:S02]  /*0a40*/  UMOV UR4, 0x400 ;  /* 0x0000040000047882 */ /* 0x000fe40000000000 */
[----:B0-----:R-:W-:-:S09]  /*0a50*/  ULEA UR4, UR5, UR4, 0x18 ;  /* 0x0000000405047291 */ /* 0x001fd2000f8ec0ff */
[----:B-1----:R-:W-:Y:S04]  /*0a60*/  LDS R0, [UR4+0xc] ;  /* 0x00000c04ff007984 */ /* 0x002fe80008000800 */
[----:B------:R-:W0:Y:S04]  /*0a70*/  LDS.128 R8, [UR4+0x10] ;  /* 0x00001004ff087984 */ /* 0x000e280008000c00 */
[----:B------:R-:W1:Y:S01]  /*0a80*/  LDS.64 R2, [UR4+0x20] ;  /* 0x00002004ff027984 */ /* 0x000e620008000a00 */
[----:B0-----:R-:W-:-:S04]  /*0a90*/  IADD3 R0, PT, PT, R8, R0, R7 ;  /* 0x0000000008007210 */ /* 0x001fc80007ffe007 */
[----:B------:R-:W-:-:S04]  /*0aa0*/  IADD3 R0, PT, PT, R10, R0, R9 ;  /* 0x000000000a007210 */ /* 0x000fc80007ffe009 */
[----:B-1----:R-:W-:-:S05]  /*0ab0*/  IADD3 R0, PT, PT, R2, R0, R11 ;  /* 0x0000000002007210 */ /* 0x002fca0007ffe00b */
[----:B------:R-:W-:Y:S01]  /*0ac0*/  IMAD.IADD R7, R0, 0x1, R3 ;  /* 0x0000000100077824 */ /* 0x000fe200078e0203 */
[----:B------:R-:W-:Y:S06]  /*0ad0*/  BRA `(.L_x_102) ;  /* 0x0000001000cc7947 */ /* 0x000fec0003800000 */
.L_x_101:
[C---:B0-----:R-:W-:Y:S01]  /*0ae0*/  LOP3.LUT R2, R5.reuse, 0x3e0, RZ, 0xc0, !PT ;  /* 0x000003e005027812 */ /* 0x041fe200078ec0ff */
[----:B------:R-:W0:Y:S01]  /*0af0*/  S2R R12, SR_LANEID ;  /* 0x00000000000c7919 */ /* 0x000e220000000000 */
[----:B------:R-:W-:Y:S02]  /*0b00*/  ISETP.NE.AND P5, PT, R5, RZ, PT ;  /* 0x000000ff0500720c */ /* 0x000fe40003fa5270 */
[----:B------:R-:W-:Y:S01]  /*0b10*/  LOP3.LUT R7, RZ, R2, RZ, 0x33, !PT ;  /* 0x00000002ff077212 */ /* 0x000fe200078e33ff */
[----:B------:R-:W-:-:S04]  /*0b20*/  VIADD R3, R2, 0x20 ;  /* 0x0000002002037836 */ /* 0x000fc80000000000 */
[----:B------:R-:W-:Y:S01]  /*0b30*/  IMAD.IADD R7, R7, 0x1, R4 ;  /* 0x0000000107077824 */ /* 0x000fe200078e0204 */
[----:B------:R-:W-:-:S04]  /*0b40*/  ISETP.GT.U32.AND P0, PT, R3, R4, PT ;  /* 0x000000040300720c */ /* 0x000fc80003f04070 */
        /* <DEDUP_REMOVED lines=10> */
[----:B------:R-:W-:Y:S01]  /*0bf0*/  @!P1 SHF.R.U32.HI R9, RZ, 0x3, R5 ;  /* 0x00000003ff099819 */ /* 0x000fe20000011605 */
[----:B------:R-:W1:Y:S03]  /*0c00*/  SHFL.DOWN PT, R7, R2, 0x2, R3 ;  /* 0x0840000002077989 */ /* 0x000e6600000e0003 */
[----:B------:R-:W-:Y:S02]  /*0c10*/  @!P1 LOP3.LUT R9, R9, 0x7c, RZ, 0xc0, !PT ;  /* 0x0000007c09099812 */ /* 0x000fe400078ec0ff */
[----:B-1----:R-:W-:Y:S02]  /*0c20*/  SEL R7, R7, RZ, !P0 ;  /* 0x000000ff07077207 */ /* 0x002fe40004000000 */
[----:B------:R-:W-:Y:S02]  /*0c30*/  ISETP.GT.AND P0, PT, R10, R3, PT ;  /* 0x000000030a00720c */ /* 0x000fe40003f04270 */
[----:B------:R-:W-:Y:S01]  /*0c40*/  @!P1 MOV R10, 0x400 ;  /* 0x00000400000a9802 */ /* 0x000fe20000000f00 */
[----:B------:R-:W-:-:S02]  /*0c50*/  IMAD.IADD R8, R2, 0x1, R7 ;  /* 0x0000000102087824 */ /* 0x000fc400078e0207 */
[----:B------:R-:W-:Y:S01]  /*0c60*/  VIADD R2, R12, 0x8 ;  /* 0x000000080c027836 */ /* 0x000fe20000000000 */
[----:B0-----:R-:W-:Y:S02]  /*0c70*/  @!P1 LEA R10, R11, R10, 0x18 ;  /* 0x0000000a0b0a9211 */ /* 0x001fe400078ec0ff */
        /* <DEDUP_REMOVED lines=11> */
[----:B0-----:R-:W-:-:S05]  /*0d30*/  SEL R7, R7, RZ, !P0 ;  /* 0x000000ff07077207 */ /* 0x001fca0004000000 */
[----:B------:R-:W-:-:S05]  /*0d40*/  IMAD.IADD R7, R2, 0x1, R7 ;  /* 0x0000000102077824 */ /* 0x000fca00078e0207 */
[----:B------:R0:W-:Y:S01]  /*0d50*/  @!P1 STS [R10+0x8], R7 ;  /* 0x000008070a009388 */ /* 0x0001e20000000800 */
[----:B------:R-:W-:Y:S06]  /*0d60*/  BAR.SYNC.DEFER_BLOCKING 0x0 ;  /* 0x0000000000007b1d */ /* 0x000fec0000010000 */
[----:B------:R-:W-:Y:S05]  /*0d70*/  @P5 BRA `(.L_x_102) ;  /* 0x0000001000245947 */ /* 0x000fea0003800000 */
[----:B------:R-:W1:Y:S01]  /*0d80*/  S2UR UR5, SR_CgaCtaId ;  /* 0x00000000000579c3 */ /* 0x000e620000008800 */
[----:B------:R-:W-:Y:S01]  /*0d90*/  UMOV UR4, 0x400 ;  /* 0x0000040000047882 */ /* 0x000fe20000000000 */
[C---:B------:R-:W-:Y:S02]  /*0da0*/  ISETP.GT.U32.AND P0, PT, R4.reuse, 0x40, PT ;  /* 0x000000400400780c */ /* 0x040fe40003f04070 */
[C---:B------:R-:W-:Y:S02]  /*0db0*/  ISETP.GT.U32.AND P6, PT, R4.reuse, 0x20, PT ;  /* 0x000000200400780c */ /* 0x040fe40003fc4070 */
[C---:B------:R-:W-:Y:S02]  /*0dc0*/  ISETP.GT.U32.AND P4, PT, R4.reuse, 0x60, PT ;  /* 0x000000600400780c */ /* 0x040fe40003f84070 */
[----:B------:R-:W-:Y:S02]  /*0dd0*/  ISETP.GT.U32.AND P2, PT, R4, 0x80, PT ;  /* 0x000000800400780c */ /* 0x000fe40003f44070 */
[----:B------:R-:W-:-:S02]  /*0de0*/  ISETP.GT.U32.AND.EX P0, PT, R0, RZ, PT, P0 ;  /* 0x000000ff0000720c */ /* 0x000fc40003f04100 */
[----:B------:R-:W-:Y:S02]  /*0df0*/  ISETP.GT.U32.AND.EX P6, PT, R0, RZ, PT, P6 ;  /* 0x000000ff0000720c */ /* 0x000fe40003fc4160 */
[C---:B------:R-:W-:Y:S02]  /*0e00*/  ISETP.GT.U32.AND P3, PT, R4.reuse, 0xa0, PT ;  /* 0x000000a00400780c */ /* 0x040fe40003f64070 */
[----:B------:R-:W-:Y:S02]  /*0e10*/  ISETP.GT.U32.AND P1, PT, R4, 0xc0, PT ;  /* 0x000000c00400780c */ /* 0x000fe40003f24070 */
[C---:B------:R-:W-:Y:S02]  /*0e20*/  ISETP.GT.U32.AND.EX P4, PT, R0.reuse, RZ, PT, P4 ;  /* 0x000000ff0000720c */ /* 0x040fe40003f84140 */
[C---:B------:R-:W-:Y:S02]  /*0e30*/  ISETP.GT.U32.AND.EX P2, PT, R0.reuse, RZ, PT, P2 ;  /* 0x000000ff0000720c */ /* 0x040fe40003f44120 */
[C---:B------:R-:W-:Y:S01]  /*0e40*/  ISETP.GT.U32.AND.EX P3, PT, R0.reuse, RZ, PT, P3 ;  /* 0x000000ff0000720c */ /* 0x040fe20003f64130 */
[----:B-1----:R-:W-:Y:S01]  /*0e50*/  ULEA UR4, UR5, UR4, 0x18 ;  /* 0x0000000405047291 */ /* 0x002fe2000f8ec0ff */
[----:B------:R-:W-:-:S08]  /*0e60*/  ISETP.GT.U32.AND.EX P1, PT, R0, RZ, PT, P1 ;  /* 0x000000ff0000720c */ /* 0x000fd00003f24110 */
[----:B0-----:R-:W0:Y:S04]  /*0e70*/  LDS.128 R8, [UR4+0x10] ;  /* 0x00001004ff087984 */ /* 0x001e280008000c00 */
[----:B------:R-:W1:Y:S04]  /*0e80*/  LDS R5, [UR4+0xc] ;  /* 0x00000c04ff057984 */ /* 0x000e680008000800 */
[----:B------:R-:W2:Y:S01]  /*0e90*/  LDS.64 R2, [UR4+0x20] ;  /* 0x00002004ff027984 */ /* 0x000ea20008000a00 */
[----:B0-----:R-:W-:Y:S02]  /*0ea0*/  SEL R8, R8, RZ, P0 ;  /* 0x000000ff08087207 */ /* 0x001fe40000000000 */
[----:B------:R-:W-:-:S02]  /*0eb0*/  ISETP.GT.U32.AND P0, PT, R4, 0xe0, PT ;  /* 0x000000e00400780c */ /* 0x000fc40003f04070 */
[----:B-1----:R-:W-:Y:S02]  /*0ec0*/  SEL R6, R5, RZ, P6 ;  /* 0x000000ff05067207 */ /* 0x002fe40003000000 */
[----:B------:R-:W-:Y:S02]  /*0ed0*/  SEL R9, R9, RZ, P4 ;  /* 0x000000ff09097207 */ /* 0x000fe40002000000 */
[----:B------:R-:W-:Y:S02]  /*0ee0*/  IADD3 R6, PT, PT, R8, R6, R7 ;  /* 0x0000000608067210 */ /* 0x000fe40007ffe007 */
[----:B------:R-:W-:Y:S02]  /*0ef0*/  SEL R10, R10, RZ, P2 ;  /* 0x000000ff0a0a7207 */ /* 0x000fe40001000000 */
[----:B------:R-:W-:Y:S02]  /*0f00*/  ISETP.GT.U32.AND.EX P0, PT, R0, RZ, PT, P0 ;  /* 0x000000ff0000720c */ /* 0x000fe40003f04100 */
[----:B------:R-:W-:-:S02]  /*0f10*/  SEL R11, R11, RZ, P3 ;  /* 0x000000ff0b0b7207 */ /* 0x000fc40001800000 */
[----:B------:R-:W-:Y:S02]  /*0f20*/  IADD3 R6, PT, PT, R10, R6, R9 ;  /* 0x000000060a067210 */ /* 0x000fe40007ffe009 */
[----:B--2---:R-:W-:Y:S02]  /*0f30*/  SEL R2, R2, RZ, P1 ;  /* 0x000000ff02027207 */ /* 0x004fe40000800000 */
[----:B------:R-:W-:Y:S02]  /*0f40*/  SEL R3, R3, RZ, P0 ;  /* 0x000000ff03037207 */ /* 0x000fe40000000000 */
[----:B------:R-:W-:-:S05]  /*0f50*/  IADD3 R2, PT, PT, R2, R6, R11 ;  /* 0x0000000602027210 */ /* 0x000fca0007ffe00b */
[----:B------:R-:W-:Y:S01]  /*0f60*/  IMAD.IADD R7, R2, 0x1, R3 ;  /* 0x0000000102077824 */ /* 0x000fe200078e0203 */
[----:B------:R-:W-:Y:S06]  /*0f70*/  BRA `(.L_x_102) ;  /* 0x0000000c00a47947 */ /* 0x000fec0003800000 */
.L_x_88:
[----:B------:R-:W0:Y:S01]  /*0f80*/  S2R R8, SR_TID.X ;  /* 0x0000000000087919 */ /* 0x000e220000002100 */
[----:B------:R-:W0:Y:S02]  /*0f90*/  LDC.64 R2, c[0x0][0x380] ;  /* 0x0000e000ff027b82 */ /* 0x000e240000000a00 */
[----:B0-----:R-:W-:-:S05]  /*0fa0*/  IMAD.WIDE.U32 R2, R8, 0x4, R2 ;  /* 0x0000000408027825 */ /* 0x001fca00078e0002 */
        /* <DEDUP_REMOVED lines=16> */
[----:B--2---:R-:W-:-:S04]  /*10b0*/  IADD3 R5, PT, PT, R7, R6, R5 ;  /* 0x0000000607057210 */ /* 0x004fc80007ffe005 */
[----:B---3--:R-:W-:Y:S01]  /*10c0*/  IADD3 R5, PT, PT, R12, R9, R5 ;  /* 0x000000090c057210 */ /* 0x008fe20007ffe005 */
[----:B------:R-:W-:Y:S01]  /*10d0*/  IMAD.MOV.U32 R9, RZ, RZ, 0x1000 ;  /* 0x00001000ff097424 */ /* 0x000fe200078e00ff */
[----:B------:R-:W-:-:S04]  /*10e0*/  IADD3 R12, P1, PT, R4, -0x1000, RZ ;  /* 0xfffff000040c7810 */ /* 0x000fc80007f3e0ff */
[----:B------:R-:W-:Y:S02]  /*10f0*/  ISETP.GE.U32.AND P0, PT, R12, 0x1000, PT ;  /* 0x000010000c00780c */ /* 0x000fe40003f06070 */
[----:B----4-:R-:W-:Y:S01]  /*1100*/  IADD3 R5, PT, PT, R14, R11, R5 ;  /* 0x0000000b0e057210 */ /* 0x010fe20007ffe005 */
[----:B------:R-:W-:Y:S01]  /*1110*/  IMAD.MOV.U32 R11, RZ, RZ, RZ ;  /* 0x000000ffff0b7224 */ /* 0x000fe200078e00ff */
[----:B------:R-:W-:-:S04]  /*1120*/  IADD3.X R14, PT, PT, R0, -0x1, RZ, P1, !PT ;  /* 0xffffffff000e7810 */ /* 0x000fc80000ffe4ff */
[----:B------:R-:W-:Y:S02]  /*1130*/  ISETP.GE.U32.AND.EX P0, PT, R14, RZ, PT, P0 ;  /* 0x000000ff0e00720c */ /* 0x000fe40003f06100 */
[----:B-----5:R-:W-:-:S04]  /*1140*/  IADD3 R5, PT, PT, R16, R13, R5 ;  /* 0x0000000d10057210 */ /* 0x020fc80007ffe005 */
[----:B------:R-:W-:-:S04]  /*1150*/  IADD3 R5, PT, PT, R18, R15, R5 ;  /* 0x0000000f12057210 */ /* 0x000fc80007ffe005 */
[----:B------:R-:W-:-:S04]  /*1160*/  IADD3 R5, PT, PT, R20, R17, R5 ;  /* 0x0000001114057210 */ /* 0x000fc80007ffe005 */
[----:B------:R-:W-:-:S05]  /*1170*/  IADD3 R5, PT, PT, R22, R19, R5 ;  /* 0x0000001316057210 */ /* 0x000fca0007ffe005 */
[----:B------:R-:W-:Y:S01]  /*1180*/  IMAD.IADD R10, R10, 0x1, R5 ;  /* 0x000000010a0a7824 */ /* 0x000fe200078e0205 */
[----:B------:R-:W-:Y:S06]  /*1190*/  @!P0 BRA `(.L_x_103) ;  /* 0x0000000000a08947 */ /* 0x000fec0003800000 */
[----:B------:R-:W0:Y:S01]  /*11a0*/  LDC.64 R4, c[0x0][0x390] ;  /* 0x0000e400ff047b82 */ /* 0x000e220000000a00 */
[----:B------:R-:W-:Y:S02]  /*11b0*/  IMAD.MOV.U32 R9, RZ, RZ, 0x1000 ;  /* 0x00001000ff097424 */ /* 0x000fe400078e00ff */
[----:B------:R-:W-:-:S07]  /*11c0*/  IMAD.MOV.U32 R11, RZ, RZ, RZ ;  /* 0x000000ffff0b7224 */ /* 0x000fce00078e00ff */
.L_x_105:
[----:B------:R-:W-:-:S04]  /*11d0*/  LEA R6, P0, R9, R2, 0x2 ;  /* 0x0000000209067211 */ /* 0x000fc800078010ff */
[----:B------:R-:W-:-:S05]  /*11e0*/  LEA.HI.X R7, R9, R3, R11, 0x2, P0 ;  /* 0x0000000309077211 */ /* 0x000fca00000f140b */
        /* <DEDUP_REMOVED lines=16> */
[----:B--2---:R-:W-:-:S02]  /*12f0*/  IADD3 R25, PT, PT, R26, R25, R10 ;  /* 0x000000191a197210 */ /* 0x004fc40007ffe00a */
[----:B0-----:R-:W-:-:S04]  /*1300*/  IADD3 R10, P1, PT, -R9, R4, RZ ;  /* 0x00000004090a7210 */ /* 0x001fc80007f3e1ff */
[----:B------:R-:W-:Y:S02]  /*1310*/  ISETP.GE.U32.AND P0, PT, R10, 0x1000, PT ;  /* 0x000010000a00780c */ /* 0x000fe40003f06070 */
[----:B---3--:R-:W-:-:S04]  /*1320*/  IADD3 R25, PT, PT, R28, R27, R25 ;  /* 0x0000001b1c197210 */ /* 0x008fc80007ffe019 */
[----:B----4-:R-:W-:-:S04]  /*1330*/  IADD3 R23, PT, PT, R23, R24, R25 ;  /* 0x0000001817177210 */ /* 0x010fc80007ffe019 */
[----:B-----5:R-:W-:Y:S01]  /*1340*/  IADD3 R21, PT, PT, R21, R0, R23 ;  /* 0x0000000015157210 */ /* 0x020fe20007ffe017 */
[----:B------:R-:W-:-:S04]  /*1350*/  IMAD.MOV.U32 R0, RZ, RZ, R5 ;  /* 0x000000ffff007224 */ /* 0x000fc800078e0005 */
[----:B------:R-:W-:Y:S01]  /*1360*/  IMAD.X R10, R0, 0x1, ~R11, P1 ;  /* 0x00000001000a7824 */ /* 0x000fe200008e0e0b */
[----:B------:R-:W-:-:S04]  /*1370*/  IADD3 R13, PT, PT, R16, R13, R21 ;  /* 0x0000000d100d7210 */ /* 0x000fc80007ffe015 */
[----:B------:R-:W-:Y:S02]  /*1380*/  ISETP.GE.U32.AND.EX P0, PT, R10, RZ, PT, P0 ;  /* 0x000000ff0a00720c */ /* 0x000fe40003f06100 */
[----:B------:R-:W-:-:S04]  /*1390*/  IADD3 R13, PT, PT, R18, R15, R13 ;  /* 0x0000000f120d7210 */ /* 0x000fc80007ffe00d */
[----:B------:R-:W-:-:S04]  /*13a0*/  IADD3 R13, PT, PT, R20, R17, R13 ;  /* 0x00000011140d7210 */ /* 0x000fc80007ffe00d */
[----:B------:R-:W-:-:S03]  /*13b0*/  IADD3 R10, PT, PT, R22, R19, R13 ;  /* 0x00000013160a7210 */ /* 0x000fc60007ffe00d */
[----:B------:R-:W-:Y:S05]  /*13c0*/  @!P0 BRA `(.L_x_104) ;  /* 0x0000000400e88947 */ /* 0x000fea0003800000 */
[----:B------:R-:W-:-:S05]  /*13d0*/  IADD3 R9, P0, PT, R9, 0x1000, RZ ;  /* 0x0000100009097810 */ /* 0x000fca0007f1e0ff */
[----:B------:R-:W-:Y:S01]  /*13e0*/  IMAD.X R11, RZ, RZ, R11, P0 ;  /* 0x000000ffff0b7224 */ /* 0x000fe200000e060b */
[----:B------:R-:W-:-:S04]  /*13f0*/  ISETP.GT.U32.AND P0, PT, R9, R12, PT ;  /* 0x0000000c0900720c */ /* 0x000fc80003f04070 */
[----:B------:R-:W-:-:S13]  /*1400*/  ISETP.GT.U32.AND.EX P0, PT, R11, R14, PT, P0 ;  /* 0x0000000e0b00720c */ /* 0x000fda0003f04100 */
[----:B------:R-:W-:Y:S05]  /*1410*/  @!P0 BRA `(.L_x_105) ;  /* 0xfffffffc006c8947 */ /* 0x000fea000383ffff */
.L_x_103:
[----:B------:R-:W-:Y:S01]  /*1420*/  IMAD.IADD R3, R4, 0x1, -R9 ;  /* 0x0000000104037824 */ /* 0x000fe200078e0a09 */
[----:B------:R-:W-:Y:S01]  /*1430*/  ISETP.GE.U32.AND P1, PT, R9, R4, PT ;  /* 0x000000040900720c */ /* 0x000fe20003f26070 */
[----:B------:R-:W-:Y:S03]  /*1440*/  BSSY.RECONVERGENT B1, `(.L_x_104) ;  /* 0x0000072000017945 */ /* 0x000fe60003800200 */
[----:B------:R-:W-:-:S04]  /*1450*/  ISETP.GE.AND P0, PT, R8, R3, PT ;  /* 0x000000030800720c */ /* 0x000fc80003f06270 */
[----:B------:R-:W-:-:S13]  /*1460*/  ISETP.GE.U32.OR.EX P0, PT, R11, R0, P0, P1 ;  /* 0x000000000b00720c */ /* 0x000fda0000706510 */
[----:B------:R-:W-:Y:S05]  /*1470*/  @P0 BRA `(.L_x_106) ;  /* 0x0000000400b80947 */ /* 0x000fea0003800000 */
[----:B------:R-:W-:Y:S01]  /*1480*/  LOP3.LUT R0, RZ, R8, RZ, 0x33, !PT ;  /* 0x00000008ff007212 */ /* 0x000fe200078e33ff */
[----:B------:R-:W-:Y:S03]  /*1490*/  BSSY.RECONVERGENT B2, `(.L_x_107) ;  /* 0x0000031000027945 */ /* 0x000fe60003800200 */
[----:B------:R-:W-:-:S04]  /*14a0*/  IADD3 R0, PT, PT, -R9, R4, R0 ;  /* 0x0000000409007210 */ /* 0x000fc80007ffe100 */
[C---:B------:R-:W-:Y:S02]  /*14b0*/  ISETP.GE.U32.AND P0, PT, R0.reuse, 0xf00, PT ;  /* 0x00000f000000780c */ /* 0x040fe40003f06070 */
[----:B------:R-:W-:Y:S01]  /*14c0*/  LEA.HI R4, R0, 0x1, RZ, 0x18 ;  /* 0x0000000100047811 */ /* 0x000fe200078fc0ff */
[----:B------:R-:W-:-:S03]  /*14d0*/  IMAD.MOV.U32 R0, RZ, RZ, R8 ;  /* 0x000000ffff007224 */ /* 0x000fc600078e0008 */
[----:B------:R-:W-:-:S04]  /*14e0*/  LOP3.LUT R24, R4, 0xf, RZ, 0xc0, !PT ;  /* 0x0000000f04187812 */ /* 0x000fc800078ec0ff */
[----:B------:R-:W-:-:S03]  /*14f0*/  ISETP.NE.AND P1, PT, R24, RZ, PT ;  /* 0x000000ff1800720c */ /* 0x000fc60003f25270 */
[----:B------:R-:W-:Y:S10]  /*1500*/  @!P0 BRA `(.L_x_108) ;  /* 0x0000000000a48947 */ /* 0x000ff40003800000 */
[----:B------:R-:W0:Y:S01]  /*1510*/  LDCU.64 UR4, c[0x0][0x380] ;  /* 0x00007000ff0477ac */ /* 0x000e220008000a00 */
[----:B------:R-:W-:Y:S02]  /*1520*/  IADD3 R3, P0, PT, R8, R9, RZ ;  /* 0x0000000908037210 */ /* 0x000fe40007f1e0ff */
[----:B------:R-:W-:-:S03]  /*1530*/  LOP3.LUT R6, R4, 0x1fffff0, RZ, 0xc0, !PT ;  /* 0x01fffff004067812 */ /* 0x000fc600078ec0ff */
[----:B------:R-:W-:Y:S02]  /*1540*/  IMAD.X R0, RZ, RZ, R11, P0 ;  /* 0x000000ffff007224 */ /* 0x000fe400000e060b */
[----:B------:R-:W-:Y:S01]  /*1550*/  IMAD.MOV R6, RZ, RZ, -R6 ;  /* 0x000000ffff067224 */ /* 0x000fe200078e0a06 */
[----:B0-----:R-:W-:-:S04]  /*1560*/  LEA R15, P2, R3, UR4, 0x2 ;  /* 0x00000004030f7c11 */ /* 0x001fc8000f8410ff */
[----:B------:R-:W-:Y:S02]  /*1570*/  IADD3 R15, P0, PT, R15, 0x2000, RZ ;  /* 0x000020000f0f7810 */ /* 0x000fe40007f1e0ff */
[----:B------:R-:W-:Y:S01]  /*1580*/  LEA.HI.X R3, R3, UR5, R0, 0x2, P2 ;  /* 0x0000000503037c11 */ /* 0x000fe200090f1400 */
[----:B------:R-:W-:-:S04]  /*1590*/  IMAD.MOV.U32 R0, RZ, RZ, R8 ;  /* 0x000000ffff007224 */ /* 0x000fc800078e0008 */
[----:B------:R-:W-:-:S07]  /*15a0*/  IMAD.X R3, RZ, RZ, R3, P0 ;  /* 0x000000ffff037224 */ /* 0x000fce00000e0603 */
.L_x_109:
        /* <DEDUP_REMOVED lines=31> */
.L_x_108:
[----:B------:R-:W-:Y:S05]  /*17a0*/  BSYNC.RECONVERGENT B2 ;  /* 0x0000000000027941 */ /* 0x000fea0003800200 */
.L_x_107:
[----:B------:R-:W-:Y:S05]  /*17b0*/  @!P1 BRA `(.L_x_106) ;  /* 0x0000000000e89947 */ /* 0x000fea0003800000 */
[----:B------:R-:W-:Y:S01]  /*17c0*/  ISETP.GE.U32.AND P0, PT, R24, 0x8, PT ;  /* 0x000000081800780c */ /* 0x000fe20003f06070 */
[----:B------:R-:W-:Y:S01]  /*17d0*/  BSSY.RECONVERGENT B2, `(.L_x_110) ;  /* 0x0000016000027945 */ /* 0x000fe20003800200 */
[----:B------:R-:W-:-:S04]  /*17e0*/  LOP3.LUT R17, R4, 0x7, RZ, 0xc0, !PT ;  /* 0x0000000704117812 */ /* 0x000fc800078ec0ff */
[----:B------:R-:W-:-:S07]  /*17f0*/  ISETP.NE.AND P1, PT, R17, RZ, PT ;  /* 0x000000ff1100720c */ /* 0x000fce0003f25270 */
[----:B------:R-:W-:Y:S06]  /*1800*/  @!P0 BRA `(.L_x_111) ;  /* 0x0000000000488947 */ /* 0x000fec0003800000 */
[----:B------:R-:W0:Y:S01]  /*1810*/  LDCU.64 UR4, c[0x0][0x380] ;  /* 0x00007000ff0477ac */ /* 0x000e220008000a00 */
[----:B------:R-:W-:-:S05]  /*1820*/  IADD3 R3, P0, PT, R0, R9, RZ ;  /* 0x0000000900037210 */ /* 0x000fca0007f1e0ff */
[----:B------:R-:W-:Y:S01]  /*1830*/  IMAD.X R6, RZ, RZ, R11, P0 ;  /* 0x000000ffff067224 */ /* 0x000fe200000e060b */
        /* <DEDUP_REMOVED lines=15> */
.L_x_111:
[----:B------:R-:W-:Y:S05]  /*1930*/  BSYNC.RECONVERGENT B2 ;  /* 0x0000000000027941 */ /* 0x000fea0003800200 */
.L_x_110:
        /* <DEDUP_REMOVED lines=18> */
.L_x_113:
[----:B------:R-:W-:Y:S05]  /*1a60*/  BSYNC.RECONVERGENT B2 ;  /* 0x0000000000027941 */ /* 0x000fea0003800200 */
.L_x_112:
[----:B------:R-:W-:Y:S05]  /*1a70*/  @!P1 BRA `(.L_x_106) ;  /* 0x0000000000389947 */ /* 0x000fea0003800000 */
[----:B------:R-:W0:Y:S01]  /*1a80*/  LDCU.64 UR4, c[0x0][0x380] ;  /* 0x00007000ff0477ac */ /* 0x000e220008000a00 */
[----:B------:R-:W-:Y:S01]  /*1a90*/  IADD3 R5, P0, PT, R0, R9, RZ ;  /* 0x0000000900057210 */ /* 0x000fe20007f1e0ff */
[----:B------:R-:W-:-:S04]  /*1aa0*/  IMAD.MOV R0, RZ, RZ, -R6 ;  /* 0x000000ffff007224 */ /* 0x000fc800078e0a06 */
[----:B------:R-:W-:Y:S01]  /*1ab0*/  IMAD.X R4, RZ, RZ, R11, P0 ;  /* 0x000000ffff047224 */ /* 0x000fe200000e060b */
[----:B0-----:R-:W-:-:S04]  /*1ac0*/  LEA R2, P1, R5, UR4, 0x2 ;  /* 0x0000000405027c11 */ /* 0x001fc8000f8210ff */
[----:B------:R-:W-:-:S09]  /*1ad0*/  LEA.HI.X R5, R5, UR5, R4, 0x2, P1 ;  /* 0x0000000505057c11 */ /* 0x000fd200088f1404 */
.L_x_114:
[----:B------:R-:W-:-:S06]  /*1ae0*/  IMAD.MOV.U32 R3, RZ, RZ, R5 ;  /* 0x000000ffff037224 */ /* 0x000fcc00078e0005 */
[----:B------:R0:W2:Y:S01]  /*1af0*/  LDG.E R3, desc[UR6][R2.64] ;  /* 0x0000000602037981 */ /* 0x0000a2000c1e1900 */
[----:B------:R-:W-:-:S05]  /*1b00*/  VIADD R0, R0, 0x1 ;  /* 0x0000000100007836 */ /* 0x000fca0000000000 */
[----:B------:R-:W-:Y:S02]  /*1b10*/  ISETP.NE.AND P0, PT, R0, RZ, PT ;  /* 0x000000ff0000720c */ /* 0x000fe40003f05270 */
[----:B0-----:R-:W-:-:S05]  /*1b20*/  IADD3 R2, P1, PT, R2, 0x400, RZ ;  /* 0x0000040002027810 */ /* 0x001fca0007f3e0ff */
[----:B------:R-:W-:Y:S02]  /*1b30*/  IMAD.X R5, RZ, RZ, R5, P1 ;  /* 0x000000ffff057224 */ /* 0x000fe400008e0605 */
[----:B--2---:R-:W-:-:S04]  /*1b40*/  IMAD.IADD R10, R3, 0x1, R10 ;  /* 0x00000001030a7824 */ /* 0x004fc800078e020a */
[----:B------:R-:W-:Y:S05]  /*1b50*/  @P0 BRA `(.L_x_114) ;  /* 0xfffffffc00e00947 */ /* 0x000fea000383ffff */
.L_x_106:
[----:B------:R-:W-:Y:S05]  /*1b60*/  BSYNC.RECONVERGENT B1 ;  /* 0x0000000000017941 */ /* 0x000fea0003800200 */
.L_x_104:
[----:B------:R-:W0:Y:S01]  /*1b70*/  S2R R6, SR_LANEID ;  /* 0x0000000000067919 */ /* 0x000e220000000000 */
[----:B------:R-:W-:Y:S01]  /*1b80*/  ISETP.NE.AND P5, PT, R8, RZ, PT ;  /* 0x000000ff0800720c */ /* 0x000fe20003fa5270 */
        /* <DEDUP_REMOVED lines=39> */
[----:B------:R-:W-:-:S07]  /*1e00*/  IMAD.IADD R7, R0, 0x1, R3 ;  /* 0x0000000100077824 */ /* 0x000fce00078e0203 */
.L_x_102:
[----:B------:R-:W-:Y:S05]  /*1e10*/  BSYNC.RECONVERGENT B0 ;  /* 0x0000000000007941 */ /* 0x000fea0003800200 */
.L_x_87:
[----:B------:R-:W-:Y:S05]  /*1e20*/  @P5 EXIT ;  /* 0x000000000000594d */ /* 0x000fea0003800000 */
[----:B------:R-:W3:Y:S01]  /*1e30*/  LDC.64 R2, c[0x0][0x388] ;  /* 0x0000e200ff027b82 */ /* 0x000ee20000000a00 */
[----:B------:R-:W0:Y:S02]  /*1e40*/  LDCU UR4, c[0x0][0x39c] ;  /* 0x00007380ff0477ac */ /* 0x000e240008000800 */
[----:B012---:R-:W-:-:S05]  /*1e50*/  VIADD R7, R7, UR4 ;  /* 0x0000000407077c36 */ /* 0x007fca0008000000 */
[----:B---3--:R-:W-:Y:S01]  /*1e60*/  STG.E desc[UR6][R2.64], R7 ;  /* 0x0000000702007986 */ /* 0x008fe2000c101906 */
[----:B------:R-:W-:Y:S05]  /*1e70*/  EXIT ;  /* 0x000000000000794d */ /* 0x000fea0003800000 */
.L_x_115:
        /* <DEDUP_REMOVED lines=16> */
.L_x_243:


//--------------------- .text._ZN3cub18CUB_300001_SM_10006detail6reduce28DeviceReduceSingleTileKernelINS2_10policy_hubIijN4cuda3std3__44plusIiEEE10Policy1000EPiSC_iS9_iiNS7_10__identityEEEvT0_T1_T2_T3_T4_T6_ --------------------------
	.section	.text._ZN3cub18CUB_300001_SM_10006detail6reduce28DeviceReduceSingleTileKernelINS2_10policy_hubIijN4cuda3std3__44plusIiEEE10Policy1000EPiSC_iS9_iiNS7_10__identityEEEvT0_T1_T2_T3_T4_T6_,"ax",@progbits
	.align	128
        .global         _ZN3cub18CUB_300001_SM_10006detail6reduce28DeviceReduceSingleTileKernelINS2_10policy_hubIijN4cuda3std3__44plusIiEEE10Policy1000EPiSC_iS9_iiNS7_10__identityEEEvT0_T1_T2_T3_T4_T6_
        .type           _ZN3cub18CUB_300001_SM_10006detail6reduce28DeviceReduceSingleTileKernelINS2_10policy_hubIijN4cuda3std3__44plusIiEEE10Policy1000EPiSC_iS9_iiNS7_10__identityEEEvT0_T1_T2_T3_T4_T6_,@function
        .size           _ZN3cub18CUB_300001_SM_10006detail6reduce28DeviceReduceSingleTileKernelINS2_10policy_hubIijN4cuda3std3__44plusIiEEE10Policy1000EPiSC_iS9_iiNS7_10__identityEEEvT0_T1_T2_T3_T4_T6_,(.L_x_244 - _ZN3cub18CUB_300001_SM_10006detail6reduce28DeviceReduceSingleTileKernelINS2_10policy_hubIijN4cuda3std3__44plusIiEEE10Policy1000EPiSC_iS9_iiNS7_10__identityEEEvT0_T1_T2_T3_T4_T6_)
        .other          _ZN3cub18CUB_300001_SM_10006detail6reduce28DeviceReduceSingleTileKernelINS2_10policy_hubIijN4cuda3std3__44plusIiEEE10Policy1000EPiSC_iS9_iiNS7_10__identityEEEvT0_T1_T2_T3_T4_T6_,@"STO_CUDA_ENTRY STV_DEFAULT"
_ZN3cub18CUB_300001_SM_10006detail6reduce28DeviceReduceSingleTileKernelINS2_10policy_hubIijN4cuda3std3__44plusIiEEE10Policy1000EPiSC_iS9_iiNS7_10__identityEEEvT0_T1_T2_T3_T4_T6_:
.text._ZN3cub18CUB_300001_SM_10006detail6reduce28DeviceReduceSingleTileKernelINS2_10policy_hubIijN4cuda3std3__44plusIiEEE10Policy1000EPiSC_iS9_iiNS7_10__identityEEEvT0_T1_T2_T3_T4_T6_:
        /* <DEDUP_REMOVED lines=13> */
.L_x_116:
        /* <DEDUP_REMOVED lines=16> */
.L_x_121:
[----:B------:R-:W-:Y:S05]  /*01d0*/  BSYNC.RECONVERGENT B1 ;  /* 0x0000000000017941 */ /* 0x000fea0003800200 */
.L_x_120:
        /* <DEDUP_REMOVED lines=16> */
.L_x_126:
        /* <DEDUP_REMOVED lines=9> */
.L_x_125:
[----:B------:R-:W-:Y:S05]  /*0370*/  BSYNC.RECONVERGENT B2 ;  /* 0x0000000000027941 */ /* 0x000fea0003800200 */
.L_x_124:
        /* <DEDUP_REMOVED lines=8> */
.L_x_129:
        /* <DEDUP_REMOVED lines=35> */
.L_x_128:
[----:B------:R-:W-:Y:S05]  /*0630*/  BSYNC.RECONVERGENT B2 ;  /* 0x0000000000027941 */ /* 0x000fea0003800200 */
.L_x_127:
        /* <DEDUP_REMOVED lines=22> */
.L_x_131:
[----:B------:R-:W-:Y:S05]  /*07a0*/  BSYNC.RECONVERGENT B2 ;  /* 0x0000000000027941 */ /* 0x000fea0003800200 */
.L_x_130:
        /* <DEDUP_REMOVED lines=10> */
.L_x_123:
[----:B------:R-:W-:Y:S05]  /*0850*/  BSYNC.RECONVERGENT B1 ;  /* 0x0000000000017941 */ /* 0x000fea0003800200 */
.L_x_122:
        /* <DEDUP_REMOVED lines=45> */
.L_x_132:
        /* <DEDUP_REMOVED lines=67> */
.L_x_119:
        /* <DEDUP_REMOVED lines=22> */
.L_x_136:
        /* <DEDUP_REMOVED lines=20> */
.L_x_134:
        /* <DEDUP_REMOVED lines=20> */
.L_x_140:
        /* <DEDUP_REMOVED lines=8> */
.L_x_139:
[----:B------:R-:W-:Y:S05]  /*13c0*/  BSYNC.RECONVERGENT B2 ;  /* 0x0000000000027941 */ /* 0x000fea0003800200 */
.L_x_138:
        /* <DEDUP_REMOVED lines=16> */
.L_x_143:
        /* <DEDUP_REMOVED lines=39> */
.L_x_142:
[----:B------:R-:W-:Y:S05]  /*1740*/  BSYNC.RECONVERGENT B2 ;  /* 0x0000000000027941 */ /* 0x000fea0003800200 */
.L_x_141:
        /* <DEDUP_REMOVED lines=27> */
.L_x_145:
[----:B------:R-:W-:Y:S05]  /*1900*/  BSYNC.RECONVERGENT B2 ;  /* 0x0000000000027941 */ /* 0x000fea0003800200 */
.L_x_144:
        /* <DEDUP_REMOVED lines=10> */
.L_x_137:
[----:B------:R-:W-:Y:S05]  /*19b0*/  BSYNC.RECONVERGENT B1 ;  /* 0x0000000000017941 */ /* 0x000fea0003800200 */
.L_x_135:
        /* <DEDUP_REMOVED lines=43> */
.L_x_118:
        /* <DEDUP_REMOVED lines=12> */
.L_x_148:
[----:B------:R-:W-:Y:S05]  /*1d30*/  BSYNC.RECONVERGENT B1 ;  /* 0x0000000000017941 */ /* 0x000fea0003800200 */
.L_x_147:
        /* <DEDUP_REMOVED lines=16> */
.L_x_153:
        /* <DEDUP_REMOVED lines=9> */
.L_x_152:
[----:B------:R-:W-:Y:S05]  /*1ed0*/  BSYNC.RECONVERGENT B2 ;  /* 0x0000000000027941 */ /* 0x000fea0003800200 */
.L_x_151:
        /* <DEDUP_REMOVED lines=8> */
.L_x_156:
        /* <DEDUP_REMOVED lines=35> */
.L_x_155:
[----:B------:R-:W-:Y:S05]  /*2190*/  BSYNC.RECONVERGENT B2 ;  /* 0x0000000000027941 */ /* 0x000fea0003800200 */
.L_x_154:
        /* <DEDUP_REMOVED lines=22> */
.L_x_158:
[----:B------:R-:W-:Y:S05]  /*2300*/  BSYNC.RECONVERGENT B2 ;  /* 0x0000000000027941 */ /* 0x000fea0003800200 */
.L_x_157:
        /* <DEDUP_REMOVED lines=10> */
.L_x_150:
[----:B------:R-:W-:Y:S05]  /*23b0*/  BSYNC.RECONVERGENT B1 ;  /* 0x0000000000017941 */ /* 0x000fea0003800200 */
.L_x_149:
        /* <DEDUP_REMOVED lines=45> */
.L_x_159:
        /* <DEDUP_REMOVED lines=67> */
.L_x_146:
        /* <DEDUP_REMOVED lines=33> */
.L_x_162:
        /* <DEDUP_REMOVED lines=32> */
.L_x_160:
        /* <DEDUP_REMOVED lines=20> */
.L_x_166:
        /* <DEDUP_REMOVED lines=8> */
.L_x_165:
[----:B------:R-:W-:Y:S05]  /*3090*/  BSYNC.RECONVERGENT B2 ;  /* 0x0000000000027941 */ /* 0x000fea0003800200 */
.L_x_164:
        /* <DEDUP_REMOVED lines=16> */
.L_x_169:
        /* <DEDUP_REMOVED lines=39> */
.L_x_168:
[----:B------:R-:W-:Y:S05]  /*3410*/  BSYNC.RECONVERGENT B2 ;  /* 0x0000000000027941 */ /* 0x000fea0003800200 */
.L_x_167:
        /* <DEDUP_REMOVED lines=27> */
.L_x_171:
[----:B------:R-:W-:Y:S05]  /*35d0*/  BSYNC.RECONVERGENT B2 ;  /* 0x0000000000027941 */ /* 0x000fea0003800200 */
.L_x_170:
        /* <DEDUP_REMOVED lines=10> */
.L_x_163:
[----:B------:R-:W-:Y:S05]  /*3680*/  BSYNC.RECONVERGENT B1 ;  /* 0x0000000000017941 */ /* 0x000fea0003800200 */
.L_x_161:
        /* <DEDUP_REMOVED lines=42> */
.L_x_133:
[----:B------:R-:W-:Y:S05]  /*3930*/  BSYNC.RECONVERGENT B0 ;  /* 0x0000000000007941 */ /* 0x000fea0003800200 */
.L_x_117:
[----:B------:R-:W-:Y:S05]  /*3940*/  @P0 EXIT ;  /* 0x000000000000094d */ /* 0x000fea0003800000 */
[----:B-1----:R-:W1:Y:S01]  /*3950*/  LDC.64 R4, c[0x0][0x388] ;  /* 0x0000e200ff047b82 */ /* 0x002e620000000a00 */
[----:B------:R-:W0:Y:S02]  /*3960*/  LDCU UR4, c[0x0][0x398] ;  /* 0x00007300ff0477ac */ /* 0x000e240008000800 */
[----:B0-234-:R-:W-:-:S05]  /*3970*/  VIADD R3, R3, UR4 ;  /* 0x0000000403037c36 */ /* 0x01dfca0008000000 */
[----:B-1----:R-:W-:Y:S01]  /*3980*/  STG.E desc[UR6][R4.64], R3 ;  /* 0x0000000304007986 */ /* 0x002fe2000c101906 */
[----:B------:R-:W-:Y:S05]  /*3990*/  EXIT ;  /* 0x000000000000794d */ /* 0x000fea0003800000 */
.L_x_172:
        /* <DEDUP_REMOVED lines=14> */
.L_x_244:


//--------------------- .text._ZN3cub18CUB_300001_SM_10006detail6reduce18DeviceReduceKernelINS2_10policy_hubIijN4cuda3std3__44plusIiEEE10Policy1000EN6thrust24THRUST_300001_SM_1000_NS6detail15normal_iteratorINSD_10device_ptrIiEEEEjS9_iNS7_10__identityEEEvT0_PT3_T1_NS0_13GridEvenShareISN_EET2_T4_ --------------------------
	.section	.text._ZN3cub18CUB_300001_SM_10006detail6reduce18DeviceReduceKernelINS2_10policy_hubIijN4cuda3std3__44plusIiEEE10Policy1000EN6thrust24THRUST_300001_SM_1000_NS6detail15normal_iteratorINSD_10device_ptrIiEEEEjS9_iNS7_10__identityEEEvT0_PT3_T1_NS0_13GridEvenShareISN_EET2_T4_,"ax",@progbits
	.align	128
        .global         _ZN3cub18CUB_300001_SM_10006detail6reduce18DeviceReduceKernelINS2_10policy_hubIijN4cuda3std3__44plusIiEEE10Policy1000EN6thrust24THRUST_300001_SM_1000_NS6detail15normal_iteratorINSD_10device_ptrIiEEEEjS9_iNS7_10__identityEEEvT0_PT3_T1_NS0_13GridEvenShareISN_EET2_T4_
        .type           _ZN3cub18CUB_300001_SM_10006detail6reduce18DeviceReduceKernelINS2_10policy_hubIijN4cuda3std3__44plusIiEEE10Policy1000EN6thrust24THRUST_300001_SM_1000_NS6detail15normal_iteratorINSD_10device_ptrIiEEEEjS9_iNS7_10__identityEEEvT0_PT3_T1_NS0_13GridEvenShareISN_EET2_T4_,@function
        .size           _ZN3cub18CUB_300001_SM_10006detail6reduce18DeviceReduceKernelINS2_10policy_hubIijN4cuda3std3__44plusIiEEE10Policy1000EN6thrust24THRUST_300001_SM_1000_NS6detail15normal_iteratorINSD_10device_ptrIiEEEEjS9_iNS7_10__identityEEEvT0_PT3_T1_NS0_13GridEvenShareISN_EET2_T4_,(.L_x_245 - _ZN3cub18CUB_300001_SM_10006detail6reduce18DeviceReduceKernelINS2_10policy_hubIijN4cuda3std3__44plusIiEEE10Policy1000EN6thrust24THRUST_300001_SM_1000_NS6detail15normal_iteratorINSD_10device_ptrIiEEEEjS9_iNS7_10__identityEEEvT0_PT3_T1_NS0_13GridEvenShareISN_EET2_T4_)
        .other          _ZN3cub18CUB_300001_SM_10006detail6reduce18DeviceReduceKernelINS2_10policy_hubIijN4cuda3std3__44plusIiEEE10Policy1000EN6thrust24THRUST_300001_SM_1000_NS6detail15normal_iteratorINSD_10device_ptrIiEEEEjS9_iNS7_10__identityEEEvT0_PT3_T1_NS0_13GridEvenShareISN_EET2_T4_,@"STO_CUDA_ENTRY STV_DEFAULT"
_ZN3cub18CUB_300001_SM_10006detail6reduce18DeviceReduceKernelINS2_10policy_hubIijN4cuda3std3__44plusIiEEE10Policy1000EN6thrust24THRUST_300001_SM_1000_NS6detail15normal_iteratorINSD_10device_ptrIiEEEEjS9_iNS7_10__identityEEEvT0_PT3_T1_NS0_13GridEvenShareISN_EET2_T4_:
.text._ZN3cub18CUB_300001_SM_10006detail6reduce18DeviceReduceKernelINS2_10policy_hubIijN4cuda3std3__44plusIiEEE10Policy1000EN6thrust24THRUST_300001_SM_1000_NS6detail15normal_iteratorINSD_10device_ptrIiEEEEjS9_iNS7_10__identityEEEvT0_PT3_T1_NS0_13GridEvenShareISN_EET2_T4_:
[----:B------:R-:W-:Y:S01]  /*0000*/  LDC R1, c[0x0][0x37c] ;  /* 0x0000df00ff017b82 */ /* 0x000fe20000000800 */
[----:B------:R-:W0:Y:S07]  /*0010*/  S2R R3, SR_CTAID.X ;  /* 0x0000000000037919 */ /* 0x000e2e0000002500 */
[----:B------:R-:W1:Y:S01]  /*0020*/  LDC.64 R8, c[0x0][0x3a8] ;  /* 0x0000ea00ff087b82 */ /* 0x000e620000000a00 */
[----:B------:R-:W2:Y:S01]  /*0030*/  LDCU.64 UR6, c[0x0][0x358] ;  /* 0x00006b00ff0677ac */ /* 0x000ea20008000a00 */
[----:B------:R-:W-:Y:S01]  /*0040*/  BSSY.RECONVERGENT B0, `(.L_x_173) ;  /* 0x0000236000007945 */ /* 0x000fe20003800200 */
[----:B-1----:R-:W-:-:S02]  /*0050*/  IMAD.SHL.U32 R13, R9, 0x1000, RZ ;  /* 0x00001000090d7824 */ /* 0x002fc400078e00ff */
[----:B0-----:R-:W-:-:S05]  /*0060*/  IMAD R0, R3, -0x1000, R8 ;  /* 0xfffff00003007824 */ /* 0x001fca00078e0208 */
[----:B------:R-:W-:-:S13]  /*0070*/  ISETP.GT.U32.AND P0, PT, R0, 0xfff, PT ;  /* 0x00000fff0000780c */ /* 0x000fda0003f04070 */
[----:B--2---:R-:W-:Y:S05]  /*0080*/  @P0 BRA `(.L_x_174) ;  /* 0x0000001000540947 */ /* 0x004fea0003800000 */
[----:B------:R-:W0:Y:S01]  /*0090*/  S2R R2, SR_TID.X ;  /* 0x0000000000027919 */ /* 0x000e220000002100 */
[----:B------:R-:W-:Y:S01]  /*00a0*/  BSSY.RECONVERGENT B1, `(.L_x_175) ;  /* 0x000000a000017945 */ /* 0x000fe20003800200 */
[----:B------:R-:W-:Y:S01]  /*00b0*/  IMAD.MOV.U32 R14, RZ, RZ, RZ ;  /* 0x000000ffff0e7224 */ /* 0x000fe200078e00ff */
[----:B0-----:R-:W-:Y:S01]  /*00c0*/  ISETP.GE.U32.AND P0, PT, R2, R0, PT ;  /* 0x000000000200720c */ /* 0x001fe20003f06070 */
[----:B------:R-:W-:-:S12]  /*00d0*/  IMAD.MOV.U32 R4, RZ, RZ, R2 ;  /* 0x000000ffff047224 */ /* 0x000fd800078e0002 */
[----:B------:R-:W-:Y:S05]  /*00e0*/  @P0 BRA `(.L_x_176) ;  /* 0x0000000000140947 */ /* 0x000fea0003800000 */
[----:B------:R-:W0:Y:S01]  /*00f0*/  LDC.64 R14, c[0x0][0x380] ;  /* 0x0000e000ff0e7b82 */ /* 0x000e220000000a00 */
[----:B------:R-:W-:-:S04]  /*0100*/  IMAD R5, R3, 0x1000, R2 ;  /* 0x0000100003057824 */ /* 0x000fc800078e0202 */
[----:B0-----:R-:W-:-:S06]  /*0110*/  IMAD.WIDE.U32 R14, R5, 0x4, R14 ;  /* 0x00000004050e7825 */ /* 0x001fcc00078e000e */
[----:B------:R0:W5:Y:S01]  /*0120*/  LDG.E R14, desc[UR6][R14.64] ;  /* 0x000000060e0e7981 */ /* 0x000162000c1e1900 */
[----:B------:R-:W-:-:S07]  /*0130*/  VIADD R4, R2, 0x100 ;  /* 0x0000010002047836 */ /* 0x000fce0000000000 */
.L_x_176:
[----:B------:R-:W-:Y:S05]  /*0140*/  BSYNC.RECONVERGENT B1 ;  /* 0x0000000000017941 */ /* 0x000fea0003800200 */
.L_x_175:
[----:B------:R-:W-:Y:S01]  /*0150*/  ISETP.GE.U32.AND P0, PT, R4, R0, PT ;  /* 0x000000000400720c */ /* 0x000fe20003f06070 */
[----:B------:R-:W-:-:S12]  /*0160*/  BSSY.RECONVERGENT B1, `(.L_x_177) ;  /* 0x0000097000017945 */ /* 0x000fd80003800200 */
[----:B------:R-:W-:Y:S05]  /*0170*/  @P0 BRA `(.L_x_178) ;  /* 0x0000000800540947 */ /* 0x000fea0003800000 */
[----:B------:R-:W-:Y:S01]  /*0180*/  LOP3.LUT R5, RZ, R4, RZ, 0x33, !PT ;  /* 0x00000004ff057212 */ /* 0x000fe200078e33ff */
[----:B------:R-:W-:Y:S04]  /*0190*/  BSSY.RECONVERGENT B2, `(.L_x_179) ;  /* 0x000004b000027945 */ /* 0x000fe80003800200 */
[----:B------:R-:W-:-:S04]  /*01a0*/  IMAD.IADD R8, R5, 0x1, R8 ;  /* 0x0000000105087824 */ /* 0x000fc800078e0208 */
[----:B------:R-:W-:-:S05]  /*01b0*/  IMAD R8, R3, -0x1000, R8 ;  /* 0xfffff00003087824 */ /* 0x000fca00078e0208 */
[C---:B------:R-:W-:Y:S02]  /*01c0*/  ISETP.GE.U32.AND P0, PT, R8.reuse, 0xf00, PT ;  /* 0x00000f000800780c */ /* 0x040fe40003f06070 */
[----:B------:R-:W-:-:S04]  /*01d0*/  LEA.HI R5, R8, 0x1, RZ, 0x18 ;  /* 0x0000000108057811 */ /* 0x000fc800078fc0ff */
[----:B------:R-:W-:-:S07]  /*01e0*/  LOP3.LUT R6, R5, 0xf, RZ, 0xc0, !PT ;  /* 0x0000000f05067812 */ /* 0x000fce00078ec0ff */
[----:B------:R-:W-:Y:S05]  /*01f0*/  @!P0 BRA `(.L_x_180) ;  /* 0x0000000400108947 */ /* 0x000fea0003800000 */
[----:B------:R-:W-:Y:S01]  /*0200*/  LOP3.LUT R8, R5, 0x1fffff0, RZ, 0xc0, !PT ;  /* 0x01fffff005087812 */ /* 0x000fe200078ec0ff */
[----:B------:R-:W-:Y:S01]  /*0210*/  BSSY.RECONVERGENT B3, `(.L_x_181) ;  /* 0x0000041000037945 */ /* 0x000fe20003800200 */
[----:B------:R-:W-:Y:S01]  /*0220*/  LOP3.LUT R7, R4, 0x800, RZ, 0xfc, !PT ;  /* 0x0000080004077812 */ /* 0x000fe200078efcff */
[----:B------:R-:W-:Y:S01]  /*0230*/  IMAD R4, R3, 0x1000, R4 ;  /* 0x0000100003047824 */ /* 0x000fe200078e0204 */
[----:B------:R-:W-:-:S07]  /*0240*/  IADD3 R8, PT, PT, -R8, RZ, RZ ;  /* 0x000000ff08087210 */ /* 0x000fce0007ffe1ff */
.L_x_182:
[----:B------:R-:W1:Y:S01]  /*0250*/  LDC.64 R12, c[0x0][0x380] ;  /* 0x0000e000ff0c7b82 */ /* 0x000e620000000a00 */
[----:B------:R-:W-:-:S04]  /*0260*/  VIADD R21, R4, 0x100 ;  /* 0x0000010004157836 */ /* 0x000fc80000000000 */
[----:B-1----:R-:W-:-:S04]  /*0270*/  IMAD.WIDE.U32 R20, R21, 0x4, R12 ;  /* 0x0000000415147825 */ /* 0x002fc800078e000c */
[C---:B------:R-:W-:Y:S01]  /*0280*/  IMAD.WIDE.U32 R16, R4.reuse, 0x4, R12 ;  /* 0x0000000404107825 */ /* 0x040fe200078e000c */
[----:B0-----:R-:W2:Y:S04]  /*0290*/  LDG.E R15, desc[UR6][R20.64] ;  /* 0x00000006140f7981 */ /* 0x001ea8000c1e1900 */
[----:B------:R0:W2:Y:S01]  /*02a0*/  LDG.E R9, desc[UR6][R16.64] ;  /* 0x0000000610097981 */ /* 0x0000a2000c1e1900 */
[C---:B------:R-:W-:Y:S02]  /*02b0*/  VIADD R29, R4.reuse, 0x600 ;  /* 0x00000600041d7836 */ /* 0x040fe40000000000 */
[C---:B------:R-:W-:Y:S01]  /*02c0*/  VIADD R27, R4.reuse, 0x300 ;  /* 0x00000300041b7836 */ /* 0x040fe20000000000 */
[C---:B------:R-:W-:Y:S01]  /*02d0*/  IADD3 R28, PT, PT, R4.reuse, 0x800, RZ ;  /* 0x00000800041c7810 */ /* 0x040fe20007ffe0ff */
[----:B------:R-:W-:-:S02]  /*02e0*/  VIADD R11, R4, 0x200 ;  /* 0x00000200040b7836 */ /* 0x000fc40000000000 */
[----:B------:R-:W-:-:S04]  /*02f0*/  IMAD.WIDE.U32 R26, R27, 0x4, R12 ;  /* 0x000000041b1a7825 */ /* 0x000fc800078e000c */
[--C-:B0-----:R-:W-:Y:S02]  /*0300*/  IMAD.WIDE.U32 R16, R29, 0x4, R12.reuse ;  /* 0x000000041d107825 */ /* 0x101fe400078e000c */
[----:B------:R-:W3:Y:S02]  /*0310*/  LDG.E R26, desc[UR6][R26.64] ;  /* 0x000000061a1a7981 */ /* 0x000ee4000c1e1900 */
[C---:B------:R-:W-:Y:S02]  /*0320*/  VIADD R19, R4.reuse, 0x400 ;  /* 0x0000040004137836 */ /* 0x040fe40000000000 */
[C---:B------:R-:W-:Y:S01]  /*0330*/  VIADD R23, R4.reuse, 0x500 ;  /* 0x0000050004177836 */ /* 0x040fe20000000000 */
[----:B------:R0:W4:Y:S01]  /*0340*/  LDG.E R22, desc[UR6][R16.64] ;  /* 0x0000000610167981 */ /* 0x000122000c1e1900 */
[----:B------:R-:W-:Y:S02]  /*0350*/  VIADD R29, R4, 0x700 ;  /* 0x00000700041d7836 */ /* 0x000fe40000000000 */
[----:B------:R-:W-:-:S04]  /*0360*/  IMAD.WIDE.U32 R10, R11, 0x4, R12 ;  /* 0x000000040b0a7825 */ /* 0x000fc800078e000c */
[--C-:B------:R-:W-:Y:S01]  /*0370*/  IMAD.WIDE.U32 R18, R19, 0x4, R12.reuse ;  /* 0x0000000413127825 */ /* 0x100fe200078e000c */
[----:B------:R1:W3:Y:S03]  /*0380*/  LDG.E R25, desc[UR6][R10.64] ;  /* 0x000000060a197981 */ /* 0x0002e6000c1e1900 */
[--C-:B------:R-:W-:Y:S01]  /*0390*/  IMAD.WIDE.U32 R20, R23, 0x4, R12.reuse ;  /* 0x0000000417147825 */ /* 0x100fe200078e000c */
[----:B------:R-:W4:Y:S03]  /*03a0*/  LDG.E R24, desc[UR6][R18.64] ;  /* 0x0000000612187981 */ /* 0x000f26000c1e1900 */
[--C-:B0-----:R-:W-:Y:S01]  /*03b0*/  IMAD.WIDE.U32 R16, R29, 0x4, R12.reuse ;  /* 0x000000041d107825 */ /* 0x101fe200078e000c */
[----:B------:R0:W4:Y:S03]  /*03c0*/  LDG.E R23, desc[UR6][R20.64] ;  /* 0x0000000614177981 */ /* 0x000126000c1e1900 */
[----:B------:R-:W-:Y:S01]  /*03d0*/  IMAD.WIDE.U32 R28, R28, 0x4, R12 ;  /* 0x000000041c1c7825 */ /* 0x000fe200078e000c */
[----:B------:R-:W4:Y:S03]  /*03e0*/  LDG.E R19, desc[UR6][R16.64] ;  /* 0x0000000610137981 */ /* 0x000f26000c1e1900 */
[----:B------:R-:W-:-:S02]  /*03f0*/  VIADD R27, R4, 0xa00 ;  /* 0x00000a00041b7836 */ /* 0x000fc40000000000 */
[----:B-1----:R-:W-:Y:S01]  /*0400*/  VIADD R11, R4, 0x900 ;  /* 0x00000900040b7836 */ /* 0x002fe20000000000 */
[----:B------:R1:W4:Y:S01]  /*0410*/  LDG.E R18, desc[UR6][R28.64] ;  /* 0x000000061c127981 */ /* 0x000322000c1e1900 */
[----:B0-----:R-:W-:-:S04]  /*0420*/  IMAD.WIDE.U32 R20, R27, 0x4, R12 ;  /* 0x000000041b147825 */ /* 0x001fc800078e000c */
[----:B------:R-:W-:Y:S02]  /*0430*/  VIADD R27, R4, 0xb00 ;  /* 0x00000b00041b7836 */ /* 0x000fe40000000000 */
[----:B------:R-:W-:-:S04]  /*0440*/  IMAD.WIDE.U32 R10, R11, 0x4, R12 ;  /* 0x000000040b0a7825 */ /* 0x000fc800078e000c */
[----:B-1----:R-:W-:Y:S02]  /*0450*/  VIADD R29, R4, 0xc00 ;  /* 0x00000c00041d7836 */ /* 0x002fe40000000000 */
[----:B------:R-:W4:Y:S02]  /*0460*/  LDG.E R11, desc[UR6][R10.64] ;  /* 0x000000060a0b7981 */ /* 0x000f24000c1e1900 */
[----:B------:R-:W-:-:S06]  /*0470*/  IMAD.WIDE.U32 R16, R29, 0x4, R12 ;  /* 0x000000041d107825 */ /* 0x000fcc00078e000c */
[----:B------:R0:W4:Y:S04]  /*0480*/  LDG.E R16, desc[UR6][R16.64] ;  /* 0x0000000610107981 */ /* 0x000128000c1e1900 */
[----:B------:R1:W4:Y:S01]  /*0490*/  LDG.E R10, desc[UR6][R20.64] ;  /* 0x00000006140a7981 */ /* 0x000322000c1e1900 */
[----:B0-----:R-:W-:Y:S01]  /*04a0*/  VIADD R17, R4, 0xf00 ;  /* 0x00000f0004117836 */ /* 0x001fe20000000000 */
[----:B--2--5:R-:W-:Y:S01]  /*04b0*/  IADD3 R9, PT, PT, R15, R9, R14 ;  /* 0x000000090f097210 */ /* 0x024fe20007ffe00e */
[----:B------:R-:W-:-:S04]  /*04c0*/  IMAD.WIDE.U32 R14, R27, 0x4, R12 ;  /* 0x000000041b0e7825 */ /* 0x000fc800078e000c */
[----:B------:R-:W-:Y:S02]  /*04d0*/  VIADD R27, R4, 0xd00 ;  /* 0x00000d00041b7836 */ /* 0x000fe40000000000 */
[----:B------:R-:W2:Y:S02]  /*04e0*/  LDG.E R15, desc[UR6][R14.64] ;  /* 0x000000060e0f7981 */ /* 0x000ea4000c1e1900 */
[----:B------:R-:W-:-:S04]  /*04f0*/  IMAD.WIDE.U32 R28, R27, 0x4, R12 ;  /* 0x000000041b1c7825 */ /* 0x000fc800078e000c */
[----:B------:R-:W-:Y:S02]  /*0500*/  VIADD R27, R4, 0xe00 ;  /* 0x00000e00041b7836 */ /* 0x000fe40000000000 */
[----:B------:R-:W2:Y:S02]  /*0510*/  LDG.E R29, desc[UR6][R28.64] ;  /* 0x000000061c1d7981 */ /* 0x000ea4000c1e1900 */
[----:B-1----:R-:W-:-:S04]  /*0520*/  IMAD.WIDE.U32 R20, R27, 0x4, R12 ;  /* 0x000000041b147825 */ /* 0x002fc800078e000c */
[----:B------:R-:W-:Y:S02]  /*0530*/  IMAD.WIDE.U32 R12, R17, 0x4, R12 ;  /* 0x00000004110c7825 */ /* 0x000fe400078e000c */
[----:B------:R-:W2:Y:S04]  /*0540*/  LDG.E R20, desc[UR6][R20.64] ;  /* 0x0000000614147981 */ /* 0x000ea8000c1e1900 */
[----:B------:R-:W2:Y:S01]  /*0550*/  LDG.E R12, desc[UR6][R12.64] ;  /* 0x000000060c0c7981 */ /* 0x000ea2000c1e1900 */
[----:B---3--:R-:W-:Y:S02]  /*0560*/  IADD3 R9, PT, PT, R26, R25, R9 ;  /* 0x000000191a097210 */ /* 0x008fe40007ffe009 */
[----:B------:R-:W-:Y:S02]  /*0570*/  IADD3 R8, PT, PT, R8, 0x10, RZ ;  /* 0x0000001008087810 */ /* 0x000fe40007ffe0ff */
[----:B----4-:R-:W-:-:S02]  /*0580*/  IADD3 R9, PT, PT, R23, R24, R9 ;  /* 0x0000001817097210 */ /* 0x010fc40007ffe009 */
[----:B------:R-:W-:Y:S02]  /*0590*/  ISETP.NE.AND P0, PT, R8, RZ, PT ;  /* 0x000000ff0800720c */ /* 0x000fe40003f05270 */
[----:B------:R-:W-:Y:S01]  /*05a0*/  IADD3 R9, PT, PT, R19, R22, R9 ;  /* 0x0000001613097210 */ /* 0x000fe20007ffe009 */
[----:B------:R-:W-:Y:S02]  /*05b0*/  VIADD R7, R7, 0x1000 ;  /* 0x0000100007077836 */ /* 0x000fe40000000000 */
[----:B------:R-:W-:Y:S01]  /*05c0*/  VIADD R4, R4, 0x1000 ;  /* 0x0000100004047836 */ /* 0x000fe20000000000 */
[----:B------:R-:W-:-:S04]  /*05d0*/  IADD3 R9, PT, PT, R11, R18, R9 ;  /* 0x000000120b097210 */ /* 0x000fc80007ffe009 */
[----:B--2---:R-:W-:-:S04]  /*05e0*/  IADD3 R9, PT, PT, R15, R10, R9 ;  /* 0x0000000a0f097210 */ /* 0x004fc80007ffe009 */
[----:B------:R-:W-:-:S04]  /*05f0*/  IADD3 R9, PT, PT, R29, R16, R9 ;  /* 0x000000101d097210 */ /* 0x000fc80007ffe009 */
[----:B------:R-:W-:Y:S01]  /*0600*/  IADD3 R14, PT, PT, R12, R20, R9 ;  /* 0x000000140c0e7210 */ /* 0x000fe20007ffe009 */
[----:B------:R-:W-:Y:S06]  /*0610*/  @P0 BRA `(.L_x_182) ;  /* 0xfffffffc000c0947 */ /* 0x000fec000383ffff */
[----:B------:R-:W-:Y:S05]  /*0620*/  BSYNC.RECONVERGENT B3 ;  /* 0x0000000000037941 */ /* 0x000fea0003800200 */
.L_x_181:
[----:B------:R-:W-:-:S07]  /*0630*/  VIADD R4, R7, 0xfffff800 ;  /* 0xfffff80007047836 */ /* 0x000fce0000000000 */
.L_x_180:
[----:B------:R-:W-:Y:S05]  /*0640*/  BSYNC.RECONVERGENT B2 ;  /* 0x0000000000027941 */ /* 0x000fea0003800200 */
.L_x_179:
[----:B------:R-:W-:-:S13]  /*0650*/  ISETP.NE.AND P0, PT, R6, RZ, PT ;  /* 0x000000ff0600720c */ /* 0x000fda0003f05270 */
[----:B------:R-:W-:Y:S05]  /*0660*/  @!P0 BRA `(.L_x_178) ;  /* 0x0000000400188947 */ /* 0x000fea0003800000 */
[----:B------:R-:W-:Y:S01]  /*0670*/  ISETP.GE.U32.AND P0, PT, R6, 0x8, PT ;  /* 0x000000080600780c */ /* 0x000fe20003f06070 */
[----:B------:R-:W-:Y:S01]  /*0680*/  BSSY.RECONVERGENT B2, `(.L_x_183) ;  /* 0x0000022000027945 */ /* 0x000fe20003800200 */
[----:B------:R-:W-:-:S04]  /*0690*/  LOP3.LUT R24, R5, 0x7, RZ, 0xc0, !PT ;  /* 0x0000000705187812 */ /* 0x000fc800078ec0ff */
[----:B------:R-:W-:-:S07]  /*06a0*/  ISETP.NE.AND P1, PT, R24, RZ, PT ;  /* 0x000000ff1800720c */ /* 0x000fce0003f25270 */
[----:B------:R-:W-:Y:S06]  /*06b0*/  @!P0 BRA `(.L_x_184) ;  /* 0x0000000000788947 */ /* 0x000fec0003800000 */
[----:B------:R-:W1:Y:S01]  /*06c0*/  LDC.64 R10, c[0x0][0x380] ;  /* 0x0000e000ff0a7b82 */ /* 0x000e620000000a00 */
[----:B------:R-:W-:-:S04]  /*06d0*/  IMAD R27, R3, 0x1000, R4 ;  /* 0x00001000031b7824 */ /* 0x000fc800078e0204 */
[C---:B------:R-:W-:Y:S02]  /*06e0*/  VIADD R21, R27.reuse, 0x100 ;  /* 0x000001001b157836 */ /* 0x040fe40000000000 */
[C---:B------:R-:W-:Y:S02]  /*06f0*/  VIADD R17, R27.reuse, 0x300 ;  /* 0x000003001b117836 */ /* 0x040fe40000000000 */
[C---:B------:R-:W-:Y:S01]  /*0700*/  VIADD R23, R27.reuse, 0x200 ;  /* 0x000002001b177836 */ /* 0x040fe20000000000 */
[C---:B------:R-:W-:Y:S01]  /*0710*/  IADD3 R7, PT, PT, R27.reuse, 0x400, RZ ;  /* 0x000004001b077810 */ /* 0x040fe20007ffe0ff */
[C---:B------:R-:W-:Y:S02]  /*0720*/  VIADD R9, R27.reuse, 0x500 ;  /* 0x000005001b097836 */ /* 0x040fe40000000000 */
[C---:B------:R-:W-:Y:S02]  /*0730*/  VIADD R25, R27.reuse, 0x600 ;  /* 0x000006001b197836 */ /* 0x040fe40000000000 */
[----:B-1----:R-:W-:-:S04]  /*0740*/  IMAD.WIDE.U32 R12, R27, 0x4, R10 ;  /* 0x000000041b0c7825 */ /* 0x002fc800078e000a */
[--C-:B------:R-:W-:Y:S01]  /*0750*/  IMAD.WIDE.U32 R20, R21, 0x4, R10.reuse ;  /* 0x0000000415147825 */ /* 0x100fe200078e000a */
[----:B0-----:R0:W2:Y:S03]  /*0760*/  LDG.E R15, desc[UR6][R12.64] ;  /* 0x000000060c0f7981 */ /* 0x0010a6000c1e1900 */
[--C-:B------:R-:W-:Y:S01]  /*0770*/  IMAD.WIDE.U32 R16, R17, 0x4, R10.reuse ;  /* 0x0000000411107825 */ /* 0x100fe200078e000a */
[----:B------:R-:W2:Y:S03]  /*0780*/  LDG.E R18, desc[UR6][R20.64] ;  /* 0x0000000614127981 */ /* 0x000ea6000c1e1900 */
[----:B------:R-:W-:Y:S02]  /*0790*/  IMAD.WIDE.U32 R22, R23, 0x4, R10 ;  /* 0x0000000417167825 */ /* 0x000fe400078e000a */
[----:B------:R-:W3:Y:S02]  /*07a0*/  LDG.E R16, desc[UR6][R16.64] ;  /* 0x0000000610107981 */ /* 0x000ee4000c1e1900 */
[----:B------:R-:W-:-:S02]  /*07b0*/  VIADD R27, R27, 0x700 ;  /* 0x000007001b1b7836 */ /* 0x000fc40000000000 */
[--C-:B------:R-:W-:Y:S01]  /*07c0*/  IMAD.WIDE.U32 R6, R7, 0x4, R10.reuse ;  /* 0x0000000407067825 */ /* 0x100fe200078e000a */
[----:B------:R-:W3:Y:S03]  /*07d0*/  LDG.E R19, desc[UR6][R22.64] ;  /* 0x0000000616137981 */ /* 0x000ee6000c1e1900 */
[--C-:B------:R-:W-:Y:S02]  /*07e0*/  IMAD.WIDE.U32 R8, R9, 0x4, R10.reuse ;  /* 0x0000000409087825 */ /* 0x100fe400078e000a */
[----:B------:R-:W4:Y:S02]  /*07f0*/  LDG.E R7, desc[UR6][R6.64] ;  /* 0x0000000606077981 */ /* 0x000f24000c1e1900 */
[--C-:B0-----:R-:W-:Y:S02]  /*0800*/  IMAD.WIDE.U32 R12, R25, 0x4, R10.reuse ;  /* 0x00000004190c7825 */ /* 0x101fe400078e000a */
[----:B------:R-:W4:Y:S02]  /*0810*/  LDG.E R8, desc[UR6][R8.64] ;  /* 0x0000000608087981 */ /* 0x000f24000c1e1900 */
[----:B------:R-:W-:-:S02]  /*0820*/  IMAD.WIDE.U32 R10, R27, 0x4, R10 ;  /* 0x000000041b0a7825 */ /* 0x000fc400078e000a */
[----:B------:R-:W4:Y:S04]  /*0830*/  LDG.E R13, desc[UR6][R12.64] ;  /* 0x000000060c0d7981 */ /* 0x000f28000c1e1900 */
[----:B------:R-:W4:Y:S01]  /*0840*/  LDG.E R10, desc[UR6][R10.64] ;  /* 0x000000060a0a7981 */ /* 0x000f22000c1e1900 */
[----:B------:R-:W-:Y:S01]  /*0850*/  VIADD R4, R4, 0x800 ;  /* 0x0000080004047836 */ /* 0x000fe20000000000 */
[----:B--2--5:R-:W-:-:S04]  /*0860*/  IADD3 R18, PT, PT, R18, R15, R14 ;  /* 0x0000000f12127210 */ /* 0x024fc80007ffe00e */
[----:B---3--:R-:W-:-:S04]  /*0870*/  IADD3 R18, PT, PT, R16, R19, R18 ;  /* 0x0000001310127210 */ /* 0x008fc80007ffe012 */
[----:B----4-:R-:W-:-:S04]  /*0880*/  IADD3 R18, PT, PT, R8, R7, R18 ;  /* 0x0000000708127210 */ /* 0x010fc80007ffe012 */
[----:B------:R-:W-:-:S07]  /*0890*/  IADD3 R14, PT, PT, R10, R13, R18 ;  /* 0x0000000d0a0e7210 */ /* 0x000fce0007ffe012 */
.L_x_184:
[----:B------:R-:W-:Y:S05]  /*08a0*/  BSYNC.RECONVERGENT B2 ;  /* 0x0000000000027941 */ /* 0x000fea0003800200 */
.L_x_183:
        /* <DEDUP_REMOVED lines=8> */
[C---:B------:R-:W-:Y:S01]  /*0930*/  VIADD R13, R11.reuse, 0x100 ;  /* 0x000001000b0d7836 */ /* 0x040fe20000000000 */
[C---:B------:R-:W-:Y:S01]  /*0940*/  IADD3 R17, PT, PT, R11.reuse, 0x300, RZ ;  /* 0x000003000b117810 */ /* 0x040fe20007ffe0ff */
[C---:B0-----:R-:W-:Y:S02]  /*0950*/  VIADD R15, R11.reuse, 0x200 ;  /* 0x000002000b0f7836 */ /* 0x041fe40000000000 */
[----:B-1----:R-:W-:-:S04]  /*0960*/  IMAD.WIDE.U32 R8, R11, 0x4, R6 ;  /* 0x000000040b087825 */ /* 0x002fc800078e0006 */
[--C-:B------:R-:W-:Y:S02]  /*0970*/  IMAD.WIDE.U32 R10, R13, 0x4, R6.reuse ;  /* 0x000000040d0a7825 */ /* 0x100fe400078e0006 */
[----:B------:R-:W2:Y:S02]  /*0980*/  LDG.E R9, desc[UR6][R8.64] ;  /* 0x0000000608097981 */ /* 0x000ea4000c1e1900 */
[--C-:B------:R-:W-:Y:S02]  /*0990*/  IMAD.WIDE.U32 R12, R15, 0x4, R6.reuse ;  /* 0x000000040f0c7825 */ /* 0x100fe400078e0006 */
[----:B------:R-:W2:Y:S02]  /*09a0*/  LDG.E R10, desc[UR6][R10.64] ;  /* 0x000000060a0a7981 */ /* 0x000ea4000c1e1900 */
[----:B------:R-:W-:Y:S02]  /*09b0*/  IMAD.WIDE.U32 R6, R17, 0x4, R6 ;  /* 0x0000000411067825 */ /* 0x000fe400078e0006 */
[----:B------:R-:W3:Y:S04]  /*09c0*/  LDG.E R13, desc[UR6][R12.64] ;  /* 0x000000060c0d7981 */ /* 0x000ee8000c1e1900 */
[----:B------:R-:W3:Y:S01]  /*09d0*/  LDG.E R6, desc[UR6][R6.64] ;  /* 0x0000000606067981 */ /* 0x000ee2000c1e1900 */
[----:B------:R-:W-:Y:S01]  /*09e0*/  VIADD R4, R4, 0x400 ;  /* 0x0000040004047836 */ /* 0x000fe20000000000 */
[----:B--2--5:R-:W-:-:S04]  /*09f0*/  IADD3 R14, PT, PT, R10, R9, R14 ;  /* 0x000000090a0e7210 */ /* 0x024fc80007ffe00e */
[----:B---3--:R-:W-:-:S07]  /*0a00*/  IADD3 R14, PT, PT, R6, R13, R14 ;  /* 0x0000000d060e7210 */ /* 0x008fce0007ffe00e */
.L_x_186:
[----:B------:R-:W-:Y:S05]  /*0a10*/  BSYNC.RECONVERGENT B2 ;  /* 0x0000000000027941 */ /* 0x000fea0003800200 */
.L_x_185:
[----:B------:R-:W-:Y:S05]  /*0a20*/  @!P1 BRA `(.L_x_178) ;  /* 0x0000000000289947 */ /* 0x000fea0003800000 */
[----:B------:R-:W1:Y:S01]  /*0a30*/  LDC.64 R6, c[0x0][0x380] ;  /* 0x0000e000ff067b82 */ /* 0x000e620000000a00 */
[----:B------:R-:W-:Y:S02]  /*0a40*/  IMAD R9, R3, 0x1000, R4 ;  /* 0x0000100003097824 */ /* 0x000fe400078e0204 */
[----:B------:R-:W-:-:S07]  /*0a50*/  IMAD.MOV R8, RZ, RZ, -R5 ;  /* 0x000000ffff087224 */ /* 0x000fce00078e0a05 */
.L_x_187:
[----:B-1----:R-:W-:-:S06]  /*0a60*/  IMAD.WIDE.U32 R4, R9, 0x4, R6 ;  /* 0x0000000409047825 */ /* 0x002fcc00078e0006 */
[----:B------:R-:W2:Y:S01]  /*0a70*/  LDG.E R5, desc[UR6][R4.64] ;  /* 0x0000000604057981 */ /* 0x000ea2000c1e1900 */
[----:B------:R-:W-:Y:S02]  /*0a80*/  VIADD R8, R8, 0x1 ;  /* 0x0000000108087836 */ /* 0x000fe40000000000 */
[----:B------:R-:W-:-:S03]  /*0a90*/  VIADD R9, R9, 0x100 ;  /* 0x0000010009097836 */ /* 0x000fc60000000000 */
[----:B------:R-:W-:Y:S01]  /*0aa0*/  ISETP.NE.AND P0, PT, R8, RZ, PT ;  /* 0x000000ff0800720c */ /* 0x000fe20003f05270 */
[----:B--2--5:R-:W-:-:S12]  /*0ab0*/  IMAD.IADD R14, R5, 0x1, R14 ;  /* 0x00000001050e7824 */ /* 0x024fd800078e020e */
[----:B------:R-:W-:Y:S05]  /*0ac0*/  @P0 BRA `(.L_x_187) ;  /* 0xfffffffc00e40947 */ /* 0x000fea000383ffff */
.L_x_178:
[----:B------:R-:W-:Y:S05]  /*0ad0*/  BSYNC.RECONVERGENT B1 ;  /* 0x0000000000017941 */ /* 0x000fea0003800200 */
.L_x_177:
[----:B------:R-:W-:-:S13]  /*0ae0*/  ISETP.GE.U32.AND P0, PT, R0, 0x100, PT ;  /* 0x000001000000780c */ /* 0x000fda0003f06070 */
[----:B------:R-:W-:Y:S05]  /*0af0*/  @!P0 BRA `(.L_x_188) ;  /* 0x0000000000ac8947 */ /* 0x000fea0003800000 */
[----:B------:R-:W1:Y:S01]  /*0b00*/  S2R R8, SR_LANEID ;  /* 0x0000000000087919 */ /* 0x000e620000000000 */
[----:B-----5:R-:W2:Y:S01]  /*0b10*/  SHFL.DOWN PT, R0, R14, 0x1, 0x1f ;  /* 0x08201f000e007f89 */ /* 0x020ea200000e0000 */
[C---:B-1----:R-:W-:Y:S02]  /*0b20*/  ISETP.GT.AND P0, PT, R8.reuse, 0x1e, PT ;  /* 0x0000001e0800780c */ /* 0x042fe40003f04270 */
[----:B------:R-:W-:Y:S02]  /*0b30*/  ISETP.NE.AND P1, PT, R8, RZ, PT ;  /* 0x000000ff0800720c */ /* 0x000fe40003f25270 */
[----:B--2---:R-:W-:Y:S02]  /*0b40*/  SEL R5, R0, RZ, !P0 ;  /* 0x000000ff00057207 */ /* 0x004fe40004000000 */
[----:B------:R-:W-:Y:S02]  /*0b50*/  ISETP.GT.AND P0, PT, R8, 0x1d, PT ;  /* 0x0000001d0800780c */ /* 0x000fe40003f04270 */
[----:B------:R-:W-:-:S05]  /*0b60*/  IADD3 R5, PT, PT, R5, R14, RZ ;  /* 0x0000000e05057210 */ /* 0x000fca0007ffe0ff */
[----:B------:R-:W1:Y:S02]  /*0b70*/  SHFL.DOWN PT, R0, R5, 0x2, 0x1f ;  /* 0x08401f0005007f89 */ /* 0x000e6400000e0000 */
[----:B------:R-:W-:Y:S01]  /*0b80*/  @!P1 MOV R6, 0x400 ;  /* 0x0000040000069802 */ /* 0x000fe20000000f00 */
[----:B------:R-:W2:Y:S01]  /*0b90*/  @!P1 S2R R9, SR_CgaCtaId ;  /* 0x0000000000099919 */ /* 0x000ea20000008800 */
[----:B-1----:R-:W-:Y:S02]  /*0ba0*/  SEL R0, R0, RZ, !P0 ;  /* 0x000000ff00007207 */ /* 0x002fe40004000000 */
[----:B------:R-:W-:-:S03]  /*0bb0*/  ISETP.GT.AND P0, PT, R8, 0x1b, PT ;  /* 0x0000001b0800780c */ /* 0x000fc60003f04270 */
[----:B------:R-:W-:-:S05]  /*0bc0*/  IMAD.IADD R0, R5, 0x1, R0 ;  /* 0x0000000105007824 */ /* 0x000fca00078e0200 */
[----:B------:R-:W1:Y:S01]  /*0bd0*/  SHFL.DOWN PT, R4, R0, 0x4, 0x1f ;  /* 0x08801f0000047f89 */ /* 0x000e6200000e0000 */
[----:B--2---:R-:W-:Y:S02]  /*0be0*/  @!P1 LEA R9, R9, R6, 0x18 ;  /* 0x0000000609099211 */ /* 0x004fe400078ec0ff */
[----:B-1----:R-:W-:Y:S02]  /*0bf0*/  SEL R7, R4, RZ, !P0 ;  /* 0x000000ff04077207 */ /* 0x002fe40004000000 */
[----:B------:R-:W-:-:S03]  /*0c00*/  ISETP.GT.AND P0, PT, R8, 0x17, PT ;  /* 0x000000170800780c */ /* 0x000fc60003f04270 */
[----:B------:R-:W-:Y:S01]  /*0c10*/  IMAD.IADD R7, R0, 0x1, R7 ;  /* 0x0000000100077824 */ /* 0x000fe200078e0207 */
[----:B------:R-:W-:-:S04]  /*0c20*/  @!P1 SHF.R.U32.HI R0, RZ, 0x3, R2 ;  /* 0x00000003ff009819 */ /* 0x000fc80000011602 */
[----:B------:R-:W1:Y:S01]  /*0c30*/  SHFL.DOWN PT, R4, R7, 0x8, 0x1f ;  /* 0x09001f0007047f89 */ /* 0x000e6200000e0000 */
[----:B------:R-:W-:-:S05]  /*0c40*/  @!P1 LOP3.LUT R0, R0, 0x7c, RZ, 0xc0, !PT ;  /* 0x0000007c00009812 */ /* 0x000fca00078ec0ff */
[----:B------:R-:W-:Y:S01]  /*0c50*/  @!P1 IMAD.IADD R0, R0, 0x1, R9 ;  /* 0x0000000100009824 */ /* 0x000fe200078e0209 */
[----:B-1----:R-:W-:Y:S02]  /*0c60*/  SEL R4, R4, RZ, !P0 ;  /* 0x000000ff04047207 */ /* 0x002fe40004000000 */
[----:B------:R-:W-:-:S03]  /*0c70*/  ISETP.GT.AND P0, PT, R8, 0xf, PT ;  /* 0x0000000f0800780c */ /* 0x000fc60003f04270 */
[----:B------:R-:W-:-:S05]  /*0c80*/  IMAD.IADD R4, R7, 0x1, R4 ;  /* 0x0000000107047824 */ /* 0x000fca00078e0204 */
[----:B------:R-:W1:Y:S02]  /*0c90*/  SHFL.DOWN PT, R5, R4, 0x10, 0x1f ;  /* 0x0a001f0004057f89 */ /* 0x000e6400000e0000 */
[----:B-1----:R-:W-:Y:S02]  /*0ca0*/  SEL R5, R5, RZ, !P0 ;  /* 0x000000ff05057207 */ /* 0x002fe40004000000 */
        /* <DEDUP_REMOVED lines=8> */
[----:B--2---:R-:W-:Y:S04]  /*0d30*/  LDS R0, [UR4+0xc] ;  /* 0x00000c04ff007984 */ /* 0x004fe80008000800 */
[----:B------:R-:W1:Y:S04]  /*0d40*/  LDS.128 R4, [UR4+0x10] ;  /* 0x00001004ff047984 */ /* 0x000e680008000c00 */
[----:B------:R-:W2:Y:S01]  /*0d50*/  LDS.64 R8, [UR4+0x20] ;  /* 0x00002004ff087984 */ /* 0x000ea20008000a00 */
[----:B-1----:R-:W-:-:S04]  /*0d60*/  IADD3 R0, PT, PT, R4, R0, R11 ;  /* 0x0000000004007210 */ /* 0x002fc80007ffe00b */
[----:B------:R-:W-:-:S04]  /*0d70*/  IADD3 R0, PT, PT, R6, R0, R5 ;  /* 0x0000000006007210 */ /* 0x000fc80007ffe005 */
[----:B--2---:R-:W-:-:S05]  /*0d80*/  IADD3 R0, PT, PT, R8, R0, R7 ;  /* 0x0000000008007210 */ /* 0x004fca0007ffe007 */
[----:B------:R-:W-:Y:S01]  /*0d90*/  IMAD.IADD R11, R0, 0x1, R9 ;  /* 0x00000001000b7824 */ /* 0x000fe200078e0209 */
[----:B------:R-:W-:Y:S06]  /*0da0*/  BRA `(.L_x_189) ;  /* 0x00000014007c7947 */ /* 0x000fec0003800000 */
.L_x_188:
[----:B------:R-:W-:Y:S01]  /*0db0*/  LOP3.LUT R4, R2, 0x3e0, RZ, 0xc0, !PT ;  /* 0x000003e002047812 */ /* 0x000fe200078ec0ff */
[----:B------:R-:W1:Y:S03]  /*0dc0*/  S2R R10, SR_LANEID ;  /* 0x00000000000a7919 */ /* 0x000e660000000000 */
[----:B------:R-:W-:Y:S02]  /*0dd0*/  LOP3.LUT R7, RZ, R4, RZ, 0x33, !PT ;  /* 0x00000004ff077212 */ /* 0x000fe400078e33ff */
[----:B------:R-:W-:-:S03]  /*0de0*/  IADD3 R5, PT, PT, R4, 0x20, RZ ;  /* 0x0000002004057810 */ /* 0x000fc60007ffe0ff */
[----:B------:R-:W-:Y:S01]  /*0df0*/  IMAD.IADD R7, R0, 0x1, R7 ;  /* 0x0000000100077824 */ /* 0x000fe200078e0207 */
[----:B------:R-:W-:-:S04]  /*0e00*/  ISETP.GT.U32.AND P0, PT, R5, R0, PT ;  /* 0x000000000500720c */ /* 0x000fc80003f04070 */
[----:B------:R-:W-:-:S05]  /*0e10*/  SEL R7, R7, 0x1f, P0 ;  /* 0x0000001f07077807 */ /* 0x000fca0000000000 */
[----:B-----5:R-:W2:Y:S01]  /*0e20*/  SHFL.DOWN PT, R4, R14, 0x1, R7 ;  /* 0x082000000e047989 */ /* 0x020ea200000e0007 */
[CC--:B-1----:R-:W-:Y:S01]  /*0e30*/  ISETP.GE.AND P0, PT, R10.reuse, R7.reuse, PT ;  /* 0x000000070a00720c */ /* 0x0c2fe20003f06270 */
[C---:B------:R-:W-:Y:S01]  /*0e40*/  VIADD R6, R10.reuse, 0x2 ;  /* 0x000000020a067836 */ /* 0x040fe20000000000 */
[C---:B------:R-:W-:Y:S01]  /*0e50*/  ISETP.NE.AND P1, PT, R10.reuse, RZ, PT ;  /* 0x000000ff0a00720c */ /* 0x040fe20003f25270 */
[----:B------:R-:W-:Y:S01]  /*0e60*/  VIADD R8, R10, 0x4 ;  /* 0x000000040a087836 */ /* 0x000fe20000000000 */
[----:B--2---:R-:W-:Y:S02]  /*0e70*/  SEL R5, R4, RZ, !P0 ;  /* 0x000000ff04057207 */ /* 0x004fe40004000000 */
[----:B------:R-:W-:-:S03]  /*0e80*/  ISETP.GT.AND P0, PT, R6, R7, PT ;  /* 0x000000070600720c */ /* 0x000fc60003f04270 */
[----:B------:R-:W-:-:S06]  /*0e90*/  IMAD.IADD R4, R5, 0x1, R14 ;  /* 0x0000000105047824 */ /* 0x000fcc00078e020e */
[----:B------:R-:W1:Y:S01]  /*0ea0*/  @!P1 S2R R11, SR_CgaCtaId ;  /* 0x00000000000b9919 */ /* 0x000e620000008800 */
[----:B------:R-:W-:Y:S01]  /*0eb0*/  @!P1 SHF.R.U32.HI R9, RZ, 0x3, R2 ;  /* 0x00000003ff099819 */ /* 0x000fe20000011602 */
[----:B------:R-:W2:Y:S03]  /*0ec0*/  SHFL.DOWN PT, R5, R4, 0x2, R7 ;  /* 0x0840000004057989 */ /* 0x000ea600000e0007 */
[----:B------:R-:W-:Y:S02]  /*0ed0*/  @!P1 LOP3.LUT R9, R9, 0x7c, RZ, 0xc0, !PT ;  /* 0x0000007c09099812 */ /* 0x000fe400078ec0ff */
[----:B--2---:R-:W-:Y:S02]  /*0ee0*/  SEL R5, R5, RZ, !P0 ;  /* 0x000000ff05057207 */ /* 0x004fe40004000000 */
[----:B------:R-:W-:-:S03]  /*0ef0*/  ISETP.GT.AND P0, PT, R8, R7, PT ;  /* 0x000000070800720c */ /* 0x000fc60003f04270 */
[----:B------:R-:W-:Y:S01]  /*0f00*/  IMAD.IADD R6, R4, 0x1, R5 ;  /* 0x0000000104067824 */ /* 0x000fe200078e0205 */
[----:B------:R-:W-:-:S04]  /*0f10*/  IADD3 R4, PT, PT, R10, 0x8, RZ ;  /* 0x000000080a047810 */ /* 0x000fc80007ffe0ff */
[----:B------:R-:W2:Y:S02]  /*0f20*/  SHFL.DOWN PT, R5, R6, 0x4, R7 ;  /* 0x0880000006057989 */ /* 0x000ea400000e0007 */
[----:B--2---:R-:W-:Y:S02]  /*0f30*/  SEL R5, R5, RZ, !P0 ;  /* 0x000000ff05057207 */ /* 0x004fe40004000000 */
[----:B------:R-:W-:-:S03]  /*0f40*/  ISETP.GT.AND P0, PT, R4, R7, PT ;  /* 0x000000070400720c */ /* 0x000fc60003f04270 */
[----:B------:R-:W-:Y:S02]  /*0f50*/  IMAD.IADD R8, R6, 0x1, R5 ;  /* 0x0000000106087824 */ /* 0x000fe400078e0205 */
[----:B------:R-:W-:Y:S01]  /*0f60*/  VIADD R6, R10, 0x10 ;  /* 0x000000100a067836 */ /* 0x000fe20000000000 */
[----:B------:R-:W-:Y:S02]  /*0f70*/  @!P1 MOV R10, 0x400 ;  /* 0x00000400000a9802 */ /* 0x000fe40000000f00 */
[----:B------:R-:W2:Y:S02]  /*0f80*/  SHFL.DOWN PT, R5, R8, 0x8, R7 ;  /* 0x0900000008057989 */ /* 0x000ea400000e0007 */
[----:B-1----:R-:W-:-:S05]  /*0f90*/  @!P1 LEA R10, R11, R10, 0x18 ;  /* 0x0000000a0b0a9211 */ /* 0x002fca00078ec0ff */
[----:B------:R-:W-:Y:S01]  /*0fa0*/  @!P1 IMAD.IADD R10, R9, 0x1, R10 ;  /* 0x00000001090a9824 */ /* 0x000fe200078e020a */
[----:B--2---:R-:W-:Y:S02]  /*0fb0*/  SEL R5, R5, RZ, !P0 ;  /* 0x000000ff05057207 */ /* 0x004fe40004000000 */
[----:B------:R-:W-:-:S03]  /*0fc0*/  ISETP.GT.AND P0, PT, R6, R7, PT ;  /* 0x000000070600720c */ /* 0x000fc60003f04270 */
[----:B------:R-:W-:-:S05]  /*0fd0*/  IMAD.IADD R4, R8, 0x1, R5 ;  /* 0x0000000108047824 */ /* 0x000fca00078e0205 */
[----:B------:R-:W1:Y:S02]  /*0fe0*/  SHFL.DOWN PT, R5, R4, 0x10, R7 ;  /* 0x0a00000004057989 */ /* 0x000e6400000e0007 */
[----:B-1----:R-:W-:Y:S02]  /*0ff0*/  SEL R5, R5, RZ, !P0 ;  /* 0x000000ff05057207 */ /* 0x002fe40004000000 */
[----:B------:R-:W-:-:S03]  /*1000*/  ISETP.NE.AND P0, PT, R2, RZ, PT ;  /* 0x000000ff0200720c */ /* 0x000fc60003f05270 */
[----:B------:R-:W-:-:S05]  /*1010*/  IMAD.IADD R11, R4, 0x1, R5 ;  /* 0x00000001040b7824 */ /* 0x000fca00078e0205 */
[----:B------:R1:W-:Y:S01]  /*1020*/  @!P1 STS [R10+0x8], R11 ;  /* 0x0000080b0a009388 */ /* 0x0003e20000000800 */
[----:B------:R-:W-:Y:S06]  /*1030*/  BAR.SYNC.DEFER_BLOCKING 0x0 ;  /* 0x0000000000007b1d */ /* 0x000fec0000010000 */
[----:B------:R-:W-:Y:S05]  /*1040*/  @P0 BRA `(.L_x_189) ;  /* 0x0000001000d40947 */ /* 0x000fea0003800000 */
[----:B------:R-:W2:Y:S01]  /*1050*/  S2UR UR5, SR_CgaCtaId ;  /* 0x00000000000579c3 */ /* 0x000ea20000008800 */
[----:B------:R-:W-:Y:S01]  /*1060*/  UMOV UR4, 0x400 ;  /* 0x0000040000047882 */ /* 0x000fe20000000000 */
[C---:B------:R-:W-:Y:S02]  /*1070*/  ISETP.GT.U32.AND P2, PT, R0.reuse, 0x40, PT ;  /* 0x000000400000780c */ /* 0x040fe40003f44070 */
[C---:B------:R-:W-:Y:S02]  /*1080*/  ISETP.GT.U32.AND P1, PT, R0.reuse, 0x20, PT ;  /* 0x000000200000780c */ /* 0x040fe40003f24070 */
[----:B------:R-:W-:Y:S01]  /*1090*/  ISETP.GT.U32.AND P3, PT, R0, 0x80, PT ;  /* 0x000000800000780c */ /* 0x000fe20003f64070 */
[----:B--2---:R-:W-:-:S09]  /*10a0*/  ULEA UR4, UR5, UR4, 0x18 ;  /* 0x0000000405047291 */ /* 0x004fd2000f8ec0ff */
[----:B------:R-:W2:Y:S04]  /*10b0*/  LDS.128 R4, [UR4+0x10] ;  /* 0x00001004ff047984 */ /* 0x000ea80008000c00 */
[----:B------:R-:W3:Y:S04]  /*10c0*/  LDS R2, [UR4+0xc] ;  /* 0x00000c04ff027984 */ /* 0x000ee80008000800 */
[----:B------:R-:W4:Y:S01]  /*10d0*/  LDS.64 R8, [UR4+0x20] ;  /* 0x00002004ff087984 */ /* 0x000f220008000a00 */
[----:B--2---:R-:W-:Y:S02]  /*10e0*/  SEL R4, R4, RZ, P2 ;  /* 0x000000ff04047207 */ /* 0x004fe40001000000 */
[----:B------:R-:W-:-:S02]  /*10f0*/  ISETP.GT.U32.AND P2, PT, R0, 0x60, PT ;  /* 0x000000600000780c */ /* 0x000fc40003f44070 */
[----:B---3--:R-:W-:Y:S02]  /*1100*/  SEL R2, R2, RZ, P1 ;  /* 0x000000ff02027207 */ /* 0x008fe40000800000 */
[----:B------:R-:W-:Y:S02]  /*1110*/  SEL R5, R5, RZ, P2 ;  /* 0x000000ff05057207 */ /* 0x000fe40001000000 */
[----:B------:R-:W-:Y:S02]  /*1120*/  IADD3 R2, PT, PT, R4, R2, R11 ;  /* 0x0000000204027210 */ /* 0x000fe40007ffe00b */
[----:B------:R-:W-:Y:S02]  /*1130*/  ISETP.GT.U32.AND P1, PT, R0, 0xa0, PT ;  /* 0x000000a00000780c */ /* 0x000fe40003f24070 */
[----:B------:R-:W-:Y:S02]  /*1140*/  SEL R6, R6, RZ, P3 ;  /* 0x000000ff06067207 */ /* 0x000fe40001800000 */
[----:B------:R-:W-:-:S02]  /*1150*/  ISETP.GT.U32.AND P2, PT, R0, 0xc0, PT ;  /* 0x000000c00000780c */ /* 0x000fc40003f44070 */
[----:B------:R-:W-:Y:S02]  /*1160*/  ISETP.GT.U32.AND P3, PT, R0, 0xe0, PT ;  /* 0x000000e00000780c */ /* 0x000fe40003f64070 */
[----:B------:R-:W-:Y:S02]  /*1170*/  SEL R7, R7, RZ, P1 ;  /* 0x000000ff07077207 */ /* 0x000fe40000800000 */
[----:B------:R-:W-:Y:S02]  /*1180*/  IADD3 R2, PT, PT, R6, R2, R5 ;  /* 0x0000000206027210 */ /* 0x000fe40007ffe005 */
[----:B----4-:R-:W-:Y:S02]  /*1190*/  SEL R8, R8, RZ, P2 ;  /* 0x000000ff08087207 */ /* 0x010fe40001000000 */
[----:B------:R-:W-:Y:S02]  /*11a0*/  SEL R9, R9, RZ, P3 ;  /* 0x000000ff09097207 */ /* 0x000fe40001800000 */
[----:B------:R-:W-:-:S05]  /*11b0*/  IADD3 R2, PT, PT, R8, R2, R7 ;  /* 0x0000000208027210 */ /* 0x000fca0007ffe007 */
[----:B-1----:R-:W-:Y:S01]  /*11c0*/  IMAD.IADD R11, R2, 0x1, R9 ;  /* 0x00000001020b7824 */ /* 0x002fe200078e0209 */
[----:B------:R-:W-:Y:S06]  /*11d0*/  BRA `(.L_x_189) ;  /* 0x0000001000707947 */ /* 0x000fec0003800000 */
.L_x_174:
[----:B------:R-:W0:Y:S01]  /*11e0*/  S2R R2, SR_TID.X ;  /* 0x0000000000027919 */ /* 0x000e220000002100 */
[----:B------:R-:W1:Y:S02]  /*11f0*/  LDCU.64 UR4, c[0x0][0x380] ;  /* 0x00007000ff0477ac */ /* 0x000e640008000a00 */
[----:B-1----:R-:W-:Y:S01]  /*1200*/  MOV R4, UR4 ;  /* 0x0000000400047c02 */ /* 0x002fe20008000f00 */
[----:B------:R-:W-:Y:S02]  /*1210*/  IMAD.U32 R5, RZ, RZ, UR5 ;  /* 0x00000005ff057e24 */ /* 0x000fe4000f8e00ff */
[----:B0-----:R-:W-:-:S04]  /*1220*/  IMAD R7, R3, 0x1000, R2 ;  /* 0x0000100003077824 */ /* 0x001fc800078e0202 */
[----:B------:R-:W-:-:S05]  /*1230*/  IMAD.WIDE.U32 R6, R7, 0x4, R4 ;  /* 0x0000000407067825 */ /* 0x000fca00078e0004 */
        /* <DEDUP_REMOVED lines=16> */
[----:B------:R-:W-:-:S02]  /*1340*/  ISETP.GE.U32.AND P0, PT, R0, R13, PT ;  /* 0x0000000d0000720c */ /* 0x000fc40003f06070 */
        /* <DEDUP_REMOVED lines=9> */
[----:B------:R-:W-:Y:S01]  /*13e0*/  IMAD R9, R3, 0x1000, R13 ;  /* 0x0000100003097824 */ /* 0x000fe200078e020d */
[----:B------:R-:W-:Y:S01]  /*13f0*/  LOP3.LUT R6, RZ, R2, RZ, 0x33, !PT ;  /* 0x00000002ff067212 */ /* 0x000fe200078e33ff */
[----:B------:R-:W-:Y:S01]  /*1400*/  VIADD R0, R8, 0xfffff000 ;  /* 0xfffff00008007836 */ /* 0x000fe20000000000 */
[----:B------:R-:W-:Y:S02]  /*1410*/  UMOV UR4, URZ ;  /* 0x000000ff00047c82 */ /* 0x000fe40008000000 */
[----:B------:R-:W-:Y:S02]  /*1420*/  IADD3 R6, PT, PT, -R13, R8, R6 ;  /* 0x000000080d067210 */ /* 0x000fe40007ffe106 */
[C---:B------:R-:W-:Y:S02]  /*1430*/  ISETP.GT.U32.AND P0, PT, R9.reuse, R0, PT ;  /* 0x000000000900720c */ /* 0x040fe40003f04070 */
[----:B------:R-:W-:Y:S01]  /*1440*/  IADD3 R7, PT, PT, R9, 0x800, R2 ;  /* 0x0000080009077810 */ /* 0x000fe20007ffe002 */
[----:B------:R-:W-:-:S02]  /*1450*/  IMAD.MOV.U32 R2, RZ, RZ, R9 ;  /* 0x000000ffff027224 */ /* 0x000fc400078e0009 */
[----:B------:R-:W-:-:S08]  /*1460*/  IMAD R6, R3, -0x1000, R6 ;  /* 0xfffff00003067824 */ /* 0x000fd000078e0206 */
[----:B------:R-:W-:Y:S05]  /*1470*/  @P0 BRA `(.L_x_191) ;  /* 0x00000000009c0947 */ /* 0x000fea0003800000 */
[----:B------:R-:W0:Y:S08]  /*1480*/  LDC R8, c[0x0][0x3a8] ;  /* 0x0000ea00ff087b82 */ /* 0x000e300000000800 */
[----:B------:R-:W1:Y:S02]  /*1490*/  LDC.64 R4, c[0x0][0x380] ;  /* 0x0000e000ff047b82 */ /* 0x000e640000000a00 */
.L_x_192:
[----:B------:R-:W2:Y:S02]  /*14a0*/  S2R R10, SR_TID.X ;  /* 0x00000000000a7919 */ /* 0x000ea40000002100 */
[----:B--2---:R-:W-:-:S04]  /*14b0*/  IMAD.IADD R11, R10, 0x1, R9 ;  /* 0x000000010a0b7824 */ /* 0x004fc800078e0209 */
[----:B-1----:R-:W-:-:S05]  /*14c0*/  IMAD.WIDE.U32 R10, R11, 0x4, R4 ;  /* 0x000000040b0a7825 */ /* 0x002fca00078e0004 */
        /* <DEDUP_REMOVED lines=10> */
[----:B------:R-:W5:Y:S01]  /*1570*/  LDG.E R21, desc[UR6][R10.64+0x2c00] ;  /* 0x002c00060a157981 */ /* 0x000f62000c1e1900 */
[----:B--2---:R-:W-:-:S03]  /*1580*/  IADD3 R20, PT, PT, R20, R18, R27 ;  /* 0x0000001214147210 */ /* 0x004fc60007ffe01b */
[----:B------:R-:W2:Y:S04]  /*1590*/  LDG.E R18, desc[UR6][R10.64+0x2800] ;  /* 0x002800060a127981 */ /* 0x000ea8000c1e1900 */
[----:B------:R-:W2:Y:S01]  /*15a0*/  LDG.E R27, desc[UR6][R10.64+0x3800] ;  /* 0x003800060a1b7981 */ /* 0x000ea2000c1e1900 */
[----:B---3--:R-:W-:-:S03]  /*15b0*/  IADD3 R24, PT, PT, R23, R22, R20 ;  /* 0x0000001617187210 */ /* 0x008fc60007ffe014 */
[----:B------:R-:W3:Y:S04]  /*15c0*/  LDG.E R23, desc[UR6][R10.64+0x3000] ;  /* 0x003000060a177981 */ /* 0x000ee8000c1e1900 */
[----:B------:R-:W3:Y:S04]  /*15d0*/  LDG.E R20, desc[UR6][R10.64+0x3400] ;  /* 0x003400060a147981 */ /* 0x000ee8000c1e1900 */
[----:B------:R-:W3:Y:S01]  /*15e0*/  LDG.E R22, desc[UR6][R10.64+0x3c00] ;  /* 0x003c00060a167981 */ /* 0x000ee2000c1e1900 */
[----:B----4-:R-:W-:-:S04]  /*15f0*/  IADD3 R14, PT, PT, R17, R14, R24 ;  /* 0x0000000e110e7210 */ /* 0x010fc80007ffe018 */
[----:B-----5:R-:W-:-:S04]  /*1600*/  IADD3 R14, PT, PT, R19, R16, R14 ;  /* 0x00000010130e7210 */ /* 0x020fc80007ffe00e */
[----:B------:R-:W-:Y:S02]  /*1610*/  IADD3 R12, PT, PT, R15, R12, R14 ;  /* 0x0000000c0f0c7210 */ /* 0x000fe40007ffe00e */
[----:B0-----:R-:W-:-:S04]  /*1620*/  IADD3 R14, PT, PT, -R9, R8, RZ ;  /* 0x00000008090e7210 */ /* 0x001fc80007ffe1ff */
[----:B------:R-:W-:Y:S02]  /*1630*/  ISETP.GE.U32.AND P0, PT, R14, R13, PT ;  /* 0x0000000d0e00720c */ /* 0x000fe40003f06070 */
[----:B--2---:R-:W-:-:S04]  /*1640*/  IADD3 R12, PT, PT, R21, R18, R12 ;  /* 0x00000012150c7210 */ /* 0x004fc80007ffe00c */
[----:B---3--:R-:W-:-:S04]  /*1650*/  IADD3 R12, PT, PT, R20, R23, R12 ;  /* 0x00000017140c7210 */ /* 0x008fc80007ffe00c */
[----:B------:R-:W-:-:S03]  /*1660*/  IADD3 R27, PT, PT, R22, R27, R12 ;  /* 0x0000001b161b7210 */ /* 0x000fc60007ffe00c */
[----:B------:R-:W-:Y:S05]  /*1670*/  @!P0 BRA `(.L_x_190) ;  /* 0x00000008009c8947 */ /* 0x000fea0003800000 */
[C---:B------:R-:W-:Y:S01]  /*1680*/  IMAD.IADD R9, R13.reuse, 0x1, R9 ;  /* 0x000000010d097824 */ /* 0x040fe200078e0209 */
[----:B------:R-:W-:Y:S01]  /*1690*/  UIADD3 UR4, UPT, UPT, UR4, 0x1, URZ ;  /* 0x0000000104047890 */ /* 0x000fe2000fffe0ff */
[----:B------:R-:W-:Y:S02]  /*16a0*/  IMAD.IADD R2, R13, 0x1, R2 ;  /* 0x000000010d027824 */ /* 0x000fe400078e0202 */
[----:B------:R-:W-:Y:S01]  /*16b0*/  IMAD.IADD R6, R6, 0x1, -R13 ;  /* 0x0000000106067824 */ /* 0x000fe200078e0a0d */
[----:B------:R-:W-:Y:S01]  /*16c0*/  ISETP.GT.U32.AND P0, PT, R9, R0, PT ;  /* 0x000000000900720c */ /* 0x000fe20003f04070 */
[----:B------:R-:W-:-:S12]  /*16d0*/  IMAD.IADD R7, R13, 0x1, R7 ;  /* 0x000000010d077824 */ /* 0x000fd800078e0207 */
[----:B------:R-:W-:Y:S05]  /*16e0*/  @!P0 BRA `(.L_x_192) ;  /* 0xfffffffc006c8947 */ /* 0x000fea000383ffff */
.L_x_191:
[----:B------:R-:W0:Y:S01]  /*16f0*/  S2R R13, SR_TID.X ;  /* 0x00000000000d7919 */ /* 0x000e220000002100 */
[----:B------:R-:W-:Y:S01]  /*1700*/  IMAD.IADD R0, R8, 0x1, -R9 ;  /* 0x0000000108007824 */ /* 0x000fe200078e0a09 */
[----:B------:R-:W-:Y:S04]  /*1710*/  BSSY.RECONVERGENT B1, `(.L_x_190) ;  /* 0x000009d000017945 */ /* 0x000fe80003800200 */
[----:B0-----:R-:W-:-:S04]  /*1720*/  ISETP.GE.AND P0, PT, R13, R0, PT ;  /* 0x000000000d00720c */ /* 0x001fc80003f06270 */
[----:B------:R-:W-:-:S13]  /*1730*/  ISETP.GE.U32.OR P0, PT, R9, R8, P0 ;  /* 0x000000080900720c */ /* 0x000fda0000706470 */
[----:B------:R-:W-:Y:S05]  /*1740*/  @P0 BRA `(.L_x_193) ;  /* 0x0000000800640947 */ /* 0x000fea0003800000 */
[----:B------:R-:W0:Y:S01]  /*1750*/  LDC R10, c[0x0][0x3ac] ;  /* 0x0000eb00ff0a7b82 */ /* 0x000e220000000800 */
[----:B------:R-:W-:Y:S01]  /*1760*/  LOP3.LUT R11, RZ, R13, RZ, 0x33, !PT ;  /* 0x0000000dff0b7212 */ /* 0x000fe200078e33ff */
[----:B------:R-:W-:Y:S06]  /*1770*/  BSSY.RECONVERGENT B2, `(.L_x_194) ;  /* 0x000004f000027945 */ /* 0x000fec0003800200 */
[----:B------:R-:W1:Y:S01]  /*1780*/  LDC R0, c[0x0][0x3ac] ;  /* 0x0000eb00ff007b82 */ /* 0x000e620000000800 */
[----:B0-----:R-:W-:-:S05]  /*1790*/  IMAD.SHL.U32 R10, R10, 0x1000, RZ ;  /* 0x000010000a0a7824 */ /* 0x001fca00078e00ff */
[----:B------:R-:W-:-:S04]  /*17a0*/  LEA R10, R3, R10, 0xc ;  /* 0x0000000a030a7211 */ /* 0x000fc800078e60ff */
[----:B------:R-:W-:Y:S01]  /*17b0*/  IADD3 R8, PT, PT, -R10, R8, R11 ;  /* 0x000000080a087210 */ /* 0x000fe20007ffe10b */
[----:B-1----:R-:W-:Y:S02]  /*17c0*/  IMAD R11, R0, UR4, RZ ;  /* 0x00000004000b7c24 */ /* 0x002fe4000f8e02ff */
[----:B------:R-:W-:Y:S02]  /*17d0*/  IMAD.MOV.U32 R0, RZ, RZ, R13 ;  /* 0x000000ffff007224 */ /* 0x000fe400078e000d */
[----:B------:R-:W-:-:S05]  /*17e0*/  IMAD R8, R11, -0x1000, R8 ;  /* 0xfffff0000b087824 */ /* 0x000fca00078e0208 */
[C---:B------:R-:W-:Y:S02]  /*17f0*/  ISETP.GE.U32.AND P0, PT, R8.reuse, 0xf00, PT ;  /* 0x00000f000800780c */ /* 0x040fe40003f06070 */
[----:B------:R-:W-:-:S04]  /*1800*/  LEA.HI R8, R8, 0x1, RZ, 0x18 ;  /* 0x0000000108087811 */ /* 0x000fc800078fc0ff */
[----:B------:R-:W-:-:S07]  /*1810*/  LOP3.LUT R10, R8, 0xf, RZ, 0xc0, !PT ;  /* 0x0000000f080a7812 */ /* 0x000fce00078ec0ff */
[----:B------:R-:W-:Y:S05]  /*1820*/  @!P0 BRA `(.L_x_195) ;  /* 0x00000004000c8947 */ /* 0x000fea0003800000 */
[----:B------:R-:W-:Y:S01]  /*1830*/  LEA.HI R0, R6, 0x1, RZ, 0x18 ;  /* 0x0000000106007811 */ /* 0x000fe200078fc0ff */
[----:B------:R-:W-:Y:S01]  /*1840*/  BSSY.RECONVERGENT B3, `(.L_x_196) ;  /* 0x0000040000037945 */ /* 0x000fe20003800200 */
[----:B------:R-:W-:Y:S02]  /*1850*/  LOP3.LUT R11, R13, 0x800, RZ, 0xfc, !PT ;  /* 0x000008000d0b7812 */ /* 0x000fe400078efcff */
[----:B------:R-:W-:-:S05]  /*1860*/  LOP3.LUT R0, R0, 0x1fffff0, RZ, 0xc0, !PT ;  /* 0x01fffff000007812 */ /* 0x000fca00078ec0ff */
[----:B------:R-:W-:-:S07]  /*1870*/  IMAD.MOV R0, RZ, RZ, -R0 ;  /* 0x000000ffff007224 */ /* 0x000fce00078e0a00 */
.L_x_197:
[C---:B------:R-:W-:Y:S02]  /*1880*/  VIADD R15, R7.reuse, 0xfffff800 ;  /* 0xfffff800070f7836 */ /* 0x040fe40000000000 */
[----:B------:R-:W-:Y:S02]  /*1890*/  VIADD R21, R7, 0xfffff900 ;  /* 0xfffff90007157836 */ /* 0x000fe40000000000 */
[----:B------:R-:W-:-:S04]  /*18a0*/  IMAD.WIDE.U32 R14, R15, 0x4, R4 ;  /* 0x000000040f0e7825 */ /* 0x000fc800078e0004 */
[--C-:B------:R-:W-:Y:S01]  /*18b0*/  IMAD.WIDE.U32 R20, R21, 0x4, R4.reuse ;  /* 0x0000000415147825 */ /* 0x100fe200078e0004 */
[----:B------:R0:W2:Y:S04]  /*18c0*/  LDG.E R28, desc[UR6][R14.64] ;  /* 0x000000060e1c7981 */ /* 0x0000a8000c1e1900 */
[----:B------:R-:W2:Y:S01]  /*18d0*/  LDG.E R29, desc[UR6][R20.64] ;  /* 0x00000006141d7981 */ /* 0x000ea2000c1e1900 */
[C---:B------:R-:W-:Y:S02]  /*18e0*/  VIADD R17, R7.reuse, 0xfffffa00 ;  /* 0xfffffa0007117836 */ /* 0x040fe40000000000 */
[----:B------:R-:W-:Y:S02]  /*18f0*/  VIADD R19, R7, 0xfffffb00 ;  /* 0xfffffb0007137836 */ /* 0x000fe40000000000 */
[----:B------:R-:W-:-:S04]  /*1900*/  IMAD.WIDE.U32 R16, R17, 0x4, R4 ;  /* 0x0000000411107825 */ /* 0x000fc800078e0004 */
[--C-:B------:R-:W-:Y:S01]  /*1910*/  IMAD.WIDE.U32 R18, R19, 0x4, R4.reuse ;  /* 0x0000000413127825 */ /* 0x100fe200078e0004 */
[----:B------:R1:W3:Y:S04]  /*1920*/  LDG.E R13, desc[UR6][R16.64] ;  /* 0x00000006100d7981 */ /* 0x0002e8000c1e1900 */
[----:B------:R4:W3:Y:S01]  /*1930*/  LDG.E R12, desc[UR6][R18.64] ;  /* 0x00000006120c7981 */ /* 0x0008e2000c1e1900 */
[C---:B------:R-:W-:Y:S01]  /*1940*/  VIADD R22, R7.reuse, 0xfffffd00 ;  /* 0xfffffd0007167836 */ /* 0x040fe20000000000 */
[C---:B------:R-:W-:Y:S01]  /*1950*/  IADD3 R23, PT, PT, R7.reuse, -0x400, RZ ;  /* 0xfffffc0007177810 */ /* 0x040fe20007ffe0ff */
[----:B------:R-:W-:Y:S02]  /*1960*/  VIADD R26, R7, 0xfffffe00 ;  /* 0xfffffe00071a7836 */ /* 0x000fe40000000000 */
[----:B0-----:R-:W-:-:S04]  /*1970*/  IMAD.WIDE.U32 R14, R22, 0x4, R4 ;  /* 0x00000004160e7825 */ /* 0x001fc800078e0004 */
[--C-:B-1----:R-:W-:Y:S02]  /*1980*/  IMAD.WIDE.U32 R16, R26, 0x4, R4.reuse ;  /* 0x000000041a107825 */ /* 0x102fe400078e0004 */
[----:B------:R0:W5:Y:S02]  /*1990*/  LDG.E R26, desc[UR6][R14.64] ;  /* 0x000000060e1a7981 */ /* 0x000164000c1e1900 */
[C-C-:B------:R-:W-:Y:S02]  /*19a0*/  IMAD.WIDE.U32 R24, R7.reuse, 0x4, R4.reuse ;  /* 0x0000000407187825 */ /* 0x140fe400078e0004 */
[----:B------:R-:W5:Y:S02]  /*19b0*/  LDG.E R16, desc[UR6][R16.64] ;  /* 0x0000000610107981 */ /* 0x000f64000c1e1900 */
[----:B----4-:R-:W-:Y:S02]  /*19c0*/  VIADD R19, R7, 0xffffff00 ;  /* 0xffffff0007137836 */ /* 0x010fe40000000000 */
[----:B------:R-:W-:Y:S01]  /*19d0*/  IMAD.WIDE.U32 R20, R23, 0x4, R4 ;  /* 0x0000000417147825 */ /* 0x000fe200078e0004 */
[----:B------:R-:W4:Y:S03]  /*19e0*/  LDG.E R24, desc[UR6][R24.64] ;  /* 0x0000000618187981 */ /* 0x000f26000c1e1900 */
[----:B0-----:R-:W-:-:S02]  /*19f0*/  VIADD R15, R7, 0x200 ;  /* 0x00000200070f7836 */ /* 0x001fc40000000000 */
[----:B------:R-:W-:Y:S02]  /*1a00*/  VIADD R23, R7, 0x100 ;  /* 0x0000010007177836 */ /* 0x000fe40000000000 */
[--C-:B------:R-:W-:Y:S01]  /*1a10*/  IMAD.WIDE.U32 R18, R19, 0x4, R4.reuse ;  /* 0x0000000413127825 */ /* 0x100fe200078e0004 */
[----:B------:R0:W5:Y:S03]  /*1a20*/  LDG.E R25, desc[UR6][R20.64] ;  /* 0x0000000614197981 */ /* 0x000166000c1e1900 */
[----:B------:R-:W-:Y:S02]  /*1a30*/  IMAD.WIDE.U32 R22, R23, 0x4, R4 ;  /* 0x0000000417167825 */ /* 0x000fe400078e0004 */
[----:B------:R-:W4:Y:S04]  /*1a40*/  LDG.E R19, desc[UR6][R18.64] ;  /* 0x0000000612137981 */ /* 0x000f28000c1e1900 */
[----:B------:R1:W4:Y:S01]  /*1a50*/  LDG.E R23, desc[UR6][R22.64] ;  /* 0x0000000616177981 */ /* 0x000322000c1e1900 */
[----:B0-----:R-:W-:-:S04]  /*1a60*/  VIADD R21, R7, 0x300 ;  /* 0x0000030007157836 */ /* 0x001fc80000000000 */
[----:B------:R-:W-:-:S04]  /*1a70*/  IMAD.WIDE.U32 R20, R21, 0x4, R4 ;  /* 0x0000000415147825 */ /* 0x000fc800078e0004 */
[----:B-1----:R-:W-:Y:S02]  /*1a80*/  VIADD R22, R7, 0x700 ;  /* 0x0000070007167836 */ /* 0x002fe40000000000 */
[----:B------:R-:W4:Y:S01]  /*1a90*/  LDG.E R21, desc[UR6][R20.64] ;  /* 0x0000000614157981 */ /* 0x000f22000c1e1900 */
[----:B--2---:R-:W-:Y:S01]  /*1aa0*/  IADD3 R27, PT, PT, R29, R28, R27 ;  /* 0x0000001c1d1b7210 */ /* 0x004fe20007ffe01b */
[----:B------:R-:W-:Y:S01]  /*1ab0*/  IMAD.WIDE.U32 R28, R15, 0x4, R4 ;  /* 0x000000040f1c7825 */ /* 0x000fe200078e0004 */
[----:B------:R-:W-:-:S05]  /*1ac0*/  IADD3 R15, PT, PT, R7, 0x400, RZ ;  /* 0x00000400070f7810 */ /* 0x000fca0007ffe0ff */
[----:B------:R0:W2:Y:S01]  /*1ad0*/  LDG.E R28, desc[UR6][R28.64] ;  /* 0x000000061c1c7981 */ /* 0x0000a2000c1e1900 */
[----:B------:R-:W-:-:S05]  /*1ae0*/  IMAD.WIDE.U32 R14, R15, 0x4, R4 ;  /* 0x000000040f0e7825 */ /* 0x000fca00078e0004 */
[----:B------:R1:W2:Y:S01]  /*1af0*/  LDG.E R17, desc[UR6][R14.64] ;  /* 0x000000060e117981 */ /* 0x0002a2000c1e1900 */
[----:B---3--:R-:W-:Y:S01]  /*1b00*/  IADD3 R27, PT, PT, R12, R13, R27 ;  /* 0x0000000d0c1b7210 */ /* 0x008fe20007ffe01b */
[----:B0-----:R-:W-:-:S04]  /*1b10*/  VIADD R29, R7, 0x500 ;  /* 0x00000500071d7836 */ /* 0x001fc80000000000 */
[----:B------:R-:W-:-:S04]  /*1b20*/  IMAD.WIDE.U32 R12, R29, 0x4, R4 ;  /* 0x000000041d0c7825 */ /* 0x000fc800078e0004 */
[----:B-1----:R-:W-:Y:S01]  /*1b30*/  VIADD R15, R7, 0x600 ;  /* 0x00000600070f7836 */ /* 0x002fe20000000000 */
[----:B------:R0:W3:Y:S03]  /*1b40*/  LDG.E R18, desc[UR6][R12.64] ;  /* 0x000000060c127981 */ /* 0x0000e6000c1e1900 */
[----:B------:R-:W-:-:S04]  /*1b50*/  IMAD.WIDE.U32 R14, R15, 0x4, R4 ;  /* 0x000000040f0e7825 */ /* 0x000fc800078e0004 */
[----:B0-----:R-:W-:Y:S02]  /*1b60*/  IMAD.WIDE.U32 R12, R22, 0x4, R4 ;  /* 0x00000004160c7825 */ /* 0x001fe400078e0004 */
[----:B------:R-:W3:Y:S04]  /*1b70*/  LDG.E R22, desc[UR6][R14.64] ;  /* 0x000000060e167981 */ /* 0x000ee8000c1e1900 */
[----:B------:R-:W3:Y:S01]  /*1b80*/  LDG.E R20, desc[UR6][R12.64] ;  /* 0x000000060c147981 */ /* 0x000ee2000c1e1900 */
[----:B------:R-:W-:Y:S01]  /*1b90*/  VIADD R0, R0, 0x10 ;  /* 0x0000001000007836 */ /* 0x000fe20000000000 */
[----:B-----5:R-:W-:-:S04]  /*1ba0*/  IADD3 R25, PT, PT, R26, R25, R27 ;  /* 0x000000191a197210 */ /* 0x020fc80007ffe01b */
[----:B----4-:R-:W-:Y:S02]  /*1bb0*/  IADD3 R16, PT, PT, R19, R16, R25 ;  /* 0x0000001013107210 */ /* 0x010fe40007ffe019 */
[----:B------:R-:W-:Y:S02]  /*1bc0*/  ISETP.NE.AND P0, PT, R0, RZ, PT ;  /* 0x000000ff0000720c */ /* 0x000fe40003f05270 */
[----:B------:R-:W-:Y:S01]  /*1bd0*/  IADD3 R16, PT, PT, R23, R24, R16 ;  /* 0x0000001817107210 */ /* 0x000fe20007ffe010 */
[----:B------:R-:W-:Y:S02]  /*1be0*/  VIADD R11, R11, 0x1000 ;  /* 0x000010000b0b7836 */ /* 0x000fe40000000000 */
[----:B------:R-:W-:Y:S01]  /*1bf0*/  VIADD R7, R7, 0x1000 ;  /* 0x0000100007077836 */ /* 0x000fe20000000000 */
[----:B--2---:R-:W-:-:S04]  /*1c00*/  IADD3 R16, PT, PT, R21, R28, R16 ;  /* 0x0000001c15107210 */ /* 0x004fc80007ffe010 */
[----:B---3--:R-:W-:-:S04]  /*1c10*/  IADD3 R17, PT, PT, R18, R17, R16 ;  /* 0x0000001112117210 */ /* 0x008fc80007ffe010 */
[----:B------:R-:W-:Y:S01]  /*1c20*/  IADD3 R27, PT, PT, R20, R22, R17 ;  /* 0x00000016141b7210 */ /* 0x000fe20007ffe011 */
[----:B------:R-:W-:Y:S06]  /*1c30*/  @P0 BRA `(.L_x_197) ;  /* 0xfffffffc00100947 */ /* 0x000fec000383ffff */
[----:B------:R-:W-:Y:S05]  /*1c40*/  BSYNC.RECONVERGENT B3 ;  /* 0x0000000000037941 */ /* 0x000fea0003800200 */
.L_x_196:
[----:B------:R-:W-:-:S07]  /*1c50*/  IADD3 R0, PT, PT, R11, -0x800, RZ ;  /* 0xfffff8000b007810 */ /* 0x000fce0007ffe0ff */
.L_x_195:
[----:B------:R-:W-:Y:S05]  /*1c60*/  BSYNC.RECONVERGENT B2 ;  /* 0x0000000000027941 */ /* 0x000fea0003800200 */
.L_x_194:
[----:B------:R-:W-:-:S13]  /*1c70*/  ISETP.NE.AND P0, PT, R10, RZ, PT ;  /* 0x000000ff0a00720c */ /* 0x000fda0003f05270 */
[----:B------:R-:W-:Y:S05]  /*1c80*/  @!P0 BRA `(.L_x_193) ;  /* 0x0000000400148947 */ /* 0x000fea0003800000 */
[----:B------:R-:W-:Y:S01]  /*1c90*/  ISETP.GE.U32.AND P0, PT, R10, 0x8, PT ;  /* 0x000000080a00780c */ /* 0x000fe20003f06070 */
[----:B------:R-:W-:Y:S01]  /*1ca0*/  BSSY.RECONVERGENT B2, `(.L_x_198) ;  /* 0x0000021000027945 */ /* 0x000fe20003800200 */
[----:B------:R-:W-:-:S04]  /*1cb0*/  LOP3.LUT R23, R8, 0x7, RZ, 0xc0, !PT ;  /* 0x0000000708177812 */ /* 0x000fc800078ec0ff */
[----:B------:R-:W-:-:S07]  /*1cc0*/  ISETP.NE.AND P1, PT, R23, RZ, PT ;  /* 0x000000ff1700720c */ /* 0x000fce0003f25270 */
[----:B------:R-:W-:Y:S06]  /*1cd0*/  @!P0 BRA `(.L_x_199) ;  /* 0x0000000000748947 */ /* 0x000fec0003800000 */
[----:B------:R-:W-:-:S04]  /*1ce0*/  IMAD.IADD R11, R0, 0x1, R9 ;  /* 0x00000001000b7824 */ /* 0x000fc800078e0209 */
[C---:B------:R-:W-:Y:S02]  /*1cf0*/  VIADD R19, R11.reuse, 0x100 ;  /* 0x000001000b137836 */ /* 0x040fe40000000000 */
[C---:B------:R-:W-:Y:S02]  /*1d00*/  VIADD R21, R11.reuse, 0x200 ;  /* 0x000002000b157836 */ /* 0x040fe40000000000 */
[C---:B------:R-:W-:Y:S02]  /*1d10*/  VIADD R13, R11.reuse, 0x300 ;  /* 0x000003000b0d7836 */ /* 0x040fe40000000000 */
[----:B------:R-:W-:-:S04]  /*1d20*/  IMAD.WIDE.U32 R16, R11, 0x4, R4 ;  /* 0x000000040b107825 */ /* 0x000fc800078e0004 */
[--C-:B------:R-:W-:Y:S01]  /*1d30*/  IMAD.WIDE.U32 R18, R19, 0x4, R4.reuse ;  /* 0x0000000413127825 */ /* 0x100fe200078e0004 */
[----:B------:R0:W2:Y:S03]  /*1d40*/  LDG.E R22, desc[UR6][R16.64] ;  /* 0x0000000610167981 */ /* 0x0000a6000c1e1900 */
[--C-:B------:R-:W-:Y:S01]  /*1d50*/  IMAD.WIDE.U32 R20, R21, 0x4, R4.reuse ;  /* 0x0000000415147825 */ /* 0x100fe200078e0004 */
[----:B------:R1:W2:Y:S03]  /*1d60*/  LDG.E R7, desc[UR6][R18.64] ;  /* 0x0000000612077981 */ /* 0x0002a6000c1e1900 */
[C---:B------:R-:W-:Y:S02]  /*1d70*/  VIADD R15, R11.reuse, 0x400 ;  /* 0x000004000b0f7836 */ /* 0x040fe40000000000 */
[C---:B------:R-:W-:Y:S01]  /*1d80*/  VIADD R25, R11.reuse, 0x500 ;  /* 0x000005000b197836 */ /* 0x040fe20000000000 */
[----:B------:R-:W-:Y:S01]  /*1d90*/  IADD3 R29, PT, PT, R11, 0x600, RZ ;  /* 0x000006000b1d7810 */ /* 0x000fe20007ffe0ff */
[----:B------:R-:W-:Y:S01]  /*1da0*/  IMAD.WIDE.U32 R12, R13, 0x4, R4 ;  /* 0x000000040d0c7825 */ /* 0x000fe200078e0004 */
[----:B------:R-:W3:Y:S03]  /*1db0*/  LDG.E R20, desc[UR6][R20.64] ;  /* 0x0000000614147981 */ /* 0x000ee6000c1e1900 */
[----:B------:R-:W-:-:S02]  /*1dc0*/  VIADD R24, R11, 0x700 ;  /* 0x000007000b187836 */ /* 0x000fc40000000000 */
[--C-:B------:R-:W-:Y:S01]  /*1dd0*/  IMAD.WIDE.U32 R14, R15, 0x4, R4.reuse ;  /* 0x000000040f0e7825 */ /* 0x100fe200078e0004 */
[----:B------:R-:W3:Y:S03]  /*1de0*/  LDG.E R12, desc[UR6][R12.64] ;  /* 0x000000060c0c7981 */ /* 0x000ee6000c1e1900 */
[--C-:B------:R-:W-:Y:S02]  /*1df0*/  IMAD.WIDE.U32 R10, R25, 0x4, R4.reuse ;  /* 0x00000004190a7825 */ /* 0x100fe400078e0004 */
[----:B------:R-:W4:Y:S02]  /*1e00*/  LDG.E R14, desc[UR6][R14.64] ;  /* 0x000000060e0e7981 */ /* 0x000f24000c1e1900 */
[--C-:B0-----:R-:W-:Y:S02]  /*1e10*/  IMAD.WIDE.U32 R16, R29, 0x4, R4.reuse ;  /* 0x000000041d107825 */ /* 0x101fe400078e0004 */
[----:B------:R-:W4:Y:S02]  /*1e20*/  LDG.E R10, desc[UR6][R10.64] ;  /* 0x000000060a0a7981 */ /* 0x000f24000c1e1900 */
[----:B-1----:R-:W-:-:S02]  /*1e30*/  IMAD.WIDE.U32 R18, R24, 0x4, R4 ;  /* 0x0000000418127825 */ /* 0x002fc400078e0004 */
[----:B------:R-:W5:Y:S04]  /*1e40*/  LDG.E R16, desc[UR6][R16.64] ;  /* 0x0000000610107981 */ /* 0x000f68000c1e1900 */
[----:B------:R-:W5:Y:S01]  /*1e50*/  LDG.E R18, desc[UR6][R18.64] ;  /* 0x0000000612127981 */ /* 0x000f62000c1e1900 */
[----:B------:R-:W-:Y:S01]  /*1e60*/  VIADD R0, R0, 0x800 ;  /* 0x0000080000007836 */ /* 0x000fe20000000000 */
[----:B--2---:R-:W-:-:S04]  /*1e70*/  IADD3 R7, PT, PT, R7, R22, R27 ;  /* 0x0000001607077210 */ /* 0x004fc80007ffe01b */
[----:B---3--:R-:W-:-:S04]  /*1e80*/  IADD3 R7, PT, PT, R12, R20, R7 ;  /* 0x000000140c077210 */ /* 0x008fc80007ffe007 */
[----:B----4-:R-:W-:-:S04]  /*1e90*/  IADD3 R7, PT, PT, R10, R14, R7 ;  /* 0x0000000e0a077210 */ /* 0x010fc80007ffe007 */
[----:B-----5:R-:W-:-:S07]  /*1ea0*/  IADD3 R27, PT, PT, R18, R16, R7 ;  /* 0x00000010121b7210 */ /* 0x020fce0007ffe007 */
.L_x_199:
[----:B------:R-:W-:Y:S05]  /*1eb0*/  BSYNC.RECONVERGENT B2 ;  /* 0x0000000000027941 */ /* 0x000fea0003800200 */
.L_x_198:
[----:B------:R-:W-:Y:S05]  /*1ec0*/  @!P1 BRA `(.L_x_193) ;  /* 0x0000000000849947 */ /* 0x000fea0003800000 */
[----:B------:R-:W-:Y:S01]  /*1ed0*/  ISETP.GE.U32.AND P0, PT, R23, 0x4, PT ;  /* 0x000000041700780c */ /* 0x000fe20003f06070 */
[----:B------:R-:W-:Y:S01]  /*1ee0*/  BSSY.RECONVERGENT B2, `(.L_x_200) ;  /* 0x0000012000027945 */ /* 0x000fe20003800200 */
[----:B------:R-:W-:-:S11]  /*1ef0*/  LOP3.LUT P1, RZ, R8, 0x3, RZ, 0xc0, !PT ;  /* 0x0000000308ff7812 */ /* 0x000fd6000782c0ff */
[----:B------:R-:W-:Y:S05]  /*1f00*/  @!P0 BRA `(.L_x_201) ;  /* 0x00000000003c8947 */ /* 0x000fea0003800000 */
[----:B------:R-:W-:-:S04]  /*1f10*/  IMAD.IADD R7, R0, 0x1, R9 ;  /* 0x0000000100077824 */ /* 0x000fc800078e0209 */
[C---:B------:R-:W-:Y:S02]  /*1f20*/  VIADD R11, R7.reuse, 0x100 ;  /* 0x00000100070b7836 */ /* 0x040fe40000000000 */
[----:B------:R-:W-:-:S04]  /*1f30*/  IMAD.WIDE.U32 R8, R7, 0x4, R4 ;  /* 0x0000000407087825 */ /* 0x000fc800078e0004 */
[C---:B------:R-:W-:Y:S02]  /*1f40*/  VIADD R13, R7.reuse, 0x200 ;  /* 0x00000200070d7836 */ /* 0x040fe40000000000 */
[----:B------:R-:W-:Y:S01]  /*1f50*/  VIADD R15, R7, 0x300 ;  /* 0x00000300070f7836 */ /* 0x000fe20000000000 */
[----:B------:R-:W2:Y:S01]  /*1f60*/  LDG.E R8, desc[UR6][R8.64] ;  /* 0x0000000608087981 */ /* 0x000ea2000c1e1900 */
[----:B------:R-:W-:-:S04]  /*1f70*/  IMAD.WIDE.U32 R10, R11, 0x4, R4 ;  /* 0x000000040b0a7825 */ /* 0x000fc800078e0004 */
[--C-:B------:R-:W-:Y:S02]  /*1f80*/  IMAD.WIDE.U32 R12, R13, 0x4, R4.reuse ;  /* 0x000000040d0c7825 */ /* 0x100fe400078e0004 */
[----:B------:R-:W2:Y:S02]  /*1f90*/  LDG.E R10, desc[UR6][R10.64] ;  /* 0x000000060a0a7981 */ /* 0x000ea4000c1e1900 */
[----:B------:R-:W-:Y:S02]  /*1fa0*/  IMAD.WIDE.U32 R14, R15, 0x4, R4 ;  /* 0x000000040f0e7825 */ /* 0x000fe400078e0004 */
[----:B------:R-:W3:Y:S04]  /*1fb0*/  LDG.E R12, desc[UR6][R12.64] ;  /* 0x000000060c0c7981 */ /* 0x000ee8000c1e1900 */
[----:B------:R-:W3:Y:S01]  /*1fc0*/  LDG.E R14, desc[UR6][R14.64] ;  /* 0x000000060e0e7981 */ /* 0x000ee2000c1e1900 */
[----:B------:R-:W-:-:S02]  /*1fd0*/  IADD3 R0, PT, PT, R0, 0x400, RZ ;  /* 0x0000040000007810 */ /* 0x000fc40007ffe0ff */
[----:B--2---:R-:W-:-:S04]  /*1fe0*/  IADD3 R27, PT, PT, R10, R8, R27 ;  /* 0x000000080a1b7210 */ /* 0x004fc80007ffe01b */
[----:B---3--:R-:W-:-:S07]  /*1ff0*/  IADD3 R27, PT, PT, R14, R12, R27 ;  /* 0x0000000c0e1b7210 */ /* 0x008fce0007ffe01b */
.L_x_201:
[----:B------:R-:W-:Y:S05]  /*2000*/  BSYNC.RECONVERGENT B2 ;  /* 0x0000000000027941 */ /* 0x000fea0003800200 */
.L_x_200:
[----:B------:R-:W-:Y:S05]  /*2010*/  @!P1 BRA `(.L_x_193) ;  /* 0x0000000000309947 */ /* 0x000fea0003800000 */
[----:B------:R-:W-:Y:S01]  /*2020*/  LOP3.LUT R6, R6, 0xffff, RZ, 0xc0, !PT ;  /* 0x0000ffff06067812 */ /* 0x000fe200078ec0ff */
[----:B------:R-:W-:-:S03]  /*2030*/  IMAD.IADD R9, R0, 0x1, R2 ;  /* 0x0000000100097824 */ /* 0x000fc600078e0202 */
[----:B------:R-:W-:-:S04]  /*2040*/  LEA.HI R6, R6, 0x1, RZ, 0x18 ;  /* 0x0000000106067811 */ /* 0x000fc800078fc0ff */
[----:B------:R-:W-:-:S05]  /*2050*/  LOP3.LUT R6, R6, 0x3, RZ, 0xc0, !PT ;  /* 0x0000000306067812 */ /* 0x000fca00078ec0ff */
[----:B------:R-:W-:-:S07]  /*2060*/  IMAD.MOV R0, RZ, RZ, -R6 ;  /* 0x000000ffff007224 */ /* 0x000fce00078e0a06 */
.L_x_202:
[----:B------:R-:W-:-:S06]  /*2070*/  IMAD.WIDE.U32 R6, R9, 0x4, R4 ;  /* 0x0000000409067825 */ /* 0x000fcc00078e0004 */
[----:B------:R-:W2:Y:S01]  /*2080*/  LDG.E R6, desc[UR6][R6.64] ;  /* 0x0000000606067981 */ /* 0x000ea2000c1e1900 */
[----:B------:R-:W-:Y:S02]  /*2090*/  VIADD R0, R0, 0x1 ;  /* 0x0000000100007836 */ /* 0x000fe40000000000 */
[----:B------:R-:W-:-:S03]  /*20a0*/  VIADD R9, R9, 0x100 ;  /* 0x0000010009097836 */ /* 0x000fc60000000000 */
[----:B------:R-:W-:Y:S01]  /*20b0*/  ISETP.NE.AND P0, PT, R0, RZ, PT ;  /* 0x000000ff0000720c */ /* 0x000fe20003f05270 */
[----:B--2---:R-:W-:-:S12]  /*20c0*/  IMAD.IADD R27, R6, 0x1, R27 ;  /* 0x00000001061b7824 */ /* 0x004fd800078e021b */
[----:B------:R-:W-:Y:S05]  /*20d0*/  @P0 BRA `(.L_x_202) ;  /* 0xfffffffc00e40947 */ /* 0x000fea000383ffff */
.L_x_193:
[----:B------:R-:W-:Y:S05]  /*20e0*/  BSYNC.RECONVERGENT B1 ;  /* 0x0000000000017941 */ /* 0x000fea0003800200 */
.L_x_190:
[----:B------:R-:W0:Y:S01]  /*20f0*/  S2R R9, SR_LANEID ;  /* 0x0000000000097919 */ /* 0x000e220000000000 */
[----:B------:R-:W1:Y:S01]  /*2100*/  SHFL.DOWN PT, R0, R27, 0x1, 0x1f ;  /* 0x08201f001b007f89 */ /* 0x000e6200000e0000 */
[----:B------:R-:W2:Y:S01]  /*2110*/  S2R R8, SR_TID.X ;  /* 0x0000000000087919 */ /* 0x000ea20000002100 */
[C---:B0-----:R-:W-:Y:S02]  /*2120*/  ISETP.GT.AND P0, PT, R9.reuse, 0x1e, PT ;  /* 0x0000001e0900780c */ /* 0x041fe40003f04270 */
[C---:B------:R-:W-:Y:S02]  /*2130*/  ISETP.NE.AND P1, PT, R9.reuse, RZ, PT ;  /* 0x000000ff0900720c */ /* 0x040fe40003f25270 */
[----:B-1----:R-:W-:Y:S02]  /*2140*/  SEL R0, R0, RZ, !P0 ;  /* 0x000000ff00007207 */ /* 0x002fe40004000000 */
[----:B------:R-:W-:-:S03]  /*2150*/  ISETP.GT.AND P0, PT, R9, 0x1d, PT ;  /* 0x0000001d0900780c */ /* 0x000fc60003f04270 */
[----:B------:R-:W-:-:S05]  /*2160*/  IMAD.IADD R0, R0, 0x1, R27 ;  /* 0x0000000100007824 */ /* 0x000fca00078e021b */
[----:B------:R-:W0:Y:S01]  /*2170*/  SHFL.DOWN PT, R2, R0, 0x2, 0x1f ;  /* 0x08401f0000027f89 */ /* 0x000e2200000e0000 */
[----:B------:R-:W1:Y:S01]  /*2180*/  @!P1 S2R R6, SR_CgaCtaId ;  /* 0x0000000000069919 */ /* 0x000e620000008800 */
[----:B0-----:R-:W-:Y:S02]  /*2190*/  SEL R5, R2, RZ, !P0 ;  /* 0x000000ff02057207 */ /* 0x001fe40004000000 */
[----:B------:R-:W-:Y:S02]  /*21a0*/  ISETP.GT.AND P0, PT, R9, 0x1b, PT ;  /* 0x0000001b0900780c */ /* 0x000fe40003f04270 */
[----:B------:R-:W-:-:S05]  /*21b0*/  IADD3 R5, PT, PT, R0, R5, RZ ;  /* 0x0000000500057210 */ /* 0x000fca0007ffe0ff */
[----:B------:R-:W0:Y:S02]  /*21c0*/  SHFL.DOWN PT, R2, R5, 0x4, 0x1f ;  /* 0x08801f0005027f89 */ /* 0x000e2400000e0000 */
[----:B0-----:R-:W-:Y:S02]  /*21d0*/  SEL R2, R2, RZ, !P0 ;  /* 0x000000ff02027207 */ /* 0x001fe40004000000 */
[----:B------:R-:W-:-:S03]  /*21e0*/  ISETP.GT.AND P0, PT, R9, 0x17, PT ;  /* 0x000000170900780c */ /* 0x000fc60003f04270 */
[----:B------:R-:W-:Y:S01]  /*21f0*/  IMAD.IADD R2, R5, 0x1, R2 ;  /* 0x0000000105027824 */ /* 0x000fe200078e0202 */
[----:B------:R-:W-:-:S04]  /*2200*/  @!P1 MOV R5, 0x400 ;  /* 0x0000040000059802 */ /* 0x000fc80000000f00 */
[----:B------:R-:W0:Y:S01]  /*2210*/  SHFL.DOWN PT, R4, R2, 0x8, 0x1f ;  /* 0x09001f0002047f89 */ /* 0x000e2200000e0000 */
[----:B-1----:R-:W-:Y:S02]  /*2220*/  @!P1 LEA R5, R6, R5, 0x18 ;  /* 0x0000000506059211 */ /* 0x002fe400078ec0ff */
[----:B0-----:R-:W-:Y:S02]  /*2230*/  SEL R7, R4, RZ, !P0 ;  /* 0x000000ff04077207 */ /* 0x001fe40004000000 */
[----:B------:R-:W-:Y:S02]  /*2240*/  ISETP.GT.AND P0, PT, R9, 0xf, PT ;  /* 0x0000000f0900780c */ /* 0x000fe40003f04270 */
[----:B--2---:R-:W-:Y:S01]  /*2250*/  @!P1 SHF.R.U32.HI R4, RZ, 0x3, R8 ;  /* 0x00000003ff049819 */ /* 0x004fe20000011608 */
[----:B------:R-:W-:-:S03]  /*2260*/  IMAD.IADD R7, R2, 0x1, R7 ;  /* 0x0000000102077824 */ /* 0x000fc600078e0207 */
[----:B------:R-:W-:Y:S02]  /*2270*/  @!P1 LOP3.LUT R4, R4, 0x7c, RZ, 0xc0, !PT ;  /* 0x0000007c04049812 */ /* 0x000fe400078ec0ff */
[----:B------:R-:W0:Y:S03]  /*2280*/  SHFL.DOWN PT, R0, R7, 0x10, 0x1f ;  /* 0x0a001f0007007f89 */ /* 0x000e2600000e0000 */
[----:B------:R-:W-:Y:S01]  /*2290*/  @!P1 IMAD.IADD R4, R4, 0x1, R5 ;  /* 0x0000000104049824 */ /* 0x000fe200078e0205 */
        /* <DEDUP_REMOVED lines=15> */
[----:B------:R-:W-:-:S07]  /*2390*/  IMAD.IADD R11, R0, 0x1, R9 ;  /* 0x00000001000b7824 */ /* 0x000fce00078e0209 */
.L_x_189:
[----:B------:R-:W-:Y:S05]  /*23a0*/  BSYNC.RECONVERGENT B0 ;  /* 0x0000000000007941 */ /* 0x000fea0003800200 */
.L_x_173:
[----:B------:R-:W-:Y:S05]  /*23b0*/  @P0 EXIT ;  /* 0x000000000000094d */ /* 0x000fea0003800000 */
[----:B---3--:R-:W3:Y:S02]  /*23c0*/  LDC.64 R4, c[0x0][0x388] ;  /* 0x0000e200ff047b82 */ /* 0x008ee40000000a00 */
[----:B---3--:R-:W-:-:S05]  /*23d0*/  IMAD.WIDE.U32 R2, R3, 0x4, R4 ;  /* 0x0000000403027825 */ /* 0x008fca00078e0004 */
[----:B------:R-:W-:Y:S01]  /*23e0*/  STG.E desc[UR6][R2.64], R11 ;  /* 0x0000000b02007986 */ /* 0x000fe2000c101906 */
[----:B------:R-:W-:Y:S05]  /*23f0*/  EXIT ;  /* 0x000000000000794d */ /* 0x000fea0003800000 */
.L_x_203:
        /* <DEDUP_REMOVED lines=16> */
.L_x_245:


//--------------------- .text._ZN3cub18CUB_300001_SM_10006detail6reduce28DeviceReduceSingleTileKernelINS2_10policy_hubIijN4cuda3std3__44plusIiEEE10Policy1000EN6thrust24THRUST_300001_SM_1000_NS6detail15normal_iteratorINSD_10device_ptrIiEEEEPijS9_iiNS7_10__identityEEEvT0_T1_T2_T3_T4_T6_ --------------------------
	.section	.text._ZN3cub18CUB_300001_SM_10006detail6reduce28DeviceReduceSingleTileKernelINS2_10policy_hubIijN4cuda3std3__44plusIiEEE10Policy1000EN6thrust24THRUST_300001_SM_1000_NS6detail15normal_iteratorINSD_10device_ptrIiEEEEPijS9_iiNS7_10__identityEEEvT0_T1_T2_T3_T4_T6_,"ax",@progbits
	.align	128
        .global         _ZN3cub18CUB_300001_SM_10006detail6reduce28DeviceReduceSingleTileKernelINS2_10policy_hubIijN4cuda3std3__44plusIiEEE10Policy1000EN6thrust24THRUST_300001_SM_1000_NS6detail15normal_iteratorINSD_10device_ptrIiEEEEPijS9_iiNS7_10__identityEEEvT0_T1_T2_T3_T4_T6_
        .type           _ZN3cub18CUB_300001_SM_10006detail6reduce28DeviceReduceSingleTileKernelINS2_10policy_hubIijN4cuda3std3__44plusIiEEE10Policy1000EN6thrust24THRUST_300001_SM_1000_NS6detail15normal_iteratorINSD_10device_ptrIiEEEEPijS9_iiNS7_10__identityEEEvT0_T1_T2_T3_T4_T6_,@function
        .size           _ZN3cub18CUB_300001_SM_10006detail6reduce28DeviceReduceSingleTileKernelINS2_10policy_hubIijN4cuda3std3__44plusIiEEE10Policy1000EN6thrust24THRUST_300001_SM_1000_NS6detail15normal_iteratorINSD_10device_ptrIiEEEEPijS9_iiNS7_10__identityEEEvT0_T1_T2_T3_T4_T6_,(.L_x_246 - _ZN3cub18CUB_300001_SM_10006detail6reduce28DeviceReduceSingleTileKernelINS2_10policy_hubIijN4cuda3std3__44plusIiEEE10Policy1000EN6thrust24THRUST_300001_SM_1000_NS6detail15normal_iteratorINSD_10device_ptrIiEEEEPijS9_iiNS7_10__identityEEEvT0_T1_T2_T3_T4_T6_)
        .other          _ZN3cub18CUB_300001_SM_10006detail6reduce28DeviceReduceSingleTileKernelINS2_10policy_hubIijN4cuda3std3__44plusIiEEE10Policy1000EN6thrust24THRUST_300001_SM_1000_NS6detail15normal_iteratorINSD_10device_ptrIiEEEEPijS9_iiNS7_10__identityEEEvT0_T1_T2_T3_T4_T6_,@"STO_CUDA_ENTRY STV_DEFAULT"
_ZN3cub18CUB_300001_SM_10006detail6reduce28DeviceReduceSingleTileKernelINS2_10policy_hubIijN4cuda3std3__44plusIiEEE10Policy1000EN6thrust24THRUST_300001_SM_1000_NS6detail15normal_iteratorINSD_10device_ptrIiEEEEPijS9_iiNS7_10__identityEEEvT0_T1_T2_T3_T4_T6_:
.text._ZN3cub18CUB_300001_SM_10006detail6reduce28DeviceReduceSingleTileKernelINS2_10policy_hubIijN4cuda3std3__44plusIiEEE10Policy1000EN6thrust24THRUST_300001_SM_1000_NS6detail15normal_iteratorINSD_10device_ptrIiEEEEPijS9_iiNS7_10__identityEEEvT0_T1_T2_T3_T4_T6_:
        /* <DEDUP_REMOVED lines=13> */
.L_x_204:
[----:B------:R-:W-:Y:S01]  /*00d0*/  ISETP.GT.U32.AND P0, PT, R2, 0xfff, PT ;  /* 0x00000fff0200780c */ /* 0x000fe20003f04070 */
[----:B------:R-:W-:-:S12]  /*00e0*/  BSSY.RECONVERGENT B0, `(.L_x_205) ;  /* 0x00001e7000007945 */ /* 0x000fd80003800200 */
        /* <DEDUP_REMOVED lines=11> */
.L_x_208:
[----:B------:R-:W-:Y:S05]  /*01a0*/  BSYNC.RECONVERGENT B1 ;  /* 0x0000000000017941 */ /* 0x000fea0003800200 */
.L_x_207:
        /* <DEDUP_REMOVED lines=17> */
.L_x_213:
        /* <DEDUP_REMOVED lines=31> */
.L_x_212:
[----:B------:R-:W-:Y:S05]  /*04b0*/  BSYNC.RECONVERGENT B2 ;  /* 0x0000000000027941 */ /* 0x000fea0003800200 */
.L_x_211:
[----:B------:R-:W-:Y:S05]  /*04c0*/  @!P0 BRA `(.L_x_210) ;  /* 0x0000000000c88947 */ /* 0x000fea0003800000 */
[----:B------:R-:W-:Y:S01]  /*04d0*/  ISETP.GE.U32.AND P0, PT, R21, 0x8, PT ;  /* 0x000000081500780c */ /* 0x000fe20003f06070 */
[----:B------:R-:W-:Y:S01]  /*04e0*/  BSSY.RECONVERGENT B2, `(.L_x_214) ;  /* 0x0000013000027945 */ /* 0x000fe20003800200 */
[----:B------:R-:W-:-:S04]  /*04f0*/  LOP3.LUT R16, R4, 0x7, RZ, 0xc0, !PT ;  /* 0x0000000704107812 */ /* 0x000fc800078ec0ff */
[----:B------:R-:W-:-:S07]  /*0500*/  ISETP.NE.AND P1, PT, R16, RZ, PT ;  /* 0x000000ff1000720c */ /* 0x000fce0003f25270 */
[----:B------:R-:W-:Y:S06]  /*0510*/  @!P0 BRA `(.L_x_215) ;  /* 0x00000000003c8947 */ /* 0x000fec0003800000 */
[----:B------:R-:W0:Y:S02]  /*0520*/  LDC.64 R6, c[0x0][0x380] ;  /* 0x0000e000ff067b82 */ /* 0x000e240000000a00 */
[----:B0-----:R-:W-:-:S05]  /*0530*/  IMAD.WIDE.U32 R6, R5, 0x4, R6 ;  /* 0x0000000405067825 */ /* 0x001fca00078e0006 */
        /* <DEDUP_REMOVED lines=13> */
.L_x_215:
[----:B------:R-:W-:Y:S05]  /*0610*/  BSYNC.RECONVERGENT B2 ;  /* 0x0000000000027941 */ /* 0x000fea0003800200 */
.L_x_214:
        /* <DEDUP_REMOVED lines=11> */
[----:B------:R-:W3:Y:S01]  /*06d0*/  LDG.E R10, desc[UR6][R6.64+0xc00] ;  /* 0x000c0006060a7981 */ /* 0x000ee2000c1e1900 */
[----:B------:R-:W-:Y:S01]  /*06e0*/  VIADD R5, R5, 0x400 ;  /* 0x0000040005057836 */ /* 0x000fe20000000000 */
[----:B--2--5:R-:W-:-:S04]  /*06f0*/  IADD3 R0, PT, PT, R4, R9, R0 ;  /* 0x0000000904007210 */ /* 0x024fc80007ffe000 */
[----:B---3--:R-:W-:-:S07]  /*0700*/  IADD3 R0, PT, PT, R10, R11, R0 ;  /* 0x0000000b0a007210 */ /* 0x008fce0007ffe000 */
.L_x_217:
[----:B------:R-:W-:Y:S05]  /*0710*/  BSYNC.RECONVERGENT B2 ;  /* 0x0000000000027941 */ /* 0x000fea0003800200 */
.L_x_216:
[----:B------:R-:W-:Y:S05]  /*0720*/  @!P1 BRA `(.L_x_210) ;  /* 0x0000000000309947 */ /* 0x000fea0003800000 */
[----:B------:R-:W0:Y:S02]  /*0730*/  LDC.64 R6, c[0x0][0x380] ;  /* 0x0000e000ff067b82 */ /* 0x000e240000000a00 */
[----:B0-----:R-:W-:-:S04]  /*0740*/  IMAD.WIDE.U32 R4, R5, 0x4, R6 ;  /* 0x0000000405047825 */ /* 0x001fc800078e0006 */
[----:B------:R-:W-:Y:S02]  /*0750*/  IMAD.MOV R6, RZ, RZ, -R8 ;  /* 0x000000ffff067224 */ /* 0x000fe400078e0a08 */
[----:B------:R-:W-:-:S07]  /*0760*/  IMAD.MOV.U32 R7, RZ, RZ, R5 ;  /* 0x000000ffff077224 */ /* 0x000fce00078e0005 */
.L_x_218:
[----:B------:R-:W-:-:S06]  /*0770*/  IMAD.MOV.U32 R5, RZ, RZ, R7 ;  /* 0x000000ffff057224 */ /* 0x000fcc00078e0007 */
[----:B------:R0:W2:Y:S01]  /*0780*/  LDG.E R5, desc[UR6][R4.64] ;  /* 0x0000000604057981 */ /* 0x0000a2000c1e1900 */
[----:B------:R-:W-:-:S05]  /*0790*/  VIADD R6, R6, 0x1 ;  /* 0x0000000106067836 */ /* 0x000fca0000000000 */
[----:B------:R-:W-:Y:S02]  /*07a0*/  ISETP.NE.AND P0, PT, R6, RZ, PT ;  /* 0x000000ff0600720c */ /* 0x000fe40003f05270 */
[----:B0-----:R-:W-:-:S05]  /*07b0*/  IADD3 R4, P1, PT, R4, 0x400, RZ ;  /* 0x0000040004047810 */ /* 0x001fca0007f3e0ff */
[----:B------:R-:W-:Y:S02]  /*07c0*/  IMAD.X R7, RZ, RZ, R7, P1 ;  /* 0x000000ffff077224 */ /* 0x000fe400008e0607 */
[----:B--2--5:R-:W-:-:S04]  /*07d0*/  IMAD.IADD R0, R5, 0x1, R0 ;  /* 0x0000000105007824 */ /* 0x024fc800078e0200 */
[----:B------:R-:W-:Y:S05]  /*07e0*/  @P0 BRA `(.L_x_218) ;  /* 0xfffffffc00e00947 */ /* 0x000fea000383ffff */
.L_x_210:
[----:B------:R-:W-:Y:S05]  /*07f0*/  BSYNC.RECONVERGENT B1 ;  /* 0x0000000000017941 */ /* 0x000fea0003800200 */
.L_x_209:
[----:B------:R-:W-:-:S13]  /*0800*/  ISETP.GE.U32.AND P0, PT, R2, 0x100, PT ;  /* 0x000001000200780c */ /* 0x000fda0003f06070 */
        /* <DEDUP_REMOVED lines=38> */
[----:B-1----:R-:W1:Y:S01]  /*0a70*/  LDS.64 R2, [UR4+0x20] ;  /* 0x00002004ff027984 */ /* 0x002e620008000a00 */
[----:B0-----:R-:W-:-:S04]  /*0a80*/  IADD3 R0, PT, PT, R4, R0, R9 ;  /* 0x0000000004007210 */ /* 0x001fc80007ffe009 */
[----:B------:R-:W-:-:S04]  /*0a90*/  IADD3 R0, PT, PT, R6, R0, R5 ;  /* 0x0000000006007210 */ /* 0x000fc80007ffe005 */
[----:B-1----:R-:W-:-:S05]  /*0aa0*/  IADD3 R0, PT, PT, R2, R0, R7 ;  /* 0x0000000002007210 */ /* 0x002fca0007ffe007 */
[----:B------:R-:W-:Y:S01]  /*0ab0*/  IMAD.IADD R9, R0, 0x1, R3 ;  /* 0x0000000100097824 */ /* 0x000fe200078e0203 */
[----:B------:R-:W-:Y:S06]  /*0ac0*/  BRA `(.L_x_220) ;  /* 0x0000001400207947 */ /* 0x000fec0003800000 */
.L_x_219:
[----:B------:R-:W-:Y:S01]  /*0ad0*/  LOP3.LUT R4, R3, 0x3e0, RZ, 0xc0, !PT ;  /* 0x000003e003047812 */ /* 0x000fe200078ec0ff */
[----:B------:R-:W1:Y:S03]  /*0ae0*/  S2R R10, SR_LANEID ;  /* 0x00000000000a7919 */ /* 0x000e660000000000 */
[----:B0-----:R-:W-:Y:S01]  /*0af0*/  LOP3.LUT R7, RZ, R4, RZ, 0x33, !PT ;  /* 0x00000004ff077212 */ /* 0x001fe200078e33ff */
[----:B------:R-:W-:-:S04]  /*0b00*/  VIADD R5, R4, 0x20 ;  /* 0x0000002004057836 */ /* 0x000fc80000000000 */
[----:B------:R-:W-:Y:S01]  /*0b10*/  IMAD.IADD R7, R7, 0x1, R2 ;  /* 0x0000000107077824 */ /* 0x000fe200078e0202 */
[----:B------:R-:W-:-:S04]  /*0b20*/  ISETP.GT.U32.AND P0, PT, R5, R2, PT ;  /* 0x000000020500720c */ /* 0x000fc80003f04070 */
        /* <DEDUP_REMOVED lines=40> */
[----:B------:R-:W-:Y:S01]  /*0db0*/  ISETP.GT.U32.AND P3, PT, R2, 0x80, PT ;  /* 0x000000800200780c */ /* 0x000fe20003f64070 */
[----:B-1----:R-:W-:-:S09]  /*0dc0*/  ULEA UR4, UR5, UR4, 0x18 ;  /* 0x0000000405047291 */ /* 0x002fd2000f8ec0ff */
[----:B------:R-:W1:Y:S04]  /*0dd0*/  LDS.128 R4, [UR4+0x10] ;  /* 0x00001004ff047984 */ /* 0x000e680008000c00 */
[----:B------:R-:W2:Y:S04]  /*0de0*/  LDS R0, [UR4+0xc] ;  /* 0x00000c04ff007984 */ /* 0x000ea80008000800 */
[----:B------:R-:W3:Y:S01]  /*0df0*/  LDS.64 R10, [UR4+0x20] ;  /* 0x00002004ff0a7984 */ /* 0x000ee20008000a00 */
[----:B-1----:R-:W-:Y:S02]  /*0e00*/  SEL R4, R4, RZ, P2 ;  /* 0x000000ff04047207 */ /* 0x002fe40001000000 */
[----:B------:R-:W-:-:S02]  /*0e10*/  ISETP.GT.U32.AND P2, PT, R2, 0x60, PT ;  /* 0x000000600200780c */ /* 0x000fc40003f44070 */
[----:B--2---:R-:W-:Y:S02]  /*0e20*/  SEL R0, R0, RZ, P1 ;  /* 0x000000ff00007207 */ /* 0x004fe40000800000 */
        /* <DEDUP_REMOVED lines=8> */
[----:B---3--:R-:W-:Y:S02]  /*0eb0*/  SEL R10, R10, RZ, P2 ;  /* 0x000000ff0a0a7207 */ /* 0x008fe40001000000 */
[----:B------:R-:W-:Y:S02]  /*0ec0*/  SEL R11, R11, RZ, P3 ;  /* 0x000000ff0b0b7207 */ /* 0x000fe40001800000 */
[----:B------:R-:W-:-:S05]  /*0ed0*/  IADD3 R0, PT, PT, R10, R0, R7 ;  /* 0x000000000a007210 */ /* 0x000fca0007ffe007 */
[----:B0-----:R-:W-:Y:S01]  /*0ee0*/  IMAD.IADD R9, R0, 0x1, R11 ;  /* 0x0000000100097824 */ /* 0x001fe200078e020b */
[----:B------:R-:W-:Y:S06]  /*0ef0*/  BRA `(.L_x_220) ;  /* 0x0000001000147947 */ /* 0x000fec0003800000 */
.L_x_206:
[----:B------:R-:W0:Y:S01]  /*0f00*/  S2R R0, SR_TID.X ;  /* 0x0000000000007919 */ /* 0x000e220000002100 */
[----:B------:R-:W1:Y:S02]  /*0f10*/  LDCU.64 UR4, c[0x0][0x380] ;  /* 0x00007000ff0477ac */ /* 0x000e640008000a00 */
[----:B-1----:R-:W-:Y:S02]  /*0f20*/  IMAD.U32 R12, RZ, RZ, UR4 ;  /* 0x00000004ff0c7e24 */ /* 0x002fe4000f8e00ff */
[----:B------:R-:W-:Y:S02]  /*0f30*/  IMAD.U32 R13, RZ, RZ, UR5 ;  /* 0x00000005ff0d7e24 */ /* 0x000fe4000f8e00ff */
        /* <DEDUP_REMOVED lines=17> */
[----:B------:R-:W-:Y:S01]  /*1050*/  UMOV UR4, 0x1000 ;  /* 0x0000100000047882 */ /* 0x000fe20000000000 */
[----:B--2---:R-:W-:-:S04]  /*1060*/  IADD3 R3, PT, PT, R7, R6, R3 ;  /* 0x0000000607037210 */ /* 0x004fc80007ffe003 */
[----:B---3--:R-:W-:-:S04]  /*1070*/  IADD3 R3, PT, PT, R9, R8, R3 ;  /* 0x0000000809037210 */ /* 0x008fc80007ffe003 */
[----:B----4-:R-:W-:-:S04]  /*1080*/  IADD3 R3, PT, PT, R11, R10, R3 ;  /* 0x0000000a0b037210 */ /* 0x010fc80007ffe003 */
[----:B-----5:R-:W-:-:S04]  /*1090*/  IADD3 R3, PT, PT, R15, R14, R3 ;  /* 0x0000000e0f037210 */ /* 0x020fc80007ffe003 */
[----:B------:R-:W-:Y:S01]  /*10a0*/  IADD3 R16, PT, PT, R17, R16, R3 ;  /* 0x0000001011107210 */ /* 0x000fe20007ffe003 */
[----:B------:R-:W-:-:S05]  /*10b0*/  VIADD R3, R2, 0xfffff000 ;  /* 0xfffff00002037836 */ /* 0x000fca0000000000 */
[----:B------:R-:W-:Y:S02]  /*10c0*/  ISETP.GE.U32.AND P0, PT, R3, 0x1000, PT ;  /* 0x000010000300780c */ /* 0x000fe40003f06070 */
[----:B------:R-:W-:-:S04]  /*10d0*/  IADD3 R16, PT, PT, R19, R18, R16 ;  /* 0x0000001213107210 */ /* 0x000fc80007ffe010 */
[----:B------:R-:W-:-:S05]  /*10e0*/  IADD3 R21, PT, PT, R21, R20, R16 ;  /* 0x0000001415157210 */ /* 0x000fca0007ffe010 */
[----:B------:R-:W-:Y:S02]  /*10f0*/  IMAD.IADD R7, R22, 0x1, R21 ;  /* 0x0000000116077824 */ /* 0x000fe400078e0215 */
[----:B------:R-:W-:Y:S05]  /*1100*/  @!P0 BRA `(.L_x_221) ;  /* 0x00000000008c8947 */ /* 0x000fea0003800000 */
[----:B------:R-:W0:Y:S01]  /*1110*/  LDC R2, c[0x0][0x390] ;  /* 0x0000e400ff027b82 */ /* 0x000e220000000800 */
[----:B------:R-:W-:-:S07]  /*1120*/  UMOV UR4, 0x1000 ;  /* 0x0000100000047882 */ /* 0x000fce0000000000 */
[----:B------:R-:W1:Y:S02]  /*1130*/  LDC.64 R12, c[0x0][0x380] ;  /* 0x0000e000ff0c7b82 */ /* 0x000e640000000a00 */
.L_x_223:
[----:B------:R-:W-:-:S04]  /*1140*/  VIADD R5, R0, UR4 ;  /* 0x0000000400057c36 */ /* 0x000fc80008000000 */
        /* <DEDUP_REMOVED lines=17> */
[----:B--2---:R-:W-:Y:S01]  /*1260*/  IADD3 R16, PT, PT, R18, R16, R7 ;  /* 0x0000001012107210 */ /* 0x004fe20007ffe007 */
[----:B0-----:R-:W-:-:S05]  /*1270*/  VIADD R7, R2, -UR4 ;  /* 0x8000000402077c36 */ /* 0x001fca0008000000 */
[----:B------:R-:W-:Y:S02]  /*1280*/  ISETP.GE.U32.AND P0, PT, R7, 0x1000, PT ;  /* 0x000010000700780c */ /* 0x000fe40003f06070 */
        /* <DEDUP_REMOVED lines=8> */
[----:B------:R-:W-:-:S06]  /*1310*/  UIADD3 UR4, UPT, UPT, UR4, 0x1000, URZ ;  /* 0x0000100004047890 */ /* 0x000fcc000fffe0ff */
[----:B------:R-:W-:-:S13]  /*1320*/  ISETP.LT.U32.AND P0, PT, R3, UR4, PT ;  /* 0x0000000403007c0c */ /* 0x000fda000bf01070 */
[----:B------:R-:W-:Y:S05]  /*1330*/  @!P0 BRA `(.L_x_223) ;  /* 0xfffffffc00808947 */ /* 0x000fea000383ffff */
.L_x_221:
[----:B------:R-:W-:Y:S01]  /*1340*/  VIADD R3, R2, -UR4 ;  /* 0x8000000402037c36 */ /* 0x000fe20008000000 */
[----:B------:R-:W-:Y:S04]  /*1350*/  BSSY.RECONVERGENT B1, `(.L_x_222) ;  /* 0x0000095000017945 */ /* 0x000fe80003800200 */
[----:B------:R-:W-:-:S04]  /*1360*/  ISETP.GE.AND P0, PT, R0, R3, PT ;  /* 0x000000030000720c */ /* 0x000fc80003f06270 */
[----:B------:R-:W-:-:S13]  /*1370*/  ISETP.LE.U32.OR P0, PT, R2, UR4, P0 ;  /* 0x0000000402007c0c */ /* 0x000fda0008703470 */
[----:B------:R-:W-:Y:S05]  /*1380*/  @P0 BRA `(.L_x_224) ;  /* 0x0000000800440947 */ /* 0x000fea0003800000 */
[----:B------:R-:W-:Y:S01]  /*1390*/  LOP3.LUT R3, RZ, R0, RZ, 0x33, !PT ;  /* 0x00000000ff037212 */ /* 0x000fe200078e33ff */
[----:B------:R-:W-:Y:S01]  /*13a0*/  BSSY.RECONVERGENT B2, `(.L_x_225) ;  /* 0x000004a000027945 */ /* 0x000fe20003800200 */
[----:B------:R-:W-:Y:S02]  /*13b0*/  IMAD.MOV.U32 R5, RZ, RZ, R0 ;  /* 0x000000ffff057224 */ /* 0x000fe400078e0000 */
[----:B------:R-:W-:-:S04]  /*13c0*/  IADD3 R3, PT, PT, R2, -UR4, R3 ;  /* 0x8000000402037c10 */ /* 0x000fc8000fffe003 */
[C---:B------:R-:W-:Y:S02]  /*13d0*/  ISETP.GE.U32.AND P0, PT, R3.reuse, 0xf00, PT ;  /* 0x00000f000300780c */ /* 0x040fe40003f06070 */
[----:B------:R-:W-:-:S04]  /*13e0*/  LEA.HI R3, R3, 0x1, RZ, 0x18 ;  /* 0x0000000103037811 */ /* 0x000fc800078fc0ff */
[----:B------:R-:W-:-:S07]  /*13f0*/  LOP3.LUT R4, R3, 0xf, RZ, 0xc0, !PT ;  /* 0x0000000f03047812 */ /* 0x000fce00078ec0ff */
[----:B------:R-:W-:Y:S05]  /*1400*/  @!P0 BRA `(.L_x_226) ;  /* 0x00000004000c8947 */ /* 0x000fea0003800000 */
[----:B------:R-:W-:Y:S01]  /*1410*/  LOP3.LUT R6, R3, 0x1fffff0, RZ, 0xc0, !PT ;  /* 0x01fffff003067812 */ /* 0x000fe200078ec0ff */
[----:B------:R-:W-:Y:S01]  /*1420*/  BSSY.RECONVERGENT B3, `(.L_x_227) ;  /* 0x0000040000037945 */ /* 0x000fe20003800200 */
[C---:B------:R-:W-:Y:S01]  /*1430*/  LOP3.LUT R5, R0.reuse, 0x800, RZ, 0xfc, !PT ;  /* 0x0000080000057812 */ /* 0x040fe200078efcff */
[----:B------:R-:W-:Y:S02]  /*1440*/  VIADD R2, R0, UR4 ;  /* 0x0000000400027c36 */ /* 0x000fe40008000000 */
[----:B------:R-:W-:-:S07]  /*1450*/  IMAD.MOV R6, RZ, RZ, -R6 ;  /* 0x000000ffff067224 */ /* 0x000fce00078e0a06 */
.L_x_228:
[----:B------:R-:W-:-:S04]  /*1460*/  IMAD.WIDE.U32 R26, R2, 0x4, R12 ;  /* 0x00000004021a7825 */ /* 0x000fc800078e000c */
[C---:B------:R-:W-:Y:S02]  /*1470*/  VIADD R9, R2.reuse, 0x100 ;  /* 0x0000010002097836 */ /* 0x040fe40000000000 */
[----:B------:R-:W-:Y:S01]  /*1480*/  VIADD R15, R2, 0x400 ;  /* 0x00000400020f7836 */ /* 0x000fe20000000000 */
[----:B------:R0:W2:Y:S01]  /*1490*/  LDG.E R26, desc[UR6][R26.64] ;  /* 0x000000061a1a7981 */ /* 0x0000a2000c1e1900 */
[----:B------:R-:W-:-:S04]  /*14a0*/  IMAD.WIDE.U32 R8, R9, 0x4, R12 ;  /* 0x0000000409087825 */ /* 0x000fc800078e000c */
[C---:B------:R-:W-:Y:S01]  /*14b0*/  VIADD R17, R2.reuse, 0x200 ;  /* 0x0000020002117836 */ /* 0x040fe20000000000 */
[----:B------:R1:W2:Y:S01]  /*14c0*/  LDG.E R25, desc[UR6][R8.64] ;  /* 0x0000000608197981 */ /* 0x0002a2000c1e1900 */
[C---:B------:R-:W-:Y:S02]  /*14d0*/  VIADD R11, R2.reuse, 0x300 ;  /* 0x00000300020b7836 */ /* 0x040fe40000000000 */
[----:B0-----:R-:W-:Y:S02]  /*14e0*/  VIADD R27, R2, 0x700 ;  /* 0x00000700021b7836 */ /* 0x001fe40000000000 */
[----:B------:R-:W-:-:S04]  /*14f0*/  IMAD.WIDE.U32 R14, R15, 0x4, R12 ;  /* 0x000000040f0e7825 */ /* 0x000fc800078e000c */
[--C-:B------:R-:W-:Y:S01]  /*1500*/  IMAD.WIDE.U32 R16, R17, 0x4, R12.reuse ;  /* 0x0000000411107825 */ /* 0x100fe200078e000c */
[----:B------:R0:W3:Y:S03]  /*1510*/  LDG.E R22, desc[UR6][R14.64] ;  /* 0x000000060e167981 */ /* 0x0000e6000c1e1900 */
[----:B------:R-:W-:Y:S01]  /*1520*/  VIADD R29, R2, 0x500 ;  /* 0x00000500021d7836 */ /* 0x000fe20000000000 */
[----:B------:R-:W4:Y:S01]  /*1530*/  LDG.E R24, desc[UR6][R16.64] ;  /* 0x0000000610187981 */ /* 0x000f22000c1e1900 */
[----:B------:R-:W-:-:S04]  /*1540*/  IMAD.WIDE.U32 R10, R11, 0x4, R12 ;  /* 0x000000040b0a7825 */ /* 0x000fc800078e000c */
[--C-:B-1----:R-:W-:Y:S01]  /*1550*/  IMAD.WIDE.U32 R8, R27, 0x4, R12.reuse ;  /* 0x000000041b087825 */ /* 0x102fe200078e000c */
[----:B------:R-:W4:Y:S03]  /*1560*/  LDG.E R23, desc[UR6][R10.64] ;  /* 0x000000060a177981 */ /* 0x000f26000c1e1900 */
[----:B------:R-:W-:Y:S02]  /*1570*/  VIADD R27, R2, 0x900 ;  /* 0x00000900021b7836 */ /* 0x000fe40000000000 */
[----:B------:R-:W-:-:S04]  /*1580*/  IMAD.WIDE.U32 R28, R29, 0x4, R12 ;  /* 0x000000041d1c7825 */ /* 0x000fc800078e000c */
[C---:B------:R-:W-:Y:S01]  /*1590*/  VIADD R19, R2.reuse, 0x600 ;  /* 0x0000060002137836 */ /* 0x040fe20000000000 */
[----:B------:R1:W5:Y:S01]  /*15a0*/  LDG.E R11, desc[UR6][R8.64] ;  /* 0x00000006080b7981 */ /* 0x000362000c1e1900 */
[C---:B0-----:R-:W-:Y:S02]  /*15b0*/  VIADD R15, R2.reuse, 0xa00 ;  /* 0x00000a00020f7836 */ /* 0x041fe40000000000 */
[----:B------:R-:W-:Y:S01]  /*15c0*/  VIADD R20, R2, 0x800 ;  /* 0x0000080002147836 */ /* 0x000fe20000000000 */
[----:B------:R0:W3:Y:S01]  /*15d0*/  LDG.E R21, desc[UR6][R28.64] ;  /* 0x000000061c157981 */ /* 0x0000e2000c1e1900 */
[----:B------:R-:W-:-:S04]  /*15e0*/  IMAD.WIDE.U32 R18, R19, 0x4, R12 ;  /* 0x0000000413127825 */ /* 0x000fc800078e000c */
[----:B-1----:R-:W-:-:S04]  /*15f0*/  IMAD.WIDE.U32 R8, R27, 0x4, R12 ;  /* 0x000000041b087825 */ /* 0x002fc800078e000c */
[--C-:B------:R-:W-:Y:S02]  /*1600*/  IMAD.WIDE.U32 R14, R15, 0x4, R12.reuse ;  /* 0x000000040f0e7825 */ /* 0x100fe400078e000c */
[----:B------:R-:W5:Y:S02]  /*1610*/  LDG.E R9, desc[UR6][R8.64] ;  /* 0x0000000608097981 */ /* 0x000f64000c1e1900 */
[--C-:B------:R-:W-:Y:S02]  /*1620*/  IMAD.WIDE.U32 R16, R20, 0x4, R12.reuse ;  /* 0x0000000414107825 */ /* 0x100fe400078e000c */
[----:B------:R1:W5:Y:S02]  /*1630*/  LDG.E R20, desc[UR6][R18.64] ;  /* 0x0000000612147981 */ /* 0x000364000c1e1900 */
[C---:B0-----:R-:W-:Y:S02]  /*1640*/  VIADD R29, R2.reuse, 0xb00 ;  /* 0x00000b00021d7836 */ /* 0x041fe40000000000 */
[----:B------:R-:W-:Y:S01]  /*1650*/  VIADD R27, R2, 0xc00 ;  /* 0x00000c00021b7836 */ /* 0x000fe20000000000 */
[----:B------:R0:W5:Y:S01]  /*1660*/  LDG.E R10, desc[UR6][R16.64] ;  /* 0x00000006100a7981 */ /* 0x000162000c1e1900 */
[----:B------:R-:W-:-:S03]  /*1670*/  IMAD.WIDE.U32 R28, R29, 0x4, R12 ;  /* 0x000000041d1c7825 */ /* 0x000fc600078e000c */
[----:B------:R0:W5:Y:S01]  /*1680*/  LDG.E R8, desc[UR6][R14.64] ;  /* 0x000000060e087981 */ /* 0x000162000c1e1900 */
[C---:B-1----:R-:W-:Y:S02]  /*1690*/  VIADD R19, R2.reuse, 0xe00 ;  /* 0x00000e0002137836 */ /* 0x042fe40000000000 */
[C---:B------:R-:W-:Y:S02]  /*16a0*/  VIADD R18, R2.reuse, 0xf00 ;  /* 0x00000f0002127836 */ /* 0x040fe40000000000 */
[----:B0-----:R-:W-:Y:S02]  /*16b0*/  IMAD.WIDE.U32 R16, R27, 0x4, R12 ;  /* 0x000000041b107825 */ /* 0x001fe400078e000c */
[----:B------:R-:W5:Y:S02]  /*16c0*/  LDG.E R27, desc[UR6][R28.64] ;  /* 0x000000061c1b7981 */ /* 0x000f64000c1e1900 */
[----:B------:R-:W-:-:S04]  /*16d0*/  VIADD R15, R2, 0xd00 ;  /* 0x00000d00020f7836 */ /* 0x000fc80000000000 */
[--C-:B------:R-:W-:Y:S01]  /*16e0*/  IMAD.WIDE.U32 R14, R15, 0x4, R12.reuse ;  /* 0x000000040f0e7825 */ /* 0x100fe200078e000c */
[----:B------:R0:W5:Y:S05]  /*16f0*/  LDG.E R28, desc[UR6][R16.64] ;  /* 0x00000006101c7981 */ /* 0x00016a000c1e1900 */
[----:B------:R-:W5:Y:S01]  /*1700*/  LDG.E R15, desc[UR6][R14.64] ;  /* 0x000000060e0f7981 */ /* 0x000f62000c1e1900 */
[----:B0-----:R-:W-:-:S04]  /*1710*/  IMAD.WIDE.U32 R16, R19, 0x4, R12 ;  /* 0x0000000413107825 */ /* 0x001fc800078e000c */
[----:B------:R-:W-:Y:S02]  /*1720*/  IMAD.WIDE.U32 R18, R18, 0x4, R12 ;  /* 0x0000000412127825 */ /* 0x000fe400078e000c */
[----:B------:R-:W5:Y:S04]  /*1730*/  LDG.E R16, desc[UR6][R16.64] ;  /* 0x0000000610107981 */ /* 0x000f68000c1e1900 */
[----:B------:R-:W5:Y:S01]  /*1740*/  LDG.E R19, desc[UR6][R18.64] ;  /* 0x0000000612137981 */ /* 0x000f62000c1e1900 */
[----:B------:R-:W-:-:S05]  /*1750*/  VIADD R6, R6, 0x10 ;  /* 0x0000001006067836 */ /* 0x000fca0000000000 */
[----:B------:R-:W-:Y:S01]  /*1760*/  ISETP.NE.AND P0, PT, R6, RZ, PT ;  /* 0x000000ff0600720c */ /* 0x000fe20003f05270 */
[----:B------:R-:W-:Y:S02]  /*1770*/  VIADD R5, R5, 0x1000 ;  /* 0x0000100005057836 */ /* 0x000fe40000000000 */
[----:B------:R-:W-:Y:S01]  /*1780*/  VIADD R2, R2, 0x1000 ;  /* 0x0000100002027836 */ /* 0x000fe20000000000 */
[----:B--2---:R-:W-:-:S04]  /*1790*/  IADD3 R25, PT, PT, R25, R26, R7 ;  /* 0x0000001a19197210 */ /* 0x004fc80007ffe007 */
[----:B----4-:R-:W-:-:S04]  /*17a0*/  IADD3 R23, PT, PT, R23, R24, R25 ;  /* 0x0000001817177210 */ /* 0x010fc80007ffe019 */
[----:B---3--:R-:W-:-:S04]  /*17b0*/  IADD3 R21, PT, PT, R21, R22, R23 ;  /* 0x0000001615157210 */ /* 0x008fc80007ffe017 */
[----:B-----5:R-:W-:-:S04]  /*17c0*/  IADD3 R11, PT, PT, R11, R20, R21 ;  /* 0x000000140b0b7210 */ /* 0x020fc80007ffe015 */
[----:B------:R-:W-:-:S04]  /*17d0*/  IADD3 R9, PT, PT, R9, R10, R11 ;  /* 0x0000000a09097210 */ /* 0x000fc80007ffe00b */
[----:B------:R-:W-:-:S04]  /*17e0*/  IADD3 R8, PT, PT, R27, R8, R9 ;  /* 0x000000081b087210 */ /* 0x000fc80007ffe009 */
[----:B------:R-:W-:-:S04]  /*17f0*/  IADD3 R8, PT, PT, R15, R28, R8 ;  /* 0x0000001c0f087210 */ /* 0x000fc80007ffe008 */
[----:B------:R-:W-:Y:S01]  /*1800*/  IADD3 R7, PT, PT, R19, R16, R8 ;  /* 0x0000001013077210 */ /* 0x000fe20007ffe008 */
[----:B------:R-:W-:Y:S06]  /*1810*/  @P0 BRA `(.L_x_228) ;  /* 0xfffffffc00100947 */ /* 0x000fec000383ffff */
[----:B------:R-:W-:Y:S05]  /*1820*/  BSYNC.RECONVERGENT B3 ;  /* 0x0000000000037941 */ /* 0x000fea0003800200 */
.L_x_227:
[----:B------:R-:W-:-:S07]  /*1830*/  VIADD R5, R5, 0xfffff800 ;  /* 0xfffff80005057836 */ /* 0x000fce0000000000 */
.L_x_226:
[----:B------:R-:W-:Y:S05]  /*1840*/  BSYNC.RECONVERGENT B2 ;  /* 0x0000000000027941 */ /* 0x000fea0003800200 */
.L_x_225:
[----:B------:R-:W-:-:S13]  /*1850*/  ISETP.NE.AND P0, PT, R4, RZ, PT ;  /* 0x000000ff0400720c */ /* 0x000fda0003f05270 */
[----:B------:R-:W-:Y:S05]  /*1860*/  @!P0 BRA `(.L_x_224) ;  /* 0x00000004000c8947 */ /* 0x000fea0003800000 */
[----:B------:R-:W-:Y:S01]  /*1870*/  ISETP.GE.U32.AND P0, PT, R4, 0x8, PT ;  /* 0x000000080400780c */ /* 0x000fe20003f06070 */
[----:B------:R-:W-:Y:S01]  /*1880*/  BSSY.RECONVERGENT B2, `(.L_x_229) ;  /* 0x0000021000027945 */ /* 0x000fe20003800200 */
[----:B------:R-:W-:-:S04]  /*1890*/  LOP3.LUT R24, R3, 0x7, RZ, 0xc0, !PT ;  /* 0x0000000703187812 */ /* 0x000fc800078ec0ff */
[----:B------:R-:W-:-:S07]  /*18a0*/  ISETP.NE.AND P1, PT, R24, RZ, PT ;  /* 0x000000ff1800720c */ /* 0x000fce0003f25270 */
[----:B------:R-:W-:Y:S06]  /*18b0*/  @!P0 BRA `(.L_x_230) ;  /* 0x0000000000748947 */ /* 0x000fec0003800000 */
[----:B------:R-:W-:-:S04]  /*18c0*/  VIADD R9, R5, UR4 ;  /* 0x0000000405097c36 */ /* 0x000fc80008000000 */
[C---:B------:R-:W-:Y:S02]  /*18d0*/  VIADD R21, R9.reuse, 0x100 ;  /* 0x0000010009157836 */ /* 0x040fe40000000000 */
[C---:B------:R-:W-:Y:S02]  /*18e0*/  VIADD R11, R9.reuse, 0x300 ;  /* 0x00000300090b7836 */ /* 0x040fe40000000000 */
[C---:B------:R-:W-:Y:S02]  /*18f0*/  VIADD R23, R9.reuse, 0x200 ;  /* 0x0000020009177836 */ /* 0x040fe40000000000 */
[----:B------:R-:W-:-:S04]  /*1900*/  IMAD.WIDE.U32 R16, R9, 0x4, R12 ;  /* 0x0000000409107825 */ /* 0x000fc800078e000c */
[--C-:B------:R-:W-:Y:S01]  /*1910*/  IMAD.WIDE.U32 R20, R21, 0x4, R12.reuse ;  /* 0x0000000415147825 */ /* 0x100fe200078e000c */
[----:B------:R0:W2:Y:S03]  /*1920*/  LDG.E R2, desc[UR6][R16.64] ;  /* 0x0000000610027981 */ /* 0x0000a6000c1e1900 */
[C---:B------:R-:W-:Y:S01]  /*1930*/  VIADD R15, R9.reuse, 0x400 ;  /* 0x00000400090f7836 */ /* 0x040fe20000000000 */
[----:B------:R-:W2:Y:S01]  /*1940*/  LDG.E R4, desc[UR6][R20.64] ;  /* 0x0000000614047981 */ /* 0x000ea2000c1e1900 */
[----:B------:R-:W-:Y:S02]  /*1950*/  VIADD R19, R9, 0x500 ;  /* 0x0000050009137836 */ /* 0x000fe40000000000 */
[----:B------:R-:W-:-:S04]  /*1960*/  IMAD.WIDE.U32 R10, R11, 0x4, R12 ;  /* 0x000000040b0a7825 */ /* 0x000fc800078e000c */
[--C-:B------:R-:W-:Y:S02]  /*1970*/  IMAD.WIDE.U32 R22, R23, 0x4, R12.reuse ;  /* 0x0000000417167825 */ /* 0x100fe400078e000c */
[----:B------:R-:W3:Y:S02]  /*1980*/  LDG.E R10, desc[UR6][R10.64] ;  /* 0x000000060a0a7981 */ /* 0x000ee4000c1e1900 */
[C---:B------:R-:W-:Y:S02]  /*1990*/  VIADD R25, R9.reuse, 0x600 ;  /* 0x0000060009197836 */ /* 0x040fe40000000000 */
[----:B------:R-:W-:Y:S01]  /*19a0*/  VIADD R27, R9, 0x700 ;  /* 0x00000700091b7836 */ /* 0x000fe20000000000 */
[----:B------:R-:W3:Y:S01]  /*19b0*/  LDG.E R6, desc[UR6][R22.64] ;  /* 0x0000000616067981 */ /* 0x000ee2000c1e1900 */
[----:B------:R-:W-:-:S04]  /*19c0*/  IMAD.WIDE.U32 R14, R15, 0x4, R12 ;  /* 0x000000040f0e7825 */ /* 0x000fc800078e000c */
[--C-:B------:R-:W-:Y:S02]  /*19d0*/  IMAD.WIDE.U32 R8, R19, 0x4, R12.reuse ;  /* 0x0000000413087825 */ /* 0x100fe400078e000c */
[----:B------:R-:W4:Y:S02]  /*19e0*/  LDG.E R15, desc[UR6][R14.64] ;  /* 0x000000060e0f7981 */ /* 0x000f24000c1e1900 */
[--C-:B------:R-:W-:Y:S02]  /*19f0*/  IMAD.WIDE.U32 R18, R25, 0x4, R12.reuse ;  /* 0x0000000419127825 */ /* 0x100fe400078e000c */
[----:B------:R-:W4:Y:S02]  /*1a00*/  LDG.E R8, desc[UR6][R8.64] ;  /* 0x0000000608087981 */ /* 0x000f24000c1e1900 */
[----:B0-----:R-:W-:Y:S02]  /*1a10*/  IMAD.WIDE.U32 R16, R27, 0x4, R12 ;  /* 0x000000041b107825 */ /* 0x001fe400078e000c */
[----:B------:R-:W5:Y:S04]  /*1a20*/  LDG.E R19, desc[UR6][R18.64] ;  /* 0x0000000612137981 */ /* 0x000f68000c1e1900 */
[----:B------:R-:W5:Y:S01]  /*1a30*/  LDG.E R16, desc[UR6][R16.64] ;  /* 0x0000000610107981 */ /* 0x000f62000c1e1900 */
[----:B------:R-:W-:Y:S01]  /*1a40*/  VIADD R5, R5, 0x800 ;  /* 0x0000080005057836 */ /* 0x000fe20000000000 */
[----:B--2---:R-:W-:-:S04]  /*1a50*/  IADD3 R7, PT, PT, R4, R2, R7 ;  /* 0x0000000204077210 */ /* 0x004fc80007ffe007 */
[----:B---3--:R-:W-:-:S04]  /*1a60*/  IADD3 R6, PT, PT, R10, R6, R7 ;  /* 0x000000060a067210 */ /* 0x008fc80007ffe007 */
[----:B----4-:R-:W-:-:S04]  /*1a70*/  IADD3 R6, PT, PT, R8, R15, R6 ;  /* 0x0000000f08067210 */ /* 0x010fc80007ffe006 */
[----:B-----5:R-:W-:-:S07]  /*1a80*/  IADD3 R7, PT, PT, R16, R19, R6 ;  /* 0x0000001310077210 */ /* 0x020fce0007ffe006 */
.L_x_230:
[----:B------:R-:W-:Y:S05]  /*1a90*/  BSYNC.RECONVERGENT B2 ;  /* 0x0000000000027941 */ /* 0x000fea0003800200 */
.L_x_229:
        /* <DEDUP_REMOVED lines=18> */
[----:B------:R-:W-:Y:S01]  /*1bc0*/  VIADD R5, R5, 0x400 ;  /* 0x0000040005057836 */ /* 0x000fe20000000000 */
[----:B--2---:R-:W-:-:S04]  /*1bd0*/  IADD3 R7, PT, PT, R8, R2, R7 ;  /* 0x0000000208077210 */ /* 0x004fc80007ffe007 */
[----:B---3--:R-:W-:-:S07]  /*1be0*/  IADD3 R7, PT, PT, R14, R10, R7 ;  /* 0x0000000a0e077210 */ /* 0x008fce0007ffe007 */
.L_x_232:
[----:B------:R-:W-:Y:S05]  /*1bf0*/  BSYNC.RECONVERGENT B2 ;  /* 0x0000000000027941 */ /* 0x000fea0003800200 */
.L_x_231:
[----:B------:R-:W-:Y:S05]  /*1c00*/  @!P1 BRA `(.L_x_224) ;  /* 0x0000000000249947 */ /* 0x000fea0003800000 */
[----:B------:R-:W-:Y:S02]  /*1c10*/  VIADD R5, R5, UR4 ;  /* 0x0000000405057c36 */ /* 0x000fe40008000000 */
[----:B------:R-:W-:-:S07]  /*1c20*/  IMAD.MOV R4, RZ, RZ, -R4 ;  /* 0x000000ffff047224 */ /* 0x000fce00078e0a04 */
.L_x_233:
[----:B------:R-:W-:-:S06]  /*1c30*/  IMAD.WIDE.U32 R2, R5, 0x4, R12 ;  /* 0x0000000405027825 */ /* 0x000fcc00078e000c */
[----:B------:R-:W2:Y:S01]  /*1c40*/  LDG.E R2, desc[UR6][R2.64] ;  /* 0x0000000602027981 */ /* 0x000ea2000c1e1900 */
[----:B------:R-:W-:Y:S02]  /*1c50*/  VIADD R4, R4, 0x1 ;  /* 0x0000000104047836 */ /* 0x000fe40000000000 */
[----:B------:R-:W-:-:S03]  /*1c60*/  VIADD R5, R5, 0x100 ;  /* 0x0000010005057836 */ /* 0x000fc60000000000 */
[----:B------:R-:W-:Y:S01]  /*1c70*/  ISETP.NE.AND P0, PT, R4, RZ, PT ;  /* 0x000000ff0400720c */ /* 0x000fe20003f05270 */
[----:B--2---:R-:W-:-:S12]  /*1c80*/  IMAD.IADD R7, R2, 0x1, R7 ;  /* 0x0000000102077824 */ /* 0x004fd800078e0207 */
[----:B------:R-:W-:Y:S05]  /*1c90*/  @P0 BRA `(.L_x_233) ;  /* 0xfffffffc00e40947 */ /* 0x000fea000383ffff */
.L_x_224:
[----:B------:R-:W-:Y:S05]  /*1ca0*/  BSYNC.RECONVERGENT B1 ;  /* 0x0000000000017941 */ /* 0x000fea0003800200 */
.L_x_222:
        /* <DEDUP_REMOVED lines=36> */
[----:B--2---:R-:W0:Y:S04]  /*1ef0*/  LDS.128 R4, [UR4+0x10] ;  /* 0x00001004ff047984 */ /* 0x004e280008000c00 */
[----:B------:R-:W1:Y:S01]  /*1f00*/  LDS.64 R2, [UR4+0x20] ;  /* 0x00002004ff027984 */ /* 0x000e620008000a00 */
[----:B0-----:R-:W-:-:S04]  /*1f10*/  IADD3 R0, PT, PT, R4, R0, R9 ;  /* 0x0000000004007210 */ /* 0x001fc80007ffe009 */
[----:B------:R-:W-:-:S04]  /*1f20*/  IADD3 R0, PT, PT, R6, R0, R5 ;  /* 0x0000000006007210 */ /* 0x000fc80007ffe005 */
[----:B-1----:R-:W-:-:S05]  /*1f30*/  IADD3 R0, PT, PT, R2, R0, R7 ;  /* 0x0000000002007210 */ /* 0x002fca0007ffe007 */
[----:B------:R-:W-:-:S07]  /*1f40*/  IMAD.IADD R9, R0, 0x1, R3 ;  /* 0x0000000100097824 */ /* 0x000fce00078e0203 */
.L_x_220:
[----:B------:R-:W-:Y:S05]  /*1f50*/  BSYNC.RECONVERGENT B0 ;  /* 0x0000000000007941 */ /* 0x000fea0003800200 */
.L_x_205:
[----:B------:R-:W-:Y:S05]  /*1f60*/  @P0 EXIT ;  /* 0x000000000000094d */ /* 0x000fea0003800000 */
[----:B-1----:R-:W1:Y:S01]  /*1f70*/  LDC.64 R2, c[0x0][0x388] ;  /* 0x0000e200ff027b82 */ /* 0x002e620000000a00 */
[----:B------:R-:W0:Y:S02]  /*1f80*/  LDCU UR4, c[0x0][0x398] ;  /* 0x00007300ff0477ac */ /* 0x000e240008000800 */
[----:B0-2---:R-:W-:-:S05]  /*1f90*/  VIADD R9, R9, UR4 ;  /* 0x0000000409097c36 */ /* 0x005fca0008000000 */
[----:B-1----:R-:W-:Y:S01]  /*1fa0*/  STG.E desc[UR6][R2.64], R9 ;  /* 0x0000000902007986 */ /* 0x002fe2000c101906 */
[----:B------:R-:W-:Y:S05]  /*1fb0*/  EXIT ;  /* 0x000000000000794d */ /* 0x000fea0003800000 */
.L_x_234:
        /* <DEDUP_REMOVED lines=12> */
.L_x_246:


//--------------------- .text._ZN3cub18CUB_300001_SM_10006detail8for_each13static_kernelINS2_12policy_hub_t12policy_500_tElN6thrust24THRUST_300001_SM_1000_NS8cuda_cub6__fill7functorINS7_6detail15normal_iteratorINS7_10device_ptrIiEEEEiEEEEvT0_T1_ --------------------------
	.section	.text._ZN3cub18CUB_300001_SM_10006detail8for_each13static_kernelINS2_12policy_hub_t12policy_500_tElN6thrust24THRUST_300001_SM_1000_NS8cuda_cub6__fill7functorINS7_6detail15normal_iteratorINS7_10device_ptrIiEEEEiEEEEvT0_T1_,"ax",@progbits
	.align	128
        .global         _ZN3cub18CUB_300001_SM_10006detail8for_each13static_kernelINS2_12policy_hub_t12policy_500_tElN6thrust24THRUST_300001_SM_1000_NS8cuda_cub6__fill7functorINS7_6detail15normal_iteratorINS7_10device_ptrIiEEEEiEEEEvT0_T1_
        .type           _ZN3cub18CUB_300001_SM_10006detail8for_each13static_kernelINS2_12policy_hub_t12policy_500_tElN6thrust24THRUST_300001_SM_1000_NS8cuda_cub6__fill7functorINS7_6detail15normal_iteratorINS7_10device_ptrIiEEEEiEEEEvT0_T1_,@function
        .size           _ZN3cub18CUB_300001_SM_10006detail8for_each13static_kernelINS2_12policy_hub_t12policy_500_tElN6thrust24THRUST_300001_SM_1000_NS8cuda_cub6__fill7functorINS7_6detail15normal_iteratorINS7_10device_ptrIiEEEEiEEEEvT0_T1_,(.L_x_247 - _ZN3cub18CUB_300001_SM_10006detail8for_each13static_kernelINS2_12policy_hub_t12policy_500_tElN6thrust24THRUST_300001_SM_1000_NS8cuda_cub6__fill7functorINS7_6detail15normal_iteratorINS7_10device_ptrIiEEEEiEEEEvT0_T1_)
        .other          _ZN3cub18CUB_300001_SM_10006detail8for_each13static_kernelINS2_12policy_hub_t12policy_500_tElN6thrust24THRUST_300001_SM_1000_NS8cuda_cub6__fill7functorINS7_6detail15normal_iteratorINS7_10device_ptrIiEEEEiEEEEvT0_T1_,@"STO_CUDA_ENTRY STV_DEFAULT"
_ZN3cub18CUB_300001_SM_10006detail8for_each13static_kernelINS2_12policy_hub_t12policy_500_tElN6thrust24THRUST_300001_SM_1000_NS8cuda_cub6__fill7functorINS7_6detail15normal_iteratorINS7_10device_ptrIiEEEEiEEEEvT0_T1_:
.text._ZN3cub18CUB_300001_SM_10006detail8for_each13static_kernelINS2_12policy_hub_t12policy_500_tElN6thrust24THRUST_300001_SM_1000_NS8cuda_cub6__fill7functorINS7_6detail15normal_iteratorINS7_10device_ptrIiEEEEiEEEEvT0_T1_:
[----:B------:R-:W-:Y:S08]  /*0000*/  LDC R1, c[0x0][0x37c] ;  /* 0x0000df00ff017b82 */ /* 0x000ff00000000800 */
[----:B------:R-:W0:Y:S01]  /*0010*/  S2UR UR4, SR_CTAID.X ;  /* 0x00000000000479c3 */ /* 0x000e220000002500 */
[----:B------:R-:W1:Y:S01]  /*0020*/  LDCU.64 UR6, c[0x0][0x380] ;  /* 0x00007000ff0677ac */ /* 0x000e620008000a00 */
[----:B------:R-:W2:Y:S01]  /*0030*/  LDCU.64 UR8, c[0x0][0x358] ;  /* 0x00006b00ff0877ac */ /* 0x000ea20008000a00 */
[----:B0-----:R-:W-:-:S04]  /*0040*/  UIMAD.WIDE.U32 UR4, UR4, 0x200, URZ ;  /* 0x00000200040478a5 */ /* 0x001fc8000f8e00ff */
[----:B-1----:R-:W-:-:S04]  /*0050*/  UIADD3 UR6, UP0, UPT, -UR4, UR6, URZ ;  /* 0x0000000604067290 */ /* 0x002fc8000ff1e1ff */
[----:B------:R-:W-:Y:S02]  /*0060*/  UIADD3.X UR7, UPT, UPT, ~UR5, UR7, URZ, UP0, !UPT ;  /* 0x0000000705077290 */ /* 0x000fe400087fe5ff */
[----:B------:R-:W-:-:S04]  /*0070*/  UISETP.GE.U32.AND UP0, UPT, UR6, 0x200, UPT ;  /* 0x000002000600788c */ /* 0x000fc8000bf06070 */
[----:B------:R-:W-:-:S09]  /*0080*/  UISETP.GE.AND.EX UP0, UPT, UR7, URZ, UPT, UP0 ;  /* 0x000000ff0700728c */ /* 0x000fd2000bf06300 */
[----:B--2---:R-:W-:Y:S05]  /*0090*/  BRA.U !UP0, `(.L_x_235) ;  /* 0x0000000108287547 */ /* 0x004fea000b800000 */
[----:B------:R-:W0:Y:S01]  /*00a0*/  S2R R0, SR_TID.X ;  /* 0x0000000000007919 */ /* 0x000e220000002100 */
[----:B------:R-:W1:Y:S01]  /*00b0*/  LDCU.64 UR6, c[0x0][0x388] ;  /* 0x00007100ff0677ac */ /* 0x000e620008000a00 */
[----:B------:R-:W2:Y:S01]  /*00c0*/  LDC R5, c[0x0][0x390] ;  /* 0x0000e400ff057b82 */ /* 0x000ea20000000800 */
[----:B0-----:R-:W-:-:S05]  /*00d0*/  IADD3 R0, P0, PT, R0, UR4, RZ ;  /* 0x0000000400007c10 */ /* 0x001fca000ff1e0ff */
[----:B------:R-:W-:Y:S01]  /*00e0*/  IMAD.X R3, RZ, RZ, UR5, P0 ;  /* 0x00000005ff037e24 */ /* 0x000fe200080e06ff */
[----:B-1----:R-:W-:-:S04]  /*00f0*/  LEA R2, P0, R0, UR6, 0x2 ;  /* 0x0000000600027c11 */ /* 0x002fc8000f8010ff */
[----:B------:R-:W-:-:S05]  /*0100*/  LEA.HI.X R3, R0, UR7, R3, 0x2, P0 ;  /* 0x0000000700037c11 */ /* 0x000fca00080f1403 */
[----:B--2---:R-:W-:Y:S04]  /*0110*/  STG.E desc[UR8][R2.64], R5 ;  /* 0x0000000502007986 */ /* 0x004fe8000c101908 */
[----:B------:R-:W-:Y:S01]  /*0120*/  STG.E desc[UR8][R2.64+0x400], R5 ;  /* 0x0004000502007986 */ /* 0x000fe2000c101908 */
[----:B------:R-:W-:Y:S05]  /*0130*/  EXIT ;  /* 0x000000000000794d */ /* 0x000fea0003800000 */
.L_x_235:
[----:B------:R-:W0:Y:S01]  /*0140*/  S2R R0, SR_TID.X ;  /* 0x0000000000007919 */ /* 0x000e220000002100 */
[----:B------:R-:W-:Y:S01]  /*0150*/  USHF.R.S32.HI UR7, URZ, 0x1f, UR6 ;  /* 0x0000001fff077899 */ /* 0x000fe20008011406 */
[----:B------:R-:W1:Y:S05]  /*0160*/  LDCU.64 UR10, c[0x0][0x388] ;  /* 0x00007100ff0a77ac */ /* 0x000e6a0008000a00 */
[----:B------:R-:W-:Y:S02]  /*0170*/  IMAD.U32 R2, RZ, RZ, UR7 ;  /* 0x00000007ff027e24 */ /* 0x000fe4000f8e00ff */
[----:B------:R-:W-:Y:S01]  /*0180*/  IMAD.U32 R4, RZ, RZ, UR7 ;  /* 0x00000007ff047e24 */ /* 0x000fe2000f8e00ff */
[----:B0-----:R-:W-:-:S04]  /*0190*/  ISETP.LT.U32.AND P0, PT, R0, UR6, PT ;  /* 0x0000000600007c0c */ /* 0x001fc8000bf01070 */
[----:B------:R-:W-:Y:S01]  /*01a0*/  ISETP.GT.AND.EX P0, PT, R2, RZ, PT, P0 ;  /* 0x000000ff0200720c */ /* 0x000fe20003f04300 */
[C---:B------:R-:W-:Y:S01]  /*01b0*/  VIADD R2, R0.reuse, 0x100 ;  /* 0x0000010000027836 */ /* 0x040fe20000000000 */
[----:B------:R-:W-:-:S04]  /*01c0*/  IADD3 R0, P2, PT, R0, UR4, RZ ;  /* 0x0000000400007c10 */ /* 0x000fc8000ff5e0ff */
[----:B------:R-:W-:Y:S01]  /*01d0*/  ISETP.LT.U32.AND P1, PT, R2, UR6, PT ;  /* 0x0000000602007c0c */ /* 0x000fe2000bf21070 */
[----:B------:R-:W-:Y:S01]  /*01e0*/  IMAD.X R3, RZ, RZ, UR5, P2 ;  /* 0x00000005ff037e24 */ /* 0x000fe200090e06ff */
[----:B-1----:R-:W-:Y:S02]  /*01f0*/  LEA R2, P2, R0, UR10, 0x2 ;  /* 0x0000000a00027c11 */ /* 0x002fe4000f8410ff */
[----:B------:R-:W-:Y:S02]  /*0200*/  ISETP.GT.AND.EX P1, PT, R4, RZ, PT, P1 ;  /* 0x000000ff0400720c */ /* 0x000fe40003f24310 */
[----:B------:R-:W-:Y:S01]  /*0210*/  LEA.HI.X R3, R0, UR11, R3, 0x2, P2 ;  /* 0x0000000b00037c11 */ /* 0x000fe200090f1403 */
[----:B------:R-:W0:Y:S04]  /*0220*/  @P0 LDC R5, c[0x0][0x390] ;  /* 0x0000e400ff050b82 */ /* 0x000e280000000800 */
[----:B0-----:R0:W-:Y:S06]  /*0230*/  @P0 STG.E desc[UR8][R2.64], R5 ;  /* 0x0000000502000986 */ /* 0x0011ec000c101908 */
[----:B------:R-:W-:Y:S05]  /*0240*/  @!P1 EXIT ;  /* 0x000000000000994d */ /* 0x000fea0003800000 */
[----:B0-----:R-:W0:Y:S02]  /*0250*/  LDC R5, c[0x0][0x390] ;  /* 0x0000e400ff057b82 */ /* 0x001e240000000800 */
[----:B0-----:R-:W-:Y:S01]  /*0260*/  STG.E desc[UR8][R2.64+0x400], R5 ;  /* 0x0004000502007986 */ /* 0x001fe2000c101908 */
[----:B------:R-:W-:Y:S05]  /*0270*/  EXIT ;  /* 0x000000000000794d */ /* 0x000fea0003800000 */
.L_x_236:
        /* <DEDUP_REMOVED lines=16> */
.L_x_247:


//--------------------- .text._ZN3cub18CUB_300001_SM_10006detail8for_each13static_kernelINS2_12policy_hub_t12policy_500_tEmN6thrust24THRUST_300001_SM_1000_NS8cuda_cub20__uninitialized_fill7functorINS7_10device_ptrIiEEiEEEEvT0_T1_ --------------------------
	.section	.text._ZN3cub18CUB_300001_SM_10006detail8for_each13static_kernelINS2_12policy_hub_t12policy_500_tEmN6thrust24THRUST_300001_SM_1000_NS8cuda_cub20__uninitialized_fill7functorINS7_10device_ptrIiEEiEEEEvT0_T1_,"ax",@progbits
	.align	128
        .global         _ZN3cub18CUB_300001_SM_10006detail8for_each13static_kernelINS2_12policy_hub_t12policy_500_tEmN6thrust24THRUST_300001_SM_1000_NS8cuda_cub20__uninitialized_fill7functorINS7_10device_ptrIiEEiEEEEvT0_T1_
        .type           _ZN3cub18CUB_300001_SM_10006detail8for_each13static_kernelINS2_12policy_hub_t12policy_500_tEmN6thrust24THRUST_300001_SM_1000_NS8cuda_cub20__uninitialized_fill7functorINS7_10device_ptrIiEEiEEEEvT0_T1_,@function
        .size           _ZN3cub18CUB_300001_SM_10006detail8for_each13static_kernelINS2_12policy_hub_t12policy_500_tEmN6thrust24THRUST_300001_SM_1000_NS8cuda_cub20__uninitialized_fill7functorINS7_10device_ptrIiEEiEEEEvT0_T1_,(.L_x_248 - _ZN3cub18CUB_300001_SM_10006detail8for_each13static_kernelINS2_12policy_hub_t12policy_500_tEmN6thrust24THRUST_300001_SM_1000_NS8cuda_cub20__uninitialized_fill7functorINS7_10device_ptrIiEEiEEEEvT0_T1_)
        .other          _ZN3cub18CUB_300001_SM_10006detail8for_each13static_kernelINS2_12policy_hub_t12policy_500_tEmN6thrust24THRUST_300001_SM_1000_NS8cuda_cub20__uninitialized_fill7functorINS7_10device_ptrIiEEiEEEEvT0_T1_,@"STO_CUDA_ENTRY STV_DEFAULT"
_ZN3cub18CUB_300001_SM_10006detail8for_each13static_kernelINS2_12policy_hub_t12policy_500_tEmN6thrust24THRUST_300001_SM_1000_NS8cuda_cub20__uninitialized_fill7functorINS7_10device_ptrIiEEiEEEEvT0_T1_:
.text._ZN3cub18CUB_300001_SM_10006detail8for_each13static_kernelINS2_12policy_hub_t12policy_500_tEmN6thrust24THRUST_300001_SM_1000_NS8cuda_cub20__uninitialized_fill7functorINS7_10device_ptrIiEEiEEEEvT0_T1_:
        /* <DEDUP_REMOVED lines=8> */
[----:B------:R-:W-:-:S09]  /*0080*/  UISETP.GE.U32.AND.EX UP0, UPT, UR7, URZ, UPT, UP0 ;  /* 0x000000ff0700728c */ /* 0x000fd2000bf06100 */
        /* <DEDUP_REMOVED lines=11> */
.L_x_237:
[----:B------:R-:W0:Y:S01]  /*0140*/  S2R R0, SR_TID.X ;  /* 0x0000000000007919 */ /* 0x000e220000002100 */
[----:B------:R-:W-:Y:S01]  /*0150*/  IMAD.U32 R2, RZ, RZ, UR7 ;  /* 0x00000007ff027e24 */ /* 0x000fe2000f8e00ff */
[----:B------:R-:W1:Y:S01]  /*0160*/  LDCU.64 UR10, c[0x0][0x388] ;  /* 0x00007100ff0a77ac */ /* 0x000e620008000a00 */
[----:B------:R-:W-:Y:S01]  /*0170*/  IMAD.U32 R4, RZ, RZ, UR7 ;  /* 0x00000007ff047e24 */ /* 0x000fe2000f8e00ff */
[----:B0-----:R-:W-:-:S04]  /*0180*/  ISETP.LT.U32.AND P0, PT, R0, UR6, PT ;  /* 0x0000000600007c0c */ /* 0x001fc8000bf01070 */
[----:B------:R-:W-:Y:S01]  /*0190*/  ISETP.GT.U32.AND.EX P0, PT, R2, RZ, PT, P0 ;  /* 0x000000ff0200720c */ /* 0x000fe20003f04100 */
[C---:B------:R-:W-:Y:S01]  /*01a0*/  VIADD R2, R0.reuse, 0x100 ;  /* 0x0000010000027836 */ /* 0x040fe20000000000 */
[----:B------:R-:W-:-:S04]  /*01b0*/  IADD3 R0, P2, PT, R0, UR4, RZ ;  /* 0x0000000400007c10 */ /* 0x000fc8000ff5e0ff */
[----:B------:R-:W-:Y:S01]  /*01c0*/  ISETP.LT.U32.AND P1, PT, R2, UR6, PT ;  /* 0x0000000602007c0c */ /* 0x000fe2000bf21070 */
[----:B------:R-:W-:Y:S01]  /*01d0*/  IMAD.X R3, RZ, RZ, UR5, P2 ;  /* 0x00000005ff037e24 */ /* 0x000fe200090e06ff */
[----:B-1----:R-:W-:Y:S02]  /*01e0*/  LEA R2, P2, R0, UR10, 0x2 ;  /* 0x0000000a00027c11 */ /* 0x002fe4000f8410ff */
[----:B------:R-:W-:Y:S02]  /*01f0*/  ISETP.GT.U32.AND.EX P1, PT, R4, RZ, PT, P1 ;  /* 0x000000ff0400720c */ /* 0x000fe40003f24110 */
[----:B------:R-:W-:Y:S01]  /*0200*/  LEA.HI.X R3, R0, UR11, R3, 0x2, P2 ;  /* 0x0000000b00037c11 */ /* 0x000fe200090f1403 */
[----:B------:R-:W0:Y:S04]  /*0210*/  @P0 LDC R5, c[0x0][0x390] ;  /* 0x0000e400ff050b82 */ /* 0x000e280000000800 */
[----:B0-----:R0:W-:Y:S06]  /*0220*/  @P0 STG.E desc[UR8][R2.64], R5 ;  /* 0x0000000502000986 */ /* 0x0011ec000c101908 */
[----:B------:R-:W-:Y:S05]  /*0230*/  @!P1 EXIT ;  /* 0x000000000000994d */ /* 0x000fea0003800000 */
[----:B0-----:R-:W0:Y:S02]  /*0240*/  LDC R5, c[0x0][0x390] ;  /* 0x0000e400ff057b82 */ /* 0x001e240000000800 */
[----:B0-----:R-:W-:Y:S01]  /*0250*/  STG.E desc[UR8][R2.64+0x400], R5 ;  /* 0x0004000502007986 */ /* 0x001fe2000c101908 */
[----:B------:R-:W-:Y:S05]  /*0260*/  EXIT ;  /* 0x000000000000794d */ /* 0x000fea0003800000 */
.L_x_238:
        /* <DEDUP_REMOVED lines=9> */
.L_x_248:


//--------------------- .text._ZN3cub18CUB_300001_SM_10006detail11EmptyKernelIvEEvv --------------------------
	.section	.text._ZN3cub18CUB_300001_SM_10006detail11EmptyKernelIvEEvv,"ax",@progbits
	.align	128
        .global         _ZN3cub18CUB_300001_SM_10006detail11EmptyKernelIvEEvv
        .type           _ZN3cub18CUB_300001_SM_10006detail11EmptyKernelIvEEvv,@function
        .size           _ZN3cub18CUB_300001_SM_10006detail11EmptyKernelIvEEvv,(.L_x_249 - _ZN3cub18CUB_300001_SM_10006detail11EmptyKernelIvEEvv)
        .other          _ZN3cub18CUB_300001_SM_10006detail11EmptyKernelIvEEvv,@"STO_CUDA_ENTRY STV_DEFAULT"
_ZN3cub18CUB_300001_SM_10006detail11EmptyKernelIvEEvv:
.text._ZN3cub18CUB_300001_SM_10006detail11EmptyKernelIvEEvv:
[----:B------:R-:W-:Y:S01]  /*0000*/  LDC R1, c[0x0][0x37c] ;  /* 0x0000df00ff017b82 */ /* 0x000fe20000000800 */
[----:B------:R-:W-:Y:S05]  /*0010*/  EXIT ;  /* 0x000000000000794d */ /* 0x000fea0003800000 */
.L_x_239:
        /* <DEDUP_REMOVED lines=14> */
.L_x_249:


//--------------------- .text._Z6reduceILi256EEvN4cuda3std3__44spanIKiLm18446744073709551615EEENS3_IiLm18446744073709551615EEE --------------------------
	.section	.text._Z6reduceILi256EEvN4cuda3std3__44spanIKiLm18446744073709551615EEENS3_IiLm18446744073709551615EEE,"ax",@progbits
	.align	128
        .global         _Z6reduceILi256EEvN4cuda3std3__44spanIKiLm18446744073709551615EEENS3_IiLm18446744073709551615EEE
        .type           _Z6reduceILi256EEvN4cuda3std3__44spanIKiLm18446744073709551615EEENS3_IiLm18446744073709551615EEE,@function
        .size           _Z6reduceILi256EEvN4cuda3std3__44spanIKiLm18446744073709551615EEENS3_IiLm18446744073709551615EEE,(.L_x_250 - _Z6reduceILi256EEvN4cuda3std3__44spanIKiLm18446744073709551615EEENS3_IiLm18446744073709551615EEE)
        .other          _Z6reduceILi256EEvN4cuda3std3__44spanIKiLm18446744073709551615EEENS3_IiLm18446744073709551615EEE,@"STO_CUDA_ENTRY STV_DEFAULT"
_Z6reduceILi256EEvN4cuda3std3__44spanIKiLm18446744073709551615EEENS3_IiLm18446744073709551615EEE:
.text._Z6reduceILi256EEvN4cuda3std3__44spanIKiLm18446744073709551615EEENS3_IiLm18446744073709551615EEE:
[----:B------:R-:W-:Y:S01]  /*0000*/  LDC R1, c[0x0][0x37c] ;  /* 0x0000df00ff017b82 */ /* 0x000fe20000000800 */
[----:B------:R-:W0:Y:S07]  /*0010*/  S2R R7, SR_TID.X ;  /* 0x0000000000077919 */ /* 0x000e2e0000002100 */
[----:B------:R-:W0:Y:S01]  /*0020*/  S2UR UR4, SR_CTAID.X ;  /* 0x00000000000479c3 */ /* 0x000e220000002500 */
[----:B------:R-:W1:Y:S07]  /*0030*/  LDCU.64 UR6, c[0x0][0x388] ;  /* 0x00007100ff0677ac */ /* 0x000e6e0008000a00 */
[----:B------:R-:W0:Y:S02]  /*0040*/  LDC R0, c[0x0][0x360] ;  /* 0x0000d800ff007b82 */ /* 0x000e240000000800 */
[----:B0-----:R-:W-:-:S05]  /*0050*/  IMAD R0, R0, UR4, R7 ;  /* 0x0000000400007c24 */ /* 0x001fca000f8e0207 */
[----:B-1----:R-:W-:Y:S02]  /*0060*/  ISETP.GE.U32.AND P0, PT, R0, UR6, PT ;  /* 0x0000000600007c0c */ /* 0x002fe4000bf06070 */
[----:B------:R-:W-:-:S04]  /*0070*/  SHF.R.S32.HI R3, RZ, 0x1f, R0 ;  /* 0x0000001fff037819 */ /* 0x000fc80000011400 */
[----:B------:R-:W-:Y:S01]  /*0080*/  ISETP.GE.U32.AND.EX P0, PT, R3, UR7, PT, P0 ;  /* 0x0000000703007c0c */ /* 0x000fe2000bf06100 */
[----:B------:R-:W0:-:S12]  /*0090*/  LDCU.64 UR6, c[0x0][0x358] ;  /* 0x00006b00ff0677ac */ /* 0x000e180008000a00 */
[----:B------:R-:W1:Y:S02]  /*00a0*/  @!P0 LDC.64 R4, c[0x0][0x380] ;  /* 0x0000e000ff048b82 */ /* 0x000e640000000a00 */
[----:B-1----:R-:W-:-:S04]  /*00b0*/  @!P0 LEA R2, P1, R0, R4, 0x2 ;  /* 0x0000000400028211 */ /* 0x002fc800078210ff */
[----:B------:R-:W-:Y:S01]  /*00c0*/  @!P0 LEA.HI.X R3, R0, R5, R3, 0x2, P1 ;  /* 0x0000000500038211 */ /* 0x000fe200008f1403 */
[----:B------:R-:W-:-:S06]  /*00d0*/  IMAD.MOV.U32 R0, RZ, RZ, RZ ;  /* 0x000000ffff007224 */ /* 0x000fcc00078e00ff */
[----:B0-----:R-:W2:Y:S01]  /*00e0*/  @!P0 LDG.E R0, desc[UR6][R2.64] ;  /* 0x0000000602008981 */ /* 0x001ea2000c1e1900 */
[----:B------:R-:W-:Y:S01]  /*00f0*/  ISETP.NE.AND P1, PT, R7, RZ, PT ;  /* 0x000000ff0700720c */ /* 0x000fe20003f25270 */
[----:B------:R-:W0:Y:S02]  /*0100*/  S2R R4, SR_LANEID ;  /* 0x0000000000047919 */ /* 0x000e240000000000 */
[----:B0-----:R-:W-:-:S13]  /*0110*/  ISETP.NE.AND P0, PT, R4, RZ, PT ;  /* 0x000000ff0400720c */ /* 0x001fda0003f05270 */
[----:B------:R-:W0:Y:S01]  /*0120*/  @!P0 S2R R6, SR_CgaCtaId ;  /* 0x0000000000068919 */ /* 0x000e220000008800 */
[----:B------:R-:W-:Y:S02]  /*0130*/  @!P0 MOV R5, 0x400 ;  /* 0x0000040000058802 */ /* 0x000fe40000000f00 */
[----:B------:R-:W-:-:S04]  /*0140*/  @!P0 SHF.R.U32.HI R4, RZ, 0x3, R7 ;  /* 0x00000003ff048819 */ /* 0x000fc80000011607 */
[----:B------:R-:W-:Y:S02]  /*0150*/  @!P0 LOP3.LUT R4, R4, 0x7c, RZ, 0xc0, !PT ;  /* 0x0000007c04048812 */ /* 0x000fe400078ec0ff */
[----:B0-----:R-:W-:-:S05]  /*0160*/  @!P0 LEA R5, R6, R5, 0x18 ;  /* 0x0000000506058211 */ /* 0x001fca00078ec0ff */
[----:B------:R-:W-:Y:S01]  /*0170*/  @!P0 IMAD.IADD R4, R4, 0x1, R5 ;  /* 0x0000000104048824 */ /* 0x000fe200078e0205 */
[----:B--2---:R-:W0:Y:S02]  /*0180*/  REDUX.SUM.S32 UR4, R0 ;  /* 0x00000000000473c4 */ /* 0x004e24000000c200 */
[----:B0-----:R-:W-:-:S05]  /*0190*/  IMAD.U32 R13, RZ, RZ, UR4 ;  /* 0x00000004ff0d7e24 */ /* 0x001fca000f8e00ff */
[----:B------:R0:W-:Y:S01]  /*01a0*/  @!P0 STS [R4+0x8], R13 ;  /* 0x0000080d04008388 */ /* 0x0001e20000000800 */
[----:B------:R-:W-:Y:S06]  /*01b0*/  BAR.SYNC.DEFER_BLOCKING 0x0 ;  /* 0x0000000000007b1d */ /* 0x000fec0000010000 */
[----:B------:R-:W-:Y:S05]  /*01c0*/  @P1 EXIT ;  /* 0x000000000000194d */ /* 0x000fea0003800000 */
[----:B------:R-:W1:Y:S01]  /*01d0*/  S2UR UR5, SR_CgaCtaId ;  /* 0x00000000000579c3 */ /* 0x000e620000008800 */
[----:B------:R-:W-:-:S07]  /*01e0*/  UMOV UR4, 0x400 ;  /* 0x0000040000047882 */ /* 0x000fce0000000000 */
[----:B------:R-:W2:Y:S01]  /*01f0*/  LDC.64 R2, c[0x0][0x390] ;  /* 0x0000e400ff027b82 */ /* 0x000ea20000000a00 */
[----:B-1----:R-:W-:-:S09]  /*0200*/  ULEA UR4, UR5, UR4, 0x18 ;  /* 0x0000000405047291 */ /* 0x002fd2000f8ec0ff */
[----:B------:R-:W-:Y:S04]  /*0210*/  LDS R9, [UR4+0xc] ;  /* 0x00000c04ff097984 */ /* 0x000fe80008000800 */
[----:B0-----:R-:W0:Y:S04]  /*0220*/  LDS.128 R4, [UR4+0x10] ;  /* 0x00001004ff047984 */ /* 0x001e280008000c00 */
[----:B------:R-:W1:Y:S01]  /*0230*/  LDS.64 R10, [UR4+0x20] ;  /* 0x00002004ff0a7984 */ /* 0x000e620008000a00 */
[----:B0-----:R-:W-:-:S04]  /*0240*/  IADD3 R4, PT, PT, R4, R9, R13 ;  /* 0x0000000904047210 */ /* 0x001fc80007ffe00d */
[----:B------:R-:W-:-:S04]  /*0250*/  IADD3 R4, PT, PT, R6, R4, R5 ;  /* 0x0000000406047210 */ /* 0x000fc80007ffe005 */
[----:B-1----:R-:W-:-:S05]  /*0260*/  IADD3 R4, PT, PT, R10, R4, R7 ;  /* 0x000000040a047210 */ /* 0x002fca0007ffe007 */
[----:B------:R-:W-:-:S05]  /*0270*/  IMAD.IADD R11, R4, 0x1, R11 ;  /* 0x00000001040b7824 */ /* 0x000fca00078e020b */
[----:B--2---:R-:W-:Y:S01]  /*0280*/  ATOM.E.ADD.S32.STRONG.GPU PT, RZ, desc[UR6][R2.64], R11 ;  /* 0x8000000b02ff798a */ /* 0x004fe200081ef306 */
[----:B------:R-:W-:Y:S05]  /*0290*/  EXIT ;  /* 0x000000000000794d */ /* 0x000fea0003800000 */
.L_x_240:
        /* <DEDUP_REMOVED lines=14> */
.L_x_250:


//--------------------- .nv.shared._ZN3cub18CUB_300001_SM_10006detail6reduce28DeviceReduceSingleTileKernelINS2_10policy_hubIiyN4cuda3std3__44plusIiEEE10Policy1000EPiSC_iS9_iiNS7_10__identityEEEvT0_T1_T2_T3_T4_T6_ --------------------------
	.section	.nv.shared._ZN3cub18CUB_300001_SM_10006detail6reduce28DeviceReduceSingleTileKernelINS2_10policy_hubIiyN4cuda3std3__44plusIiEEE10Policy1000EPiSC_iS9_iiNS7_10__identityEEEvT0_T1_T2_T3_T4_T6_,"aw",@nobits
	.sectionflags	@""
	.align	4
.nv.shared._ZN3cub18CUB_300001_SM_10006detail6reduce28DeviceReduceSingleTileKernelINS2_10policy_hubIiyN4cuda3std3__44plusIiEEE10Policy1000EPiSC_iS9_iiNS7_10__identityEEEvT0_T1_T2_T3_T4_T6_:
	.zero		1068


//--------------------- .nv.shared.reserved.0     --------------------------
	.section	.nv.shared.reserved.0,"aw",@nobits
	.weak		__nv_reservedSMEM_offset_0_alias
	.size		__nv_reservedSMEM_offset_0_alias, 0, 64
	.other		__nv_reservedSMEM_offset_0_alias,@"STO_CUDA_RESERVED_SHARED STV_DEFAULT"
__nv_reservedSMEM_offset_0_alias:
	.zero		0
	.zero		64


//--------------------- .nv.global                --------------------------
	.section	.nv.global,"aw",@nobits
.nv.global:
	.type		_ZN30_INTERNAL_f8eef634_4_k_cu_main6thrust24THRUST_300001_SM_1000_NS12placeholders2_8E,@object
	.size		_ZN30_INTERNAL_f8eef634_4_k_cu_main6thrust24THRUST_300001_SM_1000_NS12placeholders2_8E,(_ZN30_INTERNAL_f8eef634_4_k_cu_main4cuda3std3__432_GLOBAL__N__f8eef634_4_k_cu_main6ignoreE - _ZN30_INTERNAL_f8eef634_4_k_cu_main6thrust24THRUST_300001_SM_1000_NS12placeholders2_8E)
_ZN30_INTERNAL_f8eef634_4_k_cu_main6thrust24THRUST_300001_SM_1000_NS12placeholders2_8E:
	.zero		1
	.type		_ZN30_INTERNAL_f8eef634_4_k_cu_main4cuda3std3__432_GLOBAL__N__f8eef634_4_k_cu_main6ignoreE,@object
	.size		_ZN30_INTERNAL_f8eef634_4_k_cu_main4cuda3std3__432_GLOBAL__N__f8eef634_4_k_cu_main6ignoreE,(_ZN30_INTERNAL_f8eef634_4_k_cu_main4cuda3std6ranges3__45__cpo4dataE - _ZN30_INTERNAL_f8eef634_4_k_cu_main4cuda3std3__432_GLOBAL__N__f8eef634_4_k_cu_main6ignoreE)
_ZN30_INTERNAL_f8eef634_4_k_cu_main4cuda3std3__432_GLOBAL__N__f8eef634_4_k_cu_main6ignoreE:
	.zero		1
	.type		_ZN30_INTERNAL_f8eef634_4_k_cu_main4cuda3std6ranges3__45__cpo4dataE,@object
	.size		_ZN30_INTERNAL_f8eef634_4_k_cu_main4cuda3std6ranges3__45__cpo4dataE,(_ZN30_INTERNAL_f8eef634_4_k_cu_main6thrust24THRUST_300001_SM_1000_NS6system3cpp3parE - _ZN30_INTERNAL_f8eef634_4_k_cu_main4cuda3std6ranges3__45__cpo4dataE)
_ZN30_INTERNAL_f8eef634_4_k_cu_main4cuda3std6ranges3__45__cpo4dataE:
	.zero		1
	.type		_ZN30_INTERNAL_f8eef634_4_k_cu_main6thrust24THRUST_300001_SM_1000_NS6system3cpp3parE,@object
	.size		_ZN30_INTERNAL_f8eef634_4_k_cu_main6thrust24THRUST_300001_SM_1000_NS6system3cpp3parE,(_ZN30_INTERNAL_f8eef634_4_k_cu_main4cuda3std3__45__cpo5beginE - _ZN30_INTERNAL_f8eef634_4_k_cu_main6thrust24THRUST_300001_SM_1000_NS6system3cpp3parE)
_ZN30_INTERNAL_f8eef634_4_k_cu_main6thrust24THRUST_300001_SM_1000_NS6system3cpp3parE:
	.zero		1
	.type		_ZN30_INTERNAL_f8eef634_4_k_cu_main4cuda3std3__45__cpo5beginE,@object
	.size		_ZN30_INTERNAL_f8eef634_4_k_cu_main4cuda3std3__45__cpo5beginE,(_ZN30_INTERNAL_f8eef634_4_k_cu_main4cuda3std6ranges3__45__cpo5beginE - _ZN30_INTERNAL_f8eef634_4_k_cu_main4cuda3std3__45__cpo5beginE)
_ZN30_INTERNAL_f8eef634_4_k_cu_main4cuda3std3__45__cpo5beginE:
	.zero		1
	.type		_ZN30_INTERNAL_f8eef634_4_k_cu_main4cuda3std6ranges3__45__cpo5beginE,@object
	.size		_ZN30_INTERNAL_f8eef634_4_k_cu_main4cuda3std6ranges3__45__cpo5beginE,(_ZN30_INTERNAL_f8eef634_4_k_cu_main6thrust24THRUST_300001_SM_1000_NS6deviceE - _ZN30_INTERNAL_f8eef634_4_k_cu_main4cuda3std6ranges3__45__cpo5beginE)
_ZN30_INTERNAL_f8eef634_4_k_cu_main4cuda3std6ranges3__45__cpo5beginE:
	.zero		1
	.type		_ZN30_INTERNAL_f8eef634_4_k_cu_main6thrust24THRUST_300001_SM_1000_NS6deviceE,@object
	.size		_ZN30_INTERNAL_f8eef634_4_k_cu_main6thrust24THRUST_300001_SM_1000_NS6deviceE,(_ZN30_INTERNAL_f8eef634_4_k_cu_main4cuda3std3__47nulloptE - _ZN30_INTERNAL_f8eef634_4_k_cu_main6thrust24THRUST_300001_SM_1000_NS6deviceE)
_ZN30_INTERNAL_f8eef634_4_k_cu_main6thrust24THRUST_300001_SM_1000_NS6deviceE:
	.zero		1
	.type		_ZN30_INTERNAL_f8eef634_4_k_cu_main4cuda3std3__47nulloptE,@object
	.size		_ZN30_INTERNAL_f8eef634_4_k_cu_main4cuda3std3__47nulloptE,(_ZN30_INTERNAL_f8eef634_4_k_cu_main4cuda3std6ranges3__45__cpo8distanceE - _ZN30_INTERNAL_f8eef634_4_k_cu_main4cuda3std3__47nulloptE)
_ZN30_INTERNAL_f8eef634_4_k_cu_main4cuda3std3__47nulloptE:
	.zero		1
	.type		_ZN30_INTERNAL_f8eef634_4_k_cu_main4cuda3std6ranges3__45__cpo8distanceE,@object
	.size		_ZN30_INTERNAL_f8eef634_4_k_cu_main4cuda3std6ranges3__45__cpo8distanceE,(_ZN30_INTERNAL_f8eef634_4_k_cu_main6thrust24THRUST_300001_SM_1000_NS12placeholders2_4E - _ZN30_INTERNAL_f8eef634_4_k_cu_main4cuda3std6ranges3__45__cpo8distanceE)
_ZN30_INTERNAL_f8eef634_4_k_cu_main4cuda3std6ranges3__45__cpo8distanceE:
	.zero		1
	.type		_ZN30_INTERNAL_f8eef634_4_k_cu_main6thrust24THRUST_300001_SM_1000_NS12placeholders2_4E,@object
	.size		_ZN30_INTERNAL_f8eef634_4_k_cu_main6thrust24THRUST_300001_SM_1000_NS12placeholders2_4E,(_ZN30_INTERNAL_f8eef634_4_k_cu_main4cuda3std3__45__cpo6rbeginE - _ZN30_INTERNAL_f8eef634_4_k_cu_main6thrust24THRUST_300001_SM_1000_NS12placeholders2_4E)
_ZN30_INTERNAL_f8eef634_4_k_cu_main6thrust24THRUST_300001_SM_1000_NS12placeholders2_4E:
	.zero		1
	.type		_ZN30_INTERNAL_f8eef634_4_k_cu_main4cuda3std3__45__cpo6rbeginE,@object
	.size		_ZN30_INTERNAL_f8eef634_4_k_cu_main4cuda3std3__45__cpo6rbeginE,(_ZN30_INTERNAL_f8eef634_4_k_cu_main4cuda3std6ranges3__45__cpo7advanceE - _ZN30_INTERNAL_f8eef634_4_k_cu_main4cuda3std3__45__cpo6rbeginE)
_ZN30_INTERNAL_f8eef634_4_k_cu_main4cuda3std3__45__cpo6rbeginE:
	.zero		1
	.type		_ZN30_INTERNAL_f8eef634_4_k_cu_main4cuda3std6ranges3__45__cpo7advanceE,@object
	.size		_ZN30_INTERNAL_f8eef634_4_k_cu_main4cuda3std6ranges3__45__cpo7advanceE,(_ZN30_INTERNAL_f8eef634_4_k_cu_main6thrust24THRUST_300001_SM_1000_NS12placeholders3_10E - _ZN30_INTERNAL_f8eef634_4_k_cu_main4cuda3std6ranges3__45__cpo7advanceE)
_ZN30_INTERNAL_f8eef634_4_k_cu_main4cuda3std6ranges3__45__cpo7advanceE:
	.zero		1
	.type		_ZN30_INTERNAL_f8eef634_4_k_cu_main6thrust24THRUST_300001_SM_1000_NS12placeholders3_10E,@object
	.size		_ZN30_INTERNAL_f8eef634_4_k_cu_main6thrust24THRUST_300001_SM_1000_NS12placeholders3_10E,(_ZN30_INTERNAL_f8eef634_4_k_cu_main4cuda3std3__48in_placeE - _ZN30_INTERNAL_f8eef634_4_k_cu_main6thrust24THRUST_300001_SM_1000_NS12placeholders3_10E)
_ZN30_INTERNAL_f8eef634_4_k_cu_main6thrust24THRUST_300001_SM_1000_NS12placeholders3_10E:
	.zero		1
	.type		_ZN30_INTERNAL_f8eef634_4_k_cu_main4cuda3std3__48in_placeE,@object
	.size		_ZN30_INTERNAL_f8eef634_4_k_cu_main4cuda3std3__48in_placeE,(_ZN30_INTERNAL_f8eef634_4_k_cu_main4cuda3std6ranges3__45__cpo4sizeE - _ZN30_INTERNAL_f8eef634_4_k_cu_main4cuda3std3__48in_placeE)
_ZN30_INTERNAL_f8eef634_4_k_cu_main4cuda3std3__48in_placeE:
	.zero		1
	.type		_ZN30_INTERNAL_f8eef634_4_k_cu_main4cuda3std6ranges3__45__cpo4sizeE,@object
	.size		_ZN30_INTERNAL_f8eef634_4_k_cu_main4cuda3std6ranges3__45__cpo4sizeE,(_ZN30_INTERNAL_f8eef634_4_k_cu_main6thrust24THRUST_300001_SM_1000_NS12placeholders2_2E - _ZN30_INTERNAL_f8eef634_4_k_cu_main4cuda3std6ranges3__45__cpo4sizeE)
_ZN30_INTERNAL_f8eef634_4_k_cu_main4cuda3std6ranges3__45__cpo4sizeE:
	.zero		1
	.type		_ZN30_INTERNAL_f8eef634_4_k_cu_main6thrust24THRUST_300001_SM_1000_NS12placeholders2_2E,@object
	.size		_ZN30_INTERNAL_f8eef634_4_k_cu_main6thrust24THRUST_300001_SM_1000_NS12placeholders2_2E,(_ZN30_INTERNAL_f8eef634_4_k_cu_main4cuda3std3__45__cpo6cbeginE - _ZN30_INTERNAL_f8eef634_4_k_cu_main6thrust24THRUST_300001_SM_1000_NS12placeholders2_2E)
_ZN30_INTERNAL_f8eef634_4_k_cu_main6thrust24THRUST_300001_SM_1000_NS12placeholders2_2E:
	.zero		1
	.type		_ZN30_INTERNAL_f8eef634_4_k_cu_main4cuda3std3__45__cpo6cbeginE,@object
	.size		_ZN30_INTERNAL_f8eef634_4_k_cu_main4cuda3std3__45__cpo6cbeginE,(_ZN30_INTERNAL_f8eef634_4_k_cu_main4cuda3std6ranges3__45__cpo6cbeginE - _ZN30_INTERNAL_f8eef634_4_k_cu_main4cuda3std3__45__cpo6cbeginE)
_ZN30_INTERNAL_f8eef634_4_k_cu_main4cuda3std3__45__cpo6cbeginE:
	.zero		1
	.type		_ZN30_INTERNAL_f8eef634_4_k_cu_main4cuda3std6ranges3__45__cpo6cbeginE,@object
	.size		_ZN30_INTERNAL_f8eef634_4_k_cu_main4cuda3std6ranges3__45__cpo6cbeginE,(_ZN30_INTERNAL_f8eef634_4_k_cu_main6thrust24THRUST_300001_SM_1000_NS12placeholders2_6E - _ZN30_INTERNAL_f8eef634_4_k_cu_main4cuda3std6ranges3__45__cpo6cbeginE)
_ZN30_INTERNAL_f8eef634_4_k_cu_main4cuda3std6ranges3__45__cpo6cbeginE:
	.zero		1
	.type		_ZN30_INTERNAL_f8eef634_4_k_cu_main6thrust24THRUST_300001_SM_1000_NS12placeholders2_6E,@object
	.size		_ZN30_INTERNAL_f8eef634_4_k_cu_main6thrust24THRUST_300001_SM_1000_NS12placeholders2_6E,(_ZN30_INTERNAL_f8eef634_4_k_cu_main4cuda3std3__45__cpo7crbeginE - _ZN30_INTERNAL_f8eef634_4_k_cu_main6thrust24THRUST_300001_SM_1000_NS12placeholders2_6E)
_ZN30_INTERNAL_f8eef634_4_k_cu_main6thrust24THRUST_300001_SM_1000_NS12placeholders2_6E:
	.zero		1
	.type		_ZN30_INTERNAL_f8eef634_4_k_cu_main4cuda3std3__45__cpo7crbeginE,@object
	.size		_ZN30_INTERNAL_f8eef634_4_k_cu_main4cuda3std3__45__cpo7crbeginE,(_ZN30_INTERNAL_f8eef634_4_k_cu_main4cuda3std6ranges3__45__cpo4nextE - _ZN30_INTERNAL_f8eef634_4_k_cu_main4cuda3std3__45__cpo7crbeginE)
_ZN30_INTERNAL_f8eef634_4_k_cu_main4cuda3std3__45__cpo7crbeginE:
	.zero		1
	.type		_ZN30_INTERNAL_f8eef634_4_k_cu_main4cuda3std6ranges3__45__cpo4nextE,@object
	.size		_ZN30_INTERNAL_f8eef634_4_k_cu_main4cuda3std6ranges3__45__cpo4nextE,(_ZN30_INTERNAL_f8eef634_4_k_cu_main4cuda3std6ranges3__45__cpo4swapE - _ZN30_INTERNAL_f8eef634_4_k_cu_main4cuda3std6ranges3__45__cpo4nextE)
_ZN30_INTERNAL_f8eef634_4_k_cu_main4cuda3std6ranges3__45__cpo4nextE:
	.zero		1
	.type		_ZN30_INTERNAL_f8eef634_4_k_cu_main4cuda3std6ranges3__45__cpo4swapE,@object
	.size		_ZN30_INTERNAL_f8eef634_4_k_cu_main4cuda3std6ranges3__45__cpo4swapE,(_ZN30_INTERNAL_f8eef634_4_k_cu_main6thrust24THRUST_300001_SM_1000_NS8cuda_cub10par_nosyncE - _ZN30_INTERNAL_f8eef634_4_k_cu_main4cuda3std6ranges3__45__cpo4swapE)
_ZN30_INTERNAL_f8eef634_4_k_cu_main4cuda3std6ranges3__45__cpo4swapE:
	.zero		1
	.type		_ZN30_INTERNAL_f8eef634_4_k_cu_main6thrust24THRUST_300001_SM_1000_NS8cuda_cub10par_nosyncE,@object
	.size		_ZN30_INTERNAL_f8eef634_4_k_cu_main6thrust24THRUST_300001_SM_1000_NS8cuda_cub10par_nosyncE,(_ZN30_INTERNAL_f8eef634_4_k_cu_main6thrust24THRUST_300001_SM_1000_NS3seqE - _ZN30_INTERNAL_f8eef634_4_k_cu_main6thrust24THRUST_300001_SM_1000_NS8cuda_cub10par_nosyncE)
_ZN30_INTERNAL_f8eef634_4_k_cu_main6thrust24THRUST_300001_SM_1000_NS8cuda_cub10par_nosyncE:
	.zero		1
	.type		_ZN30_INTERNAL_f8eef634_4_k_cu_main6thrust24THRUST_300001_SM_1000_NS3seqE,@object
	.size		_ZN30_INTERNAL_f8eef634_4_k_cu_main6thrust24THRUST_300001_SM_1000_NS3seqE,(_ZN30_INTERNAL_f8eef634_4_k_cu_main4cuda3std3__420unreachable_sentinelE - _ZN30_INTERNAL_f8eef634_4_k_cu_main6thrust24THRUST_300001_SM_1000_NS3seqE)
_ZN30_INTERNAL_f8eef634_4_k_cu_main6thrust24THRUST_300001_SM_1000_NS3seqE:
	.zero		1
	.type		_ZN30_INTERNAL_f8eef634_4_k_cu_main4cuda3std3__420unreachable_sentinelE,@object
	.size		_ZN30_INTERNAL_f8eef634_4_k_cu_main4cuda3std3__420unreachable_sentinelE,(_ZN30_INTERNAL_f8eef634_4_k_cu_main4cuda3std6ranges3__45__cpo5ssizeE - _ZN30_INTERNAL_f8eef634_4_k_cu_main4cuda3std3__420unreachable_sentinelE)
_ZN30_INTERNAL_f8eef634_4_k_cu_main4cuda3std3__420unreachable_sentinelE:
	.zero		1
	.type		_ZN30_INTERNAL_f8eef634_4_k_cu_main4cuda3std6ranges3__45__cpo5ssizeE,@object
	.size		_ZN30_INTERNAL_f8eef634_4_k_cu_main4cuda3std6ranges3__45__cpo5ssizeE,(_ZN30_INTERNAL_f8eef634_4_k_cu_main6thrust24THRUST_300001_SM_1000_NS12placeholders2_3E - _ZN30_INTERNAL_f8eef634_4_k_cu_main4cuda3std6ranges3__45__cpo5ssizeE)
_ZN30_INTERNAL_f8eef634_4_k_cu_main4cuda3std6ranges3__45__cpo5ssizeE:
	.zero		1
	.type		_ZN30_INTERNAL_f8eef634_4_k_cu_main6thrust24THRUST_300001_SM_1000_NS12placeholders2_3E,@object
	.size		_ZN30_INTERNAL_f8eef634_4_k_cu_main6thrust24THRUST_300001_SM_1000_NS12placeholders2_3E,(_ZN30_INTERNAL_f8eef634_4_k_cu_main4cuda3std3__45__cpo4cendE - _ZN30_INTERNAL_f8eef634_4_k_cu_main6thrust24THRUST_300001_SM_1000_NS12placeholders2_3E)
_ZN30_INTERNAL_f8eef634_4_k_cu_main6thrust24THRUST_300001_SM_1000_NS12placeholders2_3E:
	.zero		1
	.type		_ZN30_INTERNAL_f8eef634_4_k_cu_main4cuda3std3__45__cpo4cendE,@object
	.size		_ZN30_INTERNAL_f8eef634_4_k_cu_main4cuda3std3__45__cpo4cendE,(_ZN30_INTERNAL_f8eef634_4_k_cu_main4cuda3std6ranges3__45__cpo4cendE - _ZN30_INTERNAL_f8eef634_4_k_cu_main4cuda3std3__45__cpo4cendE)
_ZN30_INTERNAL_f8eef634_4_k_cu_main4cuda3std3__45__cpo4cendE:
	.zero		1
	.type		_ZN30_INTERNAL_f8eef634_4_k_cu_main4cuda3std6ranges3__45__cpo4cendE,@object
	.size		_ZN30_INTERNAL_f8eef634_4_k_cu_main4cuda3std6ranges3__45__cpo4cendE,(_ZN30_INTERNAL_f8eef634_4_k_cu_main6thrust24THRUST_300001_SM_1000_NS12placeholders2_7E - _ZN30_INTERNAL_f8eef634_4_k_cu_main4cuda3std6ranges3__45__cpo4cendE)
_ZN30_INTERNAL_f8eef634_4_k_cu_main4cuda3std6ranges3__45__cpo4cendE:
	.zero		1
	.type		_ZN30_INTERNAL_f8eef634_4_k_cu_main6thrust24THRUST_300001_SM_1000_NS12placeholders2_7E,@object
	.size		_ZN30_INTERNAL_f8eef634_4_k_cu_main6thrust24THRUST_300001_SM_1000_NS12placeholders2_7E,(_ZN30_INTERNAL_f8eef634_4_k_cu_main4cuda3std3__45__cpo5crendE - _ZN30_INTERNAL_f8eef634_4_k_cu_main6thrust24THRUST_300001_SM_1000_NS12placeholders2_7E)
_ZN30_INTERNAL_f8eef634_4_k_cu_main6thrust24THRUST_300001_SM_1000_NS12placeholders2_7E:
	.zero		1
	.type		_ZN30_INTERNAL_f8eef634_4_k_cu_main4cuda3std3__45__cpo5crendE,@object
	.size		_ZN30_INTERNAL_f8eef634_4_k_cu_main4cuda3std3__45__cpo5crendE,(_ZN30_INTERNAL_f8eef634_4_k_cu_main4cuda3std6ranges3__45__cpo4prevE - _ZN30_INTERNAL_f8eef634_4_k_cu_main4cuda3std3__45__cpo5crendE)
_ZN30_INTERNAL_f8eef634_4_k_cu_main4cuda3std3__45__cpo5crendE:
	.zero		1
	.type		_ZN30_INTERNAL_f8eef634_4_k_cu_main4cuda3std6ranges3__45__cpo4prevE,@object
	.size		_ZN30_INTERNAL_f8eef634_4_k_cu_main4cuda3std6ranges3__45__cpo4prevE,(_ZN30_INTERNAL_f8eef634_4_k_cu_main4cuda3std6ranges3__45__cpo9iter_moveE - _ZN30_INTERNAL_f8eef634_4_k_cu_main4cuda3std6ranges3__45__cpo4prevE)
_ZN30_INTERNAL_f8eef634_4_k_cu_main4cuda3std6ranges3__45__cpo4prevE:
	.zero		1
	.type		_ZN30_INTERNAL_f8eef634_4_k_cu_main4cuda3std6ranges3__45__cpo9iter_moveE,@object
	.size		_ZN30_INTERNAL_f8eef634_4_k_cu_main4cuda3std6ranges3__45__cpo9iter_moveE,(_ZN30_INTERNAL_f8eef634_4_k_cu_main6thrust24THRUST_300001_SM_1000_NS6system6detail10sequential3seqE - _ZN30_INTERNAL_f8eef634_4_k_cu_main4cuda3std6ranges3__45__cpo9iter_moveE)
_ZN30_INTERNAL_f8eef634_4_k_cu_main4cuda3std6ranges3__45__cpo9iter_moveE:
	.zero		1
	.type		_ZN30_INTERNAL_f8eef634_4_k_cu_main6thrust24THRUST_300001_SM_1000_NS6system6detail10sequential3seqE,@object
	.size		_ZN30_INTERNAL_f8eef634_4_k_cu_main6thrust24THRUST_300001_SM_1000_NS6system6detail10sequential3seqE,(_ZN30_INTERNAL_f8eef634_4_k_cu_main6thrust24THRUST_300001_SM_1000_NS12placeholders2_9E - _ZN30_INTERNAL_f8eef634_4_k_cu_main6thrust24THRUST_300001_SM_1000_NS6system6detail10sequential3seqE)
_ZN30_INTERNAL_f8eef634_4_k_cu_main6thrust24THRUST_300001_SM_1000_NS6system6detail10sequential3seqE:
	.zero		1
	.type		_ZN30_INTERNAL_f8eef634_4_k_cu_main6thrust24THRUST_300001_SM_1000_NS12placeholders2_9E,@object
	.size		_ZN30_INTERNAL_f8eef634_4_k_cu_main6thrust24THRUST_300001_SM_1000_NS12placeholders2_9E,(_ZN30_INTERNAL_f8eef634_4_k_cu_main4cuda3std3__419piecewise_constructE - _ZN30_INTERNAL_f8eef634_4_k_cu_main6thrust24THRUST_300001_SM_1000_NS12placeholders2_9E)
_ZN30_INTERNAL_f8eef634_4_k_cu_main6thrust24THRUST_300001_SM_1000_NS12placeholders2_9E:
	.zero		1
	.type		_ZN30_INTERNAL_f8eef634_4_k_cu_main4cuda3std3__419piecewise_constructE,@object
	.size		_ZN30_INTERNAL_f8eef634_4_k_cu_main4cuda3std3__419piecewise_constructE,(_ZN30_INTERNAL_f8eef634_4_k_cu_main4cuda3std6ranges3__45__cpo5cdataE - _ZN30_INTERNAL_f8eef634_4_k_cu_main4cuda3std3__419piecewise_constructE)
_ZN30_INTERNAL_f8eef634_4_k_cu_main4cuda3std3__419piecewise_constructE:
	.zero		1
	.type		_ZN30_INTERNAL_f8eef634_4_k_cu_main4cuda3std6ranges3__45__cpo5cdataE,@object
	.size		_ZN30_INTERNAL_f8eef634_4_k_cu_main4cuda3std6ranges3__45__cpo5cdataE,(_ZN30_INTERNAL_f8eef634_4_k_cu_main6thrust24THRUST_300001_SM_1000_NS12placeholders2_1E - _ZN30_INTERNAL_f8eef634_4_k_cu_main4cuda3std6ranges3__45__cpo5cdataE)
_ZN30_INTERNAL_f8eef634_4_k_cu_main4cuda3std6ranges3__45__cpo5cdataE:
	.zero		1
	.type		_ZN30_INTERNAL_f8eef634_4_k_cu_main6thrust24THRUST_300001_SM_1000_NS12placeholders2_1E,@object
	.size		_ZN30_INTERNAL_f8eef634_4_k_cu_main6thrust24THRUST_300001_SM_1000_NS12placeholders2_1E,(_ZN30_INTERNAL_f8eef634_4_k_cu_main4cuda3std3__45__cpo3endE - _ZN30_INTERNAL_f8eef634_4_k_cu_main6thrust24THRUST_300001_SM_1000_NS12placeholders2_1E)
_ZN30_INTERNAL_f8eef634_4_k_cu_main6thrust24THRUST_300001_SM_1000_NS12placeholders2_1E:
	.zero		1
	.type		_ZN30_INTERNAL_f8eef634_4_k_cu_main4cuda3std3__45__cpo3endE,@object
	.size		_ZN30_INTERNAL_f8eef634_4_k_cu_main4cuda3std3__45__cpo3endE,(_ZN30_INTERNAL_f8eef634_4_k_cu_main4cuda3std6ranges3__45__cpo3endE - _ZN30_INTERNAL_f8eef634_4_k_cu_main4cuda3std3__45__cpo3endE)
_ZN30_INTERNAL_f8eef634_4_k_cu_main4cuda3std3__45__cpo3endE:
	.zero		1
	.type		_ZN30_INTERNAL_f8eef634_4_k_cu_main4cuda3std6ranges3__45__cpo3endE,@object
	.size		_ZN30_INTERNAL_f8eef634_4_k_cu_main4cuda3std6ranges3__45__cpo3endE,(_ZN30_INTERNAL_f8eef634_4_k_cu_main6thrust24THRUST_300001_SM_1000_NS12placeholders2_5E - _ZN30_INTERNAL_f8eef634_4_k_cu_main4cuda3std6ranges3__45__cpo3endE)
_ZN30_INTERNAL_f8eef634_4_k_cu_main4cuda3std6ranges3__45__cpo3endE:
	.zero		1
	.type		_ZN30_INTERNAL_f8eef634_4_k_cu_main6thrust24THRUST_300001_SM_1000_NS12placeholders2_5E,@object
	.size		_ZN30_INTERNAL_f8eef634_4_k_cu_main6thrust24THRUST_300001_SM_1000_NS12placeholders2_5E,(_ZN30_INTERNAL_f8eef634_4_k_cu_main4cuda3std3__45__cpo4rendE - _ZN30_INTERNAL_f8eef634_4_k_cu_main6thrust24THRUST_300001_SM_1000_NS12placeholders2_5E)
_ZN30_INTERNAL_f8eef634_4_k_cu_main6thrust24THRUST_300001_SM_1000_NS12placeholders2_5E:
	.zero		1
	.type		_ZN30_INTERNAL_f8eef634_4_k_cu_main4cuda3std3__45__cpo4rendE,@object
	.size		_ZN30_INTERNAL_f8eef634_4_k_cu_main4cuda3std3__45__cpo4rendE,(_ZN30_INTERNAL_f8eef634_4_k_cu_main4cuda3std6ranges3__45__cpo9iter_swapE - _ZN30_INTERNAL_f8eef634_4_k_cu_main4cuda3std3__45__cpo4rendE)
_ZN30_INTERNAL_f8eef634_4_k_cu_main4cuda3std3__45__cpo4rendE:
	.zero		1
	.type		_ZN30_INTERNAL_f8eef634_4_k_cu_main4cuda3std6ranges3__45__cpo9iter_swapE,@object
	.size		_ZN30_INTERNAL_f8eef634_4_k_cu_main4cuda3std6ranges3__45__cpo9iter_swapE,(_ZN30_INTERNAL_f8eef634_4_k_cu_main4cuda3std3__48unexpectE - _ZN30_INTERNAL_f8eef634_4_k_cu_main4cuda3std6ranges3__45__cpo9iter_swapE)
_ZN30_INTERNAL_f8eef634_4_k_cu_main4cuda3std6ranges3__45__cpo9iter_swapE:
	.zero		1
	.type		_ZN30_INTERNAL_f8eef634_4_k_cu_main4cuda3std3__48unexpectE,@object
	.size		_ZN30_INTERNAL_f8eef634_4_k_cu_main4cuda3std3__48unexpectE,(_ZN30_INTERNAL_f8eef634_4_k_cu_main6thrust24THRUST_300001_SM_1000_NS8cuda_cub3parE - _ZN30_INTERNAL_f8eef634_4_k_cu_main4cuda3std3__48unexpectE)
_ZN30_INTERNAL_f8eef634_4_k_cu_main4cuda3std3__48unexpectE:
	.zero		1
	.type		_ZN30_INTERNAL_f8eef634_4_k_cu_main6thrust24THRUST_300001_SM_1000_NS8cuda_cub3parE,@object
	.size		_ZN30_INTERNAL_f8eef634_4_k_cu_main6thrust24THRUST_300001_SM_1000_NS8cuda_cub3parE,(.L_29 - _ZN30_INTERNAL_f8eef634_4_k_cu_main6thrust24THRUST_300001_SM_1000_NS8cuda_cub3parE)
_ZN30_INTERNAL_f8eef634_4_k_cu_main6thrust24THRUST_300001_SM_1000_NS8cuda_cub3parE:
	.zero		1
.L_29:


//--------------------- .nv.shared._ZN3cub18CUB_300001_SM_10006detail6reduce18DeviceReduceKernelINS2_10policy_hubIiyN4cuda3std3__44plusIiEEE10Policy1000EN6thrust24THRUST_300001_SM_1000_NS6detail15normal_iteratorINSD_10device_ptrIiEEEEyS9_iNS7_10__identityEEEvT0_PT3_T1_NS0_13GridEvenShareISN_EET2_T4_ --------------------------
	.section	.nv.shared._ZN3cub18CUB_300001_SM_10006detail6reduce18DeviceReduceKernelINS2_10policy_hubIiyN4cuda3std3__44plusIiEEE10Policy1000EN6thrust24THRUST_300001_SM_1000_NS6detail15normal_iteratorINSD_10device_ptrIiEEEEyS9_iNS7_10__identityEEEvT0_PT3_T1_NS0_13GridEvenShareISN_EET2_T4_,"aw",@nobits
	.sectionflags	@""
	.align	4
.nv.shared._ZN3cub18CUB_300001_SM_10006detail6reduce18DeviceReduceKernelINS2_10policy_hubIiyN4cuda3std3__44plusIiEEE10Policy1000EN6thrust24THRUST_300001_SM_1000_NS6detail15normal_iteratorINSD_10device_ptrIiEEEEyS9_iNS7_10__identityEEEvT0_PT3_T1_NS0_13GridEvenShareISN_EET2_T4_:
	.zero		1068


//--------------------- .nv.shared._ZN3cub18CUB_300001_SM_10006detail6reduce28DeviceReduceSingleTileKernelINS2_10policy_hubIiyN4cuda3std3__44plusIiEEE10Policy1000EN6thrust24THRUST_300001_SM_1000_NS6detail15normal_iteratorINSD_10device_ptrIiEEEEPiyS9_iiNS7_10__identityEEEvT0_T1_T2_T3_T4_T6_ --------------------------
	.section	.nv.shared._ZN3cub18CUB_300001_SM_10006detail6reduce28DeviceReduceSingleTileKernelINS2_10policy_hubIiyN4cuda3std3__44plusIiEEE10Policy1000EN6thrust24THRUST_300001_SM_1000_NS6detail15normal_iteratorINSD_10device_ptrIiEEEEPiyS9_iiNS7_10__identityEEEvT0_T1_T2_T3_T4_T6_,"aw",@nobits
	.sectionflags	@""
	.align	4
.nv.shared._ZN3cub18CUB_300001_SM_10006detail6reduce28DeviceReduceSingleTileKernelINS2_10policy_hubIiyN4cuda3std3__44plusIiEEE10Policy1000EN6thrust24THRUST_300001_SM_1000_NS6detail15normal_iteratorINSD_10device_ptrIiEEEEPiyS9_iiNS7_10__identityEEEvT0_T1_T2_T3_T4_T6_:
	.zero		1068


//--------------------- .nv.shared._ZN3cub18CUB_300001_SM_10006detail6reduce28DeviceReduceSingleTileKernelINS2_10policy_hubIijN4cuda3std3__44plusIiEEE10Policy1000EPiSC_iS9_iiNS7_10__identityEEEvT0_T1_T2_T3_T4_T6_ --------------------------
	.section	.nv.shared._ZN3cub18CUB_300001_SM_10006detail6reduce28DeviceReduceSingleTileKernelINS2_10policy_hubIijN4cuda3std3__44plusIiEEE10Policy1000EPiSC_iS9_iiNS7_10__identityEEEvT0_T1_T2_T3_T4_T6_,"aw",@nobits
	.sectionflags	@""
	.align	4
.nv.shared._ZN3cub18CUB_300001_SM_10006detail6reduce28DeviceReduceSingleTileKernelINS2_10policy_hubIijN4cuda3std3__44plusIiEEE10Policy1000EPiSC_iS9_iiNS7_10__identityEEEvT0_T1_T2_T3_T4_T6_:
	.zero		1068


//--------------------- .nv.shared._ZN3cub18CUB_300001_SM_10006detail6reduce18DeviceReduceKernelINS2_10policy_hubIijN4cuda3std3__44plusIiEEE10Policy1000EN6thrust24THRUST_300001_SM_1000_NS6detail15normal_iteratorINSD_10device_ptrIiEEEEjS9_iNS7_10__identityEEEvT0_PT3_T1_NS0_13GridEvenShareISN_EET2_T4_ --------------------------
	.section	.nv.shared._ZN3cub18CUB_300001_SM_10006detail6reduce18DeviceReduceKernelINS2_10policy_hubIijN4cuda3std3__44plusIiEEE10Policy1000EN6thrust24THRUST_300001_SM_1000_NS6detail15normal_iteratorINSD_10device_ptrIiEEEEjS9_iNS7_10__identityEEEvT0_PT3_T1_NS0_13GridEvenShareISN_EET2_T4_,"aw",@nobits
	.sectionflags	@""
	.align	4
.nv.shared._ZN3cub18CUB_300001_SM_10006detail6reduce18DeviceReduceKernelINS2_10policy_hubIijN4cuda3std3__44plusIiEEE10Policy1000EN6thrust24THRUST_300001_SM_1000_NS6detail15normal_iteratorINSD_10device_ptrIiEEEEjS9_iNS7_10__identityEEEvT0_PT3_T1_NS0_13GridEvenShareISN_EET2_T4_:
	.zero		1068


//--------------------- .nv.shared._ZN3cub18CUB_300001_SM_10006detail6reduce28DeviceReduceSingleTileKernelINS2_10policy_hubIijN4cuda3std3__44plusIiEEE10Policy1000EN6thrust24THRUST_300001_SM_1000_NS6detail15normal_iteratorINSD_10device_ptrIiEEEEPijS9_iiNS7_10__identityEEEvT0_T1_T2_T3_T4_T6_ --------------------------
	.section	.nv.shared._ZN3cub18CUB_300001_SM_10006detail6reduce28DeviceReduceSingleTileKernelINS2_10policy_hubIijN4cuda3std3__44plusIiEEE10Policy1000EN6thrust24THRUST_300001_SM_1000_NS6detail15normal_iteratorINSD_10device_ptrIiEEEEPijS9_iiNS7_10__identityEEEvT0_T1_T2_T3_T4_T6_,"aw",@nobits
	.sectionflags	@""
	.align	4
.nv.shared._ZN3cub18CUB_300001_SM_10006detail6reduce28DeviceReduceSingleTileKernelINS2_10policy_hubIijN4cuda3std3__44plusIiEEE10Policy1000EN6thrust24THRUST_300001_SM_1000_NS6detail15normal_iteratorINSD_10device_ptrIiEEEEPijS9_iiNS7_10__identityEEEvT0_T1_T2_T3_T4_T6_:
	.zero		1068


//--------------------- .nv.shared._Z6reduceILi256EEvN4cuda3std3__44spanIKiLm18446744073709551615EEENS3_IiLm18446744073709551615EEE --------------------------
	.section	.nv.shared._Z6reduceILi256EEvN4cuda3std3__44spanIKiLm18446744073709551615EEENS3_IiLm18446744073709551615EEE,"aw",@nobits
	.sectionflags	@""
	.align	4
.nv.shared._Z6reduceILi256EEvN4cuda3std3__44spanIKiLm18446744073709551615EEENS3_IiLm18446744073709551615EEE:
	.zero		1068


//--------------------- .nv.constant0._ZN3cub18CUB_300001_SM_10006detail6reduce28DeviceReduceSingleTileKernelINS2_10policy_hubIiyN4cuda3std3__44plusIiEEE10Policy1000EPiSC_iS9_iiNS7_10__identityEEEvT0_T1_T2_T3_T4_T6_ --------------------------
	.section	.nv.constant0._ZN3cub18CUB_300001_SM_10006detail6reduce28DeviceReduceSingleTileKernelINS2_10policy_hubIiyN4cuda3std3__44plusIiEEE10Policy1000EPiSC_iS9_iiNS7_10__identityEEEvT0_T1_T2_T3_T4_T6_,"a",@progbits
	.sectionflags	@""
	.align	4
.nv.constant0._ZN3cub18CUB_300001_SM_10006detail6reduce28DeviceReduceSingleTileKernelINS2_10policy_hubIiyN4cuda3std3__44plusIiEEE10Policy1000EPiSC_iS9_iiNS7_10__identityEEEvT0_T1_T2_T3_T4_T6_:
	.zero		925


//--------------------- .nv.constant0._ZN3cub18CUB_300001_SM_10006detail6reduce18DeviceReduceKernelINS2_10policy_hubIiyN4cuda3std3__44plusIiEEE10Policy1000EN6thrust24THRUST_300001_SM_1000_NS6detail15normal_iteratorINSD_10device_ptrIiEEEEyS9_iNS7_10__identityEEEvT0_PT3_T1_NS0_13GridEvenShareISN_EET2_T4_ --------------------------
	.section	.nv.constant0._ZN3cub18CUB_300001_SM_10006detail6reduce18DeviceReduceKernelINS2_10policy_hubIiyN4cuda3std3__44plusIiEEE10Policy1000EN6thrust24THRUST_300001_SM_1000_NS6detail15normal_iteratorINSD_10device_ptrIiEEEEyS9_iNS7_10__identityEEEvT0_PT3_T1_NS0_13GridEvenShareISN_EET2_T4_,"a",@progbits
	.sectionflags	@""
	.align	4
.nv.constant0._ZN3cub18CUB_300001_SM_10006detail6reduce18DeviceReduceKernelINS2_10policy_hubIiyN4cuda3std3__44plusIiEEE10Policy1000EN6thrust24THRUST_300001_SM_1000_NS6detail15normal_iteratorINSD_10device_ptrIiEEEEyS9_iNS7_10__identityEEEvT0_PT3_T1_NS0_13GridEvenShareISN_EET2_T4_:
	.zero		994


//--------------------- .nv.constant0._ZN3cub18CUB_300001_SM_10006detail6reduce28DeviceReduceSingleTileKernelINS2_10policy_hubIiyN4cuda3std3__44plusIiEEE10Policy1000EN6thrust24THRUST_300001_SM_1000_NS6detail15normal_iteratorINSD_10device_ptrIiEEEEPiyS9_iiNS7_10__identityEEEvT0_T1_T2_T3_T4_T6_ --------------------------
	.section	.nv.constant0._ZN3cub18CUB_300001_SM_10006detail6reduce28DeviceReduceSingleTileKernelINS2_10policy_hubIiyN4cuda3std3__44plusIiEEE10Policy1000EN6thrust24THRUST_300001_SM_1000_NS6detail15normal_iteratorINSD_10device_ptrIiEEEEPiyS9_iiNS7_10__identityEEEvT0_T1_T2_T3_T4_T6_,"a",@progbits
	.sectionflags	@""
	.align	4
.nv.constant0._ZN3cub18CUB_300001_SM_10006detail6reduce28DeviceReduceSingleTileKernelINS2_10policy_hubIiyN4cuda3std3__44plusIiEEE10Policy1000EN6thrust24THRUST_300001_SM_1000_NS6detail15normal_iteratorINSD_10device_ptrIiEEEEPiyS9_iiNS7_10__identityEEEvT0_T1_T2_T3_T4_T6_:
	.zero		929


//--------------------- .nv.constant0._ZN3cub18CUB_300001_SM_10006detail6reduce28DeviceReduceSingleTileKernelINS2_10policy_hubIijN4cuda3std3__44plusIiEEE10Policy1000EPiSC_iS9_iiNS7_10__identityEEEvT0_T1_T2_T3_T4_T6_ --------------------------
	.section	.nv.constant0._ZN3cub18CUB_300001_SM_10006detail6reduce28DeviceReduceSingleTileKernelINS2_10policy_hubIijN4cuda3std3__44plusIiEEE10Policy1000EPiSC_iS9_iiNS7_10__identityEEEvT0_T1_T2_T3_T4_T6_,"a",@progbits
	.sectionflags	@""
	.align	4
.nv.constant0._ZN3cub18CUB_300001_SM_10006detail6reduce28DeviceReduceSingleTileKernelINS2_10policy_hubIijN4cuda3std3__44plusIiEEE10Policy1000EPiSC_iS9_iiNS7_10__identityEEEvT0_T1_T2_T3_T4_T6_:
	.zero		925


//--------------------- .nv.constant0._ZN3cub18CUB_300001_SM_10006detail6reduce18DeviceReduceKernelINS2_10policy_hubIijN4cuda3std3__44plusIiEEE10Policy1000EN6thrust24THRUST_300001_SM_1000_NS6detail15normal_iteratorINSD_10device_ptrIiEEEEjS9_iNS7_10__identityEEEvT0_PT3_T1_NS0_13GridEvenShareISN_EET2_T4_ --------------------------
	.section	.nv.constant0._ZN3cub18CUB_300001_SM_10006detail6reduce18DeviceReduceKernelINS2_10policy_hubIijN4cuda3std3__44plusIiEEE10Policy1000EN6thrust24THRUST_300001_SM_1000_NS6detail15normal_iteratorINSD_10device_ptrIiEEEEjS9_iNS7_10__identityEEEvT0_PT3_T1_NS0_13GridEvenShareISN_EET2_T4_,"a",@progbits
	.sectionflags	@""
	.align	4
.nv.constant0._ZN3cub18CUB_300001_SM_10006detail6reduce18DeviceReduceKernelINS2_10policy_hubIijN4cuda3std3__44plusIiEEE10Policy1000EN6thrust24THRUST_300001_SM_1000_NS6detail15normal_iteratorINSD_10device_ptrIiEEEEjS9_iNS7_10__identityEEEvT0_PT3_T1_NS0_13GridEvenShareISN_EET2_T4_:
	.zero		958


//--------------------- .nv.constant0._ZN3cub18CUB_300001_SM_10006detail6reduce28DeviceReduceSingleTileKernelINS2_10policy_hubIijN4cuda3std3__44plusIiEEE10Policy1000EN6thrust24THRUST_300001_SM_1000_NS6detail15normal_iteratorINSD_10device_ptrIiEEEEPijS9_iiNS7_10__identityEEEvT0_T1_T2_T3_T4_T6_ --------------------------
	.section	.nv.constant0._ZN3cub18CUB_300001_SM_10006detail6reduce28DeviceReduceSingleTileKernelINS2_10policy_hubIijN4cuda3std3__44plusIiEEE10Policy1000EN6thrust24THRUST_300001_SM_1000_NS6detail15normal_iteratorINSD_10device_ptrIiEEEEPijS9_iiNS7_10__identityEEEvT0_T1_T2_T3_T4_T6_,"a",@progbits
	.sectionflags	@""
	.align	4
.nv.constant0._ZN3cub18CUB_300001_SM_10006detail6reduce28DeviceReduceSingleTileKernelINS2_10policy_hubIijN4cuda3std3__44plusIiEEE10Policy1000EN6thrust24THRUST_300001_SM_1000_NS6detail15normal_iteratorINSD_10device_ptrIiEEEEPijS9_iiNS7_10__identityEEEvT0_T1_T2_T3_T4_T6_:
	.zero		925


//--------------------- .nv.constant0._ZN3cub18CUB_300001_SM_10006detail8for_each13static_kernelINS2_12policy_hub_t12policy_500_tElN6thrust24THRUST_300001_SM_1000_NS8cuda_cub6__fill7functorINS7_6detail15normal_iteratorINS7_10device_ptrIiEEEEiEEEEvT0_T1_ --------------------------
	.section	.nv.constant0._ZN3cub18CUB_300001_SM_10006detail8for_each13static_kernelINS2_12policy_hub_t12policy_500_tElN6thrust24THRUST_300001_SM_1000_NS8cuda_cub6__fill7functorINS7_6detail15normal_iteratorINS7_10device_ptrIiEEEEiEEEEvT0_T1_,"a",@progbits
	.sectionflags	@""
	.align	4
.nv.constant0._ZN3cub18CUB_300001_SM_10006detail8for_each13static_kernelINS2_12policy_hub_t12policy_500_tElN6thrust24THRUST_300001_SM_1000_NS8cuda_cub6__fill7functorINS7_6detail15normal_iteratorINS7_10device_ptrIiEEEEiEEEEvT0_T1_:
	.zero		920


//--------------------- .nv.constant0._ZN3cub18CUB_300001_SM_10006detail8for_each13static_kernelINS2_12policy_hub_t12policy_500_tEmN6thrust24THRUST_300001_SM_1000_NS8cuda_cub20__uninitialized_fill7functorINS7_10device_ptrIiEEiEEEEvT0_T1_ --------------------------
	.section	.nv.constant0._ZN3cub18CUB_300001_SM_10006detail8for_each13static_kernelINS2_12policy_hub_t12policy_500_tEmN6thrust24THRUST_300001_SM_1000_NS8cuda_cub20__uninitialized_fill7functorINS7_10device_ptrIiEEiEEEEvT0_T1_,"a",@progbits
	.sectionflags	@""
	.align	4
.nv.constant0._ZN3cub18CUB_300001_SM_10006detail8for_each13static_kernelINS2_12policy_hub_t12policy_500_tEmN6thrust24THRUST_300001_SM_1000_NS8cuda_cub20__uninitialized_fill7functorINS7_10device_ptrIiEEiEEEEvT0_T1_:
	.zero		920


//--------------------- .nv.constant0._ZN3cub18CUB_300001_SM_10006detail11EmptyKernelIvEEvv --------------------------
	.section	.nv.constant0._ZN3cub18CUB_300001_SM_10006detail11EmptyKernelIvEEvv,"a",@progbits
	.sectionflags	@""
	.align	4
.nv.constant0._ZN3cub18CUB_300001_SM_10006detail11EmptyKernelIvEEvv:
	.zero		896


//--------------------- .nv.constant0._Z6reduceILi256EEvN4cuda3std3__44spanIKiLm18446744073709551615EEENS3_IiLm18446744073709551615EEE --------------------------
	.section	.nv.constant0._Z6reduceILi256EEvN4cuda3std3__44spanIKiLm18446744073709551615EEENS3_IiLm18446744073709551615EEE,"a",@progbits
	.sectionflags	@""
	.align	4
.nv.constant0._Z6reduceILi256EEvN4cuda3std3__44spanIKiLm18446744073709551615EEENS3_IiLm18446744073709551615EEE:
	.zero		928


//--------------------- SYMBOLS --------------------------

	.type		.nv.reservedSmem.offset0,@object
	.size		.nv.reservedSmem.offset0,0x4
	.type		.nv.reservedSmem.cap,@object
	.size		.nv.reservedSmem.cap,0x4
